	.target	sm_100a

	.elftype	@"ET_EXEC"


//--------------------- .note.nv.tkinfo           --------------------------
	.section	.note.nv.tkinfo,"",@"SHT_NOTE"
	.sectionflags	@"SHF_NOTE_NV_TKINFO"
	.tkinfo
        /*0018*/ 	.word	0x00000002
        /*0030*/ 	.string	""
        /*0030*/ 	.string	"ptxas"
        /*0030*/ 	.string	"Cuda compilation tools, release 13.0, V13.0.88"
        /*0030*/ 	.string	"Build cuda_13.0.r13.0/compiler.36424714_0"
        /*0030*/ 	.string	"-arch sm_100a -m 64 "



//--------------------- .note.nv.cuinfo           --------------------------
	.section	.note.nv.cuinfo,"",@"SHT_NOTE"
	.sectionflags	@"SHF_NOTE_NV_CUINFO"
        /*0018*/ 	.short	0x0002
        /*001a*/ 	.short	0x0064
        /*001c*/ 	.short	0x0082
	.zero		2


//--------------------- .nv.info                  --------------------------
	.section	.nv.info,"",@"SHT_CUDA_INFO"
	.align	4


	//----- nvinfo : EIATTR_REGCOUNT
	.align		4
        /*0000*/ 	.byte	0x04, 0x2f
        /*0002*/ 	.short	(.L_19 - .L_18)
	.align		4
.L_18:
        /*0004*/ 	.word	index@(_ZN7cutlass13device_kernelINS_4gemm6kernel13GemmUniversalIN4cute5tupleIJiiiiEEENS1_10collective13CollectiveMmaINS1_46MainloopSm100TmaUmmaWarpSpecializedBlockScaledILi3ELi2ELi1ENS5_IJNS4_1CILi1EEENSA_ILi8EEESB_EEEEENS5_IJNSA_ILi128EEENSA_ILi256EEESF_EEENS5_IJNS_12float_e5m2_tENS_13float_ue8m0_tEEEENS5_IJNS5_IJlSB_lEEENS4_6LayoutINS5_IJNS5_IJNS5_IJNSA_ILi32EEENSA_ILi4EEEEEEiEEESQ_NS5_IJSB_iEEEEEENS5_IJNS5_IJNS5_IJNSA_ILi16EEESO_EEEiEEENS5_IJNS5_IJNSA_ILi0EEESB_EEENSA_ILi512EEEEEENS5_IJSW_iEEEEEEEEEEESK_S13_NS4_8TiledMMAINS4_8MMA_AtomIJNS4_21SM100_MMA_MXF8F6F4_SSISI_SI_fSJ_Li128ELi256ELNS4_4UMMA5MajorE0ELS18_0ELNS17_7ScaleInE0ELS19_0EEEEEENSM_INS5_IJSB_SB_SB_EEENS5_IJSW_SW_SW_EEEEENS5_IJNS4_10UnderscoreES1F_S1F_EEEEENS5_IJNS4_23SM90_TMA_LOAD_MULTICASTES1I_EEENS5_IJNS4_14ComposedLayoutINS4_7SwizzleILi3ELi4ELi3EEENS4_18smem_ptr_flag_bitsILi8EEENSM_INS5_IJSC_SF_EEENS5_IJSF_SB_EEEEEEENSM_INS5_IJNS5_IJNS5_IJSP_SB_EEENS5_IJSN_SB_EEEEEESB_NS5_IJSO_SB_EEEEEENS5_IJNS5_IJNS5_IJSU_SY_EEESX_EEESW_NS5_IJSB_SY_EEEEEEEEEEEvNS4_8identityENS5_IJNS4_13SM90_TMA_LOADES25_EEENS5_IJS1S_NSM_INS5_IJNS5_IJNS5_IJSP_NSA_ILi2EEEEEES1U_EEESB_S1W_EEENS5_IJS1Z_SW_NS5_IJSB_NSA_ILi1024EEEEEEEEEEEEEEvS24_EENS_8epilogue10collective18CollectiveEpilogueINS2H_23Sm100TmaWarpSpecializedILi4ELi2ELi64ELb1ELb0EEEJSH_NS5_IJNSM_ISF_SB_EENSM_INSA_ILi64EEESB_EEEEENS_10bfloat16_tESL_S2Q_SL_NS2H_6fusion15FusionCallbacksIS2L_NS2R_17LinearCombinationIS2Q_fS2Q_fLNS_15FloatRoundStyleE2EEESH_S2P_JEEENS4_5SM1004TMEM4LOAD26SM100_TMEM_LOAD_32dp32b64xES25_NS1K_IS1M_NS1N_ILi16EEENSM_INS5_IJSC_S2N_EEENS5_IJS2N_SB_EEEEEEENS4_39AutoVectorizingCopyWithAssumedAlignmentILi128EEENS4_14SM90_TMA_STOREES35_S37_S37_EEEvvEEEEvNT_6ParamsE)
        /*0008*/ 	.word	0x000000ba


	//----- nvinfo : EIATTR_FRAME_SIZE
	.align		4
.L_19:
        /*000c*/ 	.byte	0x04, 0x11
        /*000e*/ 	.short	(.L_21 - .L_20)
	.align		4
.L_20:
        /*0010*/ 	.word	index@($__internal_2_$__cuda_sm10x_tcgen05_guardrail_trap_unallocated_columns_being_dealloced)
        /*0014*/ 	.word	0x00000000


	//----- nvinfo : EIATTR_FRAME_SIZE
	.align		4
.L_21:
        /*0018*/ 	.byte	0x04, 0x11
        /*001a*/ 	.short	(.L_23 - .L_22)
	.align		4
.L_22:
        /*001c*/ 	.word	index@($__internal_1_$__cuda_sm10x_tcgen05_guardrail_trap_phase_invalid_during_alloc)
        /*0020*/ 	.word	0x00000000


	//----- nvinfo : EIATTR_FRAME_SIZE
	.align		4
.L_23:
        /*0024*/ 	.byte	0x04, 0x11
        /*0026*/ 	.short	(.L_25 - .L_24)
	.align		4
.L_24:
        /*0028*/ 	.word	index@($__internal_0_$__cuda_sm10x_tcgen05_guardrail_trap_col_being_dealloced_not_returned_by_alloc)
        /*002c*/ 	.word	0x00000000


	//----- nvinfo : EIATTR_FRAME_SIZE
	.align		4
.L_25:
        /*0030*/ 	.byte	0x04, 0x11
        /*0032*/ 	.short	(.L_27 - .L_26)
	.align		4
.L_26:
        /*0034*/ 	.word	index@(_ZN7cutlass13device_kernelINS_4gemm6kernel13GemmUniversalIN4cute5tupleIJiiiiEEENS1_10collective13CollectiveMmaINS1_46MainloopSm100TmaUmmaWarpSpecializedBlockScaledILi3ELi2ELi1ENS5_IJNS4_1CILi1EEENSA_ILi8EEESB_EEEEENS5_IJNSA_ILi128EEENSA_ILi256EEESF_EEENS5_IJNS_12float_e5m2_tENS_13float_ue8m0_tEEEENS5_IJNS5_IJlSB_lEEENS4_6LayoutINS5_IJNS5_IJNS5_IJNSA_ILi32EEENSA_ILi4EEEEEEiEEESQ_NS5_IJSB_iEEEEEENS5_IJNS5_IJNS5_IJNSA_ILi16EEESO_EEEiEEENS5_IJNS5_IJNSA_ILi0EEESB_EEENSA_ILi512EEEEEENS5_IJSW_iEEEEEEEEEEESK_S13_NS4_8TiledMMAINS4_8MMA_AtomIJNS4_21SM100_MMA_MXF8F6F4_SSISI_SI_fSJ_Li128ELi256ELNS4_4UMMA5MajorE0ELS18_0ELNS17_7ScaleInE0ELS19_0EEEEEENSM_INS5_IJSB_SB_SB_EEENS5_IJSW_SW_SW_EEEEENS5_IJNS4_10UnderscoreES1F_S1F_EEEEENS5_IJNS4_23SM90_TMA_LOAD_MULTICASTES1I_EEENS5_IJNS4_14ComposedLayoutINS4_7SwizzleILi3ELi4ELi3EEENS4_18smem_ptr_flag_bitsILi8EEENSM_INS5_IJSC_SF_EEENS5_IJSF_SB_EEEEEEENSM_INS5_IJNS5_IJNS5_IJSP_SB_EEENS5_IJSN_SB_EEEEEESB_NS5_IJSO_SB_EEEEEENS5_IJNS5_IJNS5_IJSU_SY_EEESX_EEESW_NS5_IJSB_SY_EEEEEEEEEEEvNS4_8identityENS5_IJNS4_13SM90_TMA_LOADES25_EEENS5_IJS1S_NSM_INS5_IJNS5_IJNS5_IJSP_NSA_ILi2EEEEEES1U_EEESB_S1W_EEENS5_IJS1Z_SW_NS5_IJSB_NSA_ILi1024EEEEEEEEEEEEEEvS24_EENS_8epilogue10collective18CollectiveEpilogueINS2H_23Sm100TmaWarpSpecializedILi4ELi2ELi64ELb1ELb0EEEJSH_NS5_IJNSM_ISF_SB_EENSM_INSA_ILi64EEESB_EEEEENS_10bfloat16_tESL_S2Q_SL_NS2H_6fusion15FusionCallbacksIS2L_NS2R_17LinearCombinationIS2Q_fS2Q_fLNS_15FloatRoundStyleE2EEESH_S2P_JEEENS4_5SM1004TMEM4LOAD26SM100_TMEM_LOAD_32dp32b64xES25_NS1K_IS1M_NS1N_ILi16EEENSM_INS5_IJSC_S2N_EEENS5_IJS2N_SB_EEEEEEENS4_39AutoVectorizingCopyWithAssumedAlignmentILi128EEENS4_14SM90_TMA_STOREES35_S37_S37_EEEvvEEEEvNT_6ParamsE)
        /*0038*/ 	.word	0x00000000


	//----- nvinfo : EIATTR_MIN_STACK_SIZE
	.align		4
.L_27:
        /*003c*/ 	.byte	0x04, 0x12
        /*003e*/ 	.short	(.L_29 - .L_28)
	.align		4
.L_28:
        /*0040*/ 	.word	index@(_ZN7cutlass13device_kernelINS_4gemm6kernel13GemmUniversalIN4cute5tupleIJiiiiEEENS1_10collective13CollectiveMmaINS1_46MainloopSm100TmaUmmaWarpSpecializedBlockScaledILi3ELi2ELi1ENS5_IJNS4_1CILi1EEENSA_ILi8EEESB_EEEEENS5_IJNSA_ILi128EEENSA_ILi256EEESF_EEENS5_IJNS_12float_e5m2_tENS_13float_ue8m0_tEEEENS5_IJNS5_IJlSB_lEEENS4_6LayoutINS5_IJNS5_IJNS5_IJNSA_ILi32EEENSA_ILi4EEEEEEiEEESQ_NS5_IJSB_iEEEEEENS5_IJNS5_IJNS5_IJNSA_ILi16EEESO_EEEiEEENS5_IJNS5_IJNSA_ILi0EEESB_EEENSA_ILi512EEEEEENS5_IJSW_iEEEEEEEEEEESK_S13_NS4_8TiledMMAINS4_8MMA_AtomIJNS4_21SM100_MMA_MXF8F6F4_SSISI_SI_fSJ_Li128ELi256ELNS4_4UMMA5MajorE0ELS18_0ELNS17_7ScaleInE0ELS19_0EEEEEENSM_INS5_IJSB_SB_SB_EEENS5_IJSW_SW_SW_EEEEENS5_IJNS4_10UnderscoreES1F_S1F_EEEEENS5_IJNS4_23SM90_TMA_LOAD_MULTICASTES1I_EEENS5_IJNS4_14ComposedLayoutINS4_7SwizzleILi3ELi4ELi3EEENS4_18smem_ptr_flag_bitsILi8EEENSM_INS5_IJSC_SF_EEENS5_IJSF_SB_EEEEEEENSM_INS5_IJNS5_IJNS5_IJSP_SB_EEENS5_IJSN_SB_EEEEEESB_NS5_IJSO_SB_EEEEEENS5_IJNS5_IJNS5_IJSU_SY_EEESX_EEESW_NS5_IJSB_SY_EEEEEEEEEEEvNS4_8identityENS5_IJNS4_13SM90_TMA_LOADES25_EEENS5_IJS1S_NSM_INS5_IJNS5_IJNS5_IJSP_NSA_ILi2EEEEEES1U_EEESB_S1W_EEENS5_IJS1Z_SW_NS5_IJSB_NSA_ILi1024EEEEEEEEEEEEEEvS24_EENS_8epilogue10collective18CollectiveEpilogueINS2H_23Sm100TmaWarpSpecializedILi4ELi2ELi64ELb1ELb0EEEJSH_NS5_IJNSM_ISF_SB_EENSM_INSA_ILi64EEESB_EEEEENS_10bfloat16_tESL_S2Q_SL_NS2H_6fusion15FusionCallbacksIS2L_NS2R_17LinearCombinationIS2Q_fS2Q_fLNS_15FloatRoundStyleE2EEESH_S2P_JEEENS4_5SM1004TMEM4LOAD26SM100_TMEM_LOAD_32dp32b64xES25_NS1K_IS1M_NS1N_ILi16EEENSM_INS5_IJSC_S2N_EEENS5_IJS2N_SB_EEEEEEENS4_39AutoVectorizingCopyWithAssumedAlignmentILi128EEENS4_14SM90_TMA_STOREES35_S37_S37_EEEvvEEEEvNT_6ParamsE)
        /*0044*/ 	.word	0x00000000
.L_29:


//--------------------- .nv.compat                --------------------------
	.section	.nv.compat,"",@"SHT_CUDA_COMPAT_INFO"
	.align	4
        /*0000*/ 	.byte	0x02, 0x09, 0x01, 0x00, 0x02, 0x02, 0x02, 0x00, 0x02, 0x05, 0x05, 0x00, 0x03, 0x07, 0x01, 0x01
        /*0010*/ 	.byte	0x02, 0x03, 0x01, 0x00, 0x02, 0x06, 0x01, 0x00, 0x04, 0x0b, 0x08, 0x00, 0x09, 0x00, 0x00, 0x00
        /*0020*/ 	.byte	0x00, 0x00, 0x00, 0x00


//--------------------- .nv.info._ZN7cutlass13device_kernelINS_4gemm6kernel13GemmUniversalIN4cute5tupleIJiiiiEEENS1_10collective13CollectiveMmaINS1_46MainloopSm100TmaUmmaWarpSpecializedBlockScaledILi3ELi2ELi1ENS5_IJNS4_1CILi1EEENSA_ILi8EEESB_EEEEENS5_IJNSA_ILi128EEENSA_ILi256EEESF_EEENS5_IJNS_12float_e5m2_tENS_13float_ue8m0_tEEEENS5_IJNS5_IJlSB_lEEENS4_6LayoutINS5_IJNS5_IJNS5_IJNSA_ILi32EEENSA_ILi4EEEEEEiEEESQ_NS5_IJSB_iEEEEEENS5_IJNS5_IJNS5_IJNSA_ILi16EEESO_EEEiEEENS5_IJNS5_IJNSA_ILi0EEESB_EEENSA_ILi512EEEEEENS5_IJSW_iEEEEEEEEEEESK_S13_NS4_8TiledMMAINS4_8MMA_AtomIJNS4_21SM100_MMA_MXF8F6F4_SSISI_SI_fSJ_Li128ELi256ELNS4_4UMMA5MajorE0ELS18_0ELNS17_7ScaleInE0ELS19_0EEEEEENSM_INS5_IJSB_SB_SB_EEENS5_IJSW_SW_SW_EEEEENS5_IJNS4_10UnderscoreES1F_S1F_EEEEENS5_IJNS4_23SM90_TMA_LOAD_MULTICASTES1I_EEENS5_IJNS4_14ComposedLayoutINS4_7SwizzleILi3ELi4ELi3EEENS4_18smem_ptr_flag_bitsILi8EEENSM_INS5_IJSC_SF_EEENS5_IJSF_SB_EEEEEEENSM_INS5_IJNS5_IJNS5_IJSP_SB_EEENS5_IJSN_SB_EEEEEESB_NS5_IJSO_SB_EEEEEENS5_IJNS5_IJNS5_IJSU_SY_EEESX_EEESW_NS5_IJSB_SY_EEEEEEEEEEEvNS4_8identityENS5_IJNS4_13SM90_TMA_LOADES25_EEENS5_IJS1S_NSM_INS5_IJNS5_IJNS5_IJSP_NSA_ILi2EEEEEES1U_EEESB_S1W_EEENS5_IJS1Z_SW_NS5_IJSB_NSA_ILi1024EEEEEEEEEEEEEEvS24_EENS_8epilogue10collective18CollectiveEpilogueINS2H_23Sm100TmaWarpSpecializedILi4ELi2ELi64ELb1ELb0EEEJSH_NS5_IJNSM_ISF_SB_EENSM_INSA_ILi64EEESB_EEEEENS_10bfloat16_tESL_S2Q_SL_NS2H_6fusion15FusionCallbacksIS2L_NS2R_17LinearCombinationIS2Q_fS2Q_fLNS_15FloatRoundStyleE2EEESH_S2P_JEEENS4_5SM1004TMEM4LOAD26SM100_TMEM_LOAD_32dp32b64xES25_NS1K_IS1M_NS1N_ILi16EEENSM_INS5_IJSC_S2N_EEENS5_IJS2N_SB_EEEEEEENS4_39AutoVectorizingCopyWithAssumedAlignmentILi128EEENS4_14SM90_TMA_STOREES35_S37_S37_EEEvvEEEEvNT_6ParamsE --------------------------
	.section	.nv.info._ZN7cutlass13device_kernelINS_4gemm6kernel13GemmUniversalIN4cute5tupleIJiiiiEEENS1_10collective13CollectiveMmaINS1_46MainloopSm100TmaUmmaWarpSpecializedBlockScaledILi3ELi2ELi1ENS5_IJNS4_1CILi1EEENSA_ILi8EEESB_EEEEENS5_IJNSA_ILi128EEENSA_ILi256EEESF_EEENS5_IJNS_12float_e5m2_tENS_13float_ue8m0_tEEEENS5_IJNS5_IJlSB_lEEENS4_6LayoutINS5_IJNS5_IJNS5_IJNSA_ILi32EEENSA_ILi4EEEEEEiEEESQ_NS5_IJSB_iEEEEEENS5_IJNS5_IJNS5_IJNSA_ILi16EEESO_EEEiEEENS5_IJNS5_IJNSA_ILi0EEESB_EEENSA_ILi512EEEEEENS5_IJSW_iEEEEEEEEEEESK_S13_NS4_8TiledMMAINS4_8MMA_AtomIJNS4_21SM100_MMA_MXF8F6F4_SSISI_SI_fSJ_Li128ELi256ELNS4_4UMMA5MajorE0ELS18_0ELNS17_7ScaleInE0ELS19_0EEEEEENSM_INS5_IJSB_SB_SB_EEENS5_IJSW_SW_SW_EEEEENS5_IJNS4_10UnderscoreES1F_S1F_EEEEENS5_IJNS4_23SM90_TMA_LOAD_MULTICASTES1I_EEENS5_IJNS4_14ComposedLayoutINS4_7SwizzleILi3ELi4ELi3EEENS4_18smem_ptr_flag_bitsILi8EEENSM_INS5_IJSC_SF_EEENS5_IJSF_SB_EEEEEEENSM_INS5_IJNS5_IJNS5_IJSP_SB_EEENS5_IJSN_SB_EEEEEESB_NS5_IJSO_SB_EEEEEENS5_IJNS5_IJNS5_IJSU_SY_EEESX_EEESW_NS5_IJSB_SY_EEEEEEEEEEEvNS4_8identityENS5_IJNS4_13SM90_TMA_LOADES25_EEENS5_IJS1S_NSM_INS5_IJNS5_IJNS5_IJSP_NSA_ILi2EEEEEES1U_EEESB_S1W_EEENS5_IJS1Z_SW_NS5_IJSB_NSA_ILi1024EEEEEEEEEEEEEEvS24_EENS_8epilogue10collective18CollectiveEpilogueINS2H_23Sm100TmaWarpSpecializedILi4ELi2ELi64ELb1ELb0EEEJSH_NS5_IJNSM_ISF_SB_EENSM_INSA_ILi64EEESB_EEEEENS_10bfloat16_tESL_S2Q_SL_NS2H_6fusion15FusionCallbacksIS2L_NS2R_17LinearCombinationIS2Q_fS2Q_fLNS_15FloatRoundStyleE2EEESH_S2P_JEEENS4_5SM1004TMEM4LOAD26SM100_TMEM_LOAD_32dp32b64xES25_NS1K_IS1M_NS1N_ILi16EEENSM_INS5_IJSC_S2N_EEENS5_IJS2N_SB_EEEEEEENS4_39AutoVectorizingCopyWithAssumedAlignmentILi128EEENS4_14SM90_TMA_STOREES35_S37_S37_EEEvvEEEEvNT_6ParamsE,"",@"SHT_CUDA_INFO"
	.sectionflags	@""
	.align	4


	//----- nvinfo : EIATTR_CUDA_API_VERSION
	.align		4
        /*0000*/ 	.byte	0x04, 0x37
        /*0002*/ 	.short	(.L_31 - .L_30)
.L_30:
        /*0004*/ 	.word	0x00000082


	//----- nvinfo : EIATTR_KPARAM_INFO
	.align		4
.L_31:
        /*0008*/ 	.byte	0x04, 0x17
        /*000a*/ 	.short	(.L_33 - .L_32)
.L_32:
        /*000c*/ 	.word	0x00000000
        /*0010*/ 	.short	0x0000
        /*0012*/ 	.short	0x0000
        /*0014*/ 	.byte	0x00, 0xf0, 0x01, 0x30


	//----- nvinfo : EIATTR_AT_ENTRY_FRAGMENTS
	.align		4
.L_33:
        /*0018*/ 	.byte	0x04, 0x4f
        /*001a*/ 	.short	(.L_35 - .L_34)


	//   ....[0]....
.L_34:
        /*001c*/ 	.word	0x00000006


	//----- nvinfo : EIATTR_RESERVED_SMEM_USED
	.align		4
.L_35:
        /*0020*/ 	.byte	0x01, 0x41
	.zero		2


	//----- nvinfo : EIATTR_SPARSE_MMA_MASK
	.align		4
        /*0024*/ 	.byte	0x03, 0x50
        /*0026*/ 	.short	0x0000


	//----- nvinfo : EIATTR_TCGEN05_1CTA_USED
	.align		4
        /*0028*/ 	.byte	0x01, 0x51
	.zero		2


	//----- nvinfo : EIATTR_MAXREG_COUNT
	.align		4
        /*002c*/ 	.byte	0x03, 0x1b
        /*002e*/ 	.short	0x00ff


	//----- nvinfo : EIATTR_NUM_BARRIERS
	.align		4
        /*0030*/ 	.byte	0x02, 0x4c
        /*0032*/ 	.byte	0x07
	.zero		1


	//----- nvinfo : EIATTR_EXTERNS
	.align		4
        /*0034*/ 	.byte	0x04, 0x0f
        /*0036*/ 	.short	(.L_37 - .L_36)


	//   ....[0]....
	.align		4
.L_36:
        /*0038*/ 	.word	index@(__assertfail)


	//----- nvinfo : EIATTR_MERCURY_ISA_VERSION
	.align		4
.L_37:
        /*003c*/ 	.byte	0x03, 0x5f
        /*003e*/ 	.short	0x0101


	//----- nvinfo : EIATTR_INT_WARP_WIDE_INSTR_OFFSETS
	.align		4
        /*0040*/ 	.byte	0x04, 0x31
        /*0042*/ 	.short	(.L_39 - .L_38)


	//   ....[0]....
.L_38:
        /*0044*/ 	.word	0x00000d50


	//   ....[1]....
        /*0048*/ 	.word	0x00000e00


	//   ....[2]....
        /*004c*/ 	.word	0x00002520


	//   ....[3]....
        /*0050*/ 	.word	0x00004420


	//   ....[4]....
        /*0054*/ 	.word	0x00004440


	//   ....[5]....
        /*0058*/ 	.word	0x00004470


	//   ....[6]....
        /*005c*/ 	.word	0x00004db0


	//   ....[7]....
        /*0060*/ 	.word	0x00004e10


	//   ....[8]....
        /*0064*/ 	.word	0x00004f20


	//   ....[9]....
        /*0068*/ 	.word	0x00005020


	//   ....[10]....
        /*006c*/ 	.word	0x000050a0


	//   ....[11]....
        /*0070*/ 	.word	0x000051b0


	//   ....[12]....
        /*0074*/ 	.word	0x00005290


	//   ....[13]....
        /*0078*/ 	.word	0x00005380


	//----- nvinfo : EIATTR_COOP_GROUP_MASK_REGIDS
	.align		4
.L_39:
        /*007c*/ 	.byte	0x04, 0x29
        /*007e*/ 	.short	(.L_41 - .L_40)


	//   ....[0]....
.L_40:
        /*0080*/ 	.word	0xffffffff


	//   ....[1]....
        /*0084*/ 	.word	0xffffffff


	//   ....[2]....
        /*0088*/ 	.word	0xffffffff


	//   ....[3]....
        /*008c*/ 	.word	0xffffffff


	//   ....[4]....
        /*0090*/ 	.word	0xffffffff


	//   ....[5]....
        /*0094*/ 	.word	0xffffffff


	//   ....[6]....
        /*0098*/ 	.word	0xffffffff


	//   ....[7]....
        /*009c*/ 	.word	0xffffffff


	//   ....[8]....
        /*00a0*/ 	.word	0xffffffff


	//   ....[9]....
        /*00a4*/ 	.word	0xffffffff


	//   ....[10]....
        /*00a8*/ 	.word	0xffffffff


	//   ....[11]....
        /*00ac*/ 	.word	0xffffffff


	//   ....[12]....
        /*00b0*/ 	.word	0xffffffff


	//   ....[13]....
        /*00b4*/ 	.word	0xffffffff


	//----- nvinfo : EIATTR_COOP_GROUP_INSTR_OFFSETS
	.align		4
.L_41:
        /*00b8*/ 	.byte	0x04, 0x28
        /*00ba*/ 	.short	(.L_43 - .L_42)


	//   ....[0]....
.L_42:
        /*00bc*/ 	.word	0x00000090


	//   ....[1]....
        /*00c0*/ 	.word	0x00000530


	//   ....[2]....
        /*00c4*/ 	.word	0x000006c0


	//   ....[3]....
        /*00c8*/ 	.word	0x00000860


	//   ....[4]....
        /*00cc*/ 	.word	0x00000960


	//   ....[5]....
        /*00d0*/ 	.word	0x00000ad0


	//   ....[6]....
        /*00d4*/ 	.word	0x00000c10


	//   ....[7]....
        /*00d8*/ 	.word	0x00000e80


	//   ....[8]....
        /*00dc*/ 	.word	0x00002400


	//   ....[9]....
        /*00e0*/ 	.word	0x00003160


	//   ....[10]....
        /*00e4*/ 	.word	0x00003370


	//   ....[11]....
        /*00e8*/ 	.word	0x000033a0


	//   ....[12]....
        /*00ec*/ 	.word	0x00004300


	//   ....[13]....
        /*00f0*/ 	.word	0x00004530


	//----- nvinfo : EIATTR_VRC_CTA_INIT_COUNT
	.align		4
.L_43:
        /*00f4*/ 	.byte	0x02, 0x4a
        /*00f6*/ 	.byte	0x80
	.zero		1


	//----- nvinfo : EIATTR_SYSCALL_OFFSETS
	.align		4
        /*00f8*/ 	.byte	0x04, 0x46
        /*00fa*/ 	.short	(.L_45 - .L_44)


	//   ....[0]....
.L_44:
        /*00fc*/ 	.word	0x00005f70


	//   ....[1]....
        /*0100*/ 	.word	0x00006060


	//   ....[2]....
        /*0104*/ 	.word	0x00006a00


	//   ....[3]....
        /*0108*/ 	.word	0x00007ee0


	//   ....[4]....
        /*010c*/ 	.word	0x00009340


	//   ....[5]....
        /*0110*/ 	.word	0x0000a780


	//----- nvinfo : EIATTR_MBARRIER_INSTR_OFFSETS
	.align		4
.L_45:
        /*0114*/ 	.byte	0x04, 0x39
        /*0116*/ 	.short	(.L_47 - .L_46)


	//   ....[0]....
.L_46:
        /*0118*/ 	.word	0x00000650
        /*011c*/ 	.word	0x000000ff
        /*0120*/ 	.word	0x00000000
        /*0124*/ 	.short	0x0100
        /*0126*/ 	.byte	0x06
	.zero		1


	//   ....[1]....
        /*0128*/ 	.word	0x00000660
        /*012c*/ 	.word	0x000000ff
        /*0130*/ 	.word	0x00000018
        /*0134*/ 	.short	0x0100
        /*0136*/ 	.byte	0x06
	.zero		1


	//   ....[2]....
        /*0138*/ 	.word	0x00000670
        /*013c*/ 	.word	0x000000ff
        /*0140*/ 	.word	0x00000008
        /*0144*/ 	.short	0x0100
        /*0146*/ 	.byte	0x06
	.zero		1


	//   ....[3]....
        /*0148*/ 	.word	0x00000680
        /*014c*/ 	.word	0x000000ff
        /*0150*/ 	.word	0x00000020
        /*0154*/ 	.short	0x0100
        /*0156*/ 	.byte	0x06
	.zero		1


	//   ....[4]....
        /*0158*/ 	.word	0x00000690
        /*015c*/ 	.word	0x000000ff
        /*0160*/ 	.word	0x00000010
        /*0164*/ 	.short	0x0100
        /*0166*/ 	.byte	0x06
	.zero		1


	//   ....[5]....
        /*0168*/ 	.word	0x000006a0
        /*016c*/ 	.word	0x000000ff
        /*0170*/ 	.word	0x00000028
        /*0174*/ 	.short	0x0100
        /*0176*/ 	.byte	0x06
	.zero		1


	//   ....[6]....
        /*0178*/ 	.word	0x000007d0
        /*017c*/ 	.word	0x000000ff
        /*0180*/ 	.word	0x00000030
        /*0184*/ 	.short	0x0100
        /*0186*/ 	.byte	0x06
	.zero		1


	//   ....[7]....
        /*0188*/ 	.word	0x000007e0
        /*018c*/ 	.word	0x000000ff
        /*0190*/ 	.word	0x00000050
        /*0194*/ 	.short	0x0100
        /*0196*/ 	.byte	0x06
	.zero		1


	//   ....[8]....
        /*0198*/ 	.word	0x000007f0
        /*019c*/ 	.word	0x000000ff
        /*01a0*/ 	.word	0x00000038
        /*01a4*/ 	.short	0x0100
        /*01a6*/ 	.byte	0x06
	.zero		1


	//   ....[9]....
        /*01a8*/ 	.word	0x00000800
        /*01ac*/ 	.word	0x000000ff
        /*01b0*/ 	.word	0x00000058
        /*01b4*/ 	.short	0x0100
        /*01b6*/ 	.byte	0x06
	.zero		1


	//   ....[10]....
        /*01b8*/ 	.word	0x00000810
        /*01bc*/ 	.word	0x000000ff
        /*01c0*/ 	.word	0x00000040
        /*01c4*/ 	.short	0x0100
        /*01c6*/ 	.byte	0x06
	.zero		1


	//   ....[11]....
        /*01c8*/ 	.word	0x00000820
        /*01cc*/ 	.word	0x000000ff
        /*01d0*/ 	.word	0x00000060
        /*01d4*/ 	.short	0x0100
        /*01d6*/ 	.byte	0x06
	.zero		1


	//   ....[12]....
        /*01d8*/ 	.word	0x00000830
        /*01dc*/ 	.word	0x000000ff
        /*01e0*/ 	.word	0x00000048
        /*01e4*/ 	.short	0x0100
        /*01e6*/ 	.byte	0x06
	.zero		1


	//   ....[13]....
        /*01e8*/ 	.word	0x00000840
        /*01ec*/ 	.word	0x000000ff
        /*01f0*/ 	.word	0x00000068
        /*01f4*/ 	.short	0x0100
        /*01f6*/ 	.byte	0x06
	.zero		1


	//   ....[14]....
        /*01f8*/ 	.word	0x00000930
        /*01fc*/ 	.word	0x000000ff
        /*0200*/ 	.word	0x00000070
        /*0204*/ 	.short	0x0100
        /*0206*/ 	.byte	0x05
	.zero		1


	//   ....[15]....
        /*0208*/ 	.word	0x00000940
        /*020c*/ 	.word	0x000000ff
        /*0210*/ 	.word	0x00000078
        /*0214*/ 	.short	0x0100
        /*0216*/ 	.byte	0x05
	.zero		1


	//   ....[16]....
        /*0218*/ 	.word	0x00000a80
        /*021c*/ 	.word	0x000000ff
        /*0220*/ 	.word	0x00000080
        /*0224*/ 	.short	0x0100
        /*0226*/ 	.byte	0x05
	.zero		1


	//   ....[17]....
        /*0228*/ 	.word	0x00000a90
        /*022c*/ 	.word	0x000000ff
        /*0230*/ 	.word	0x00000090
        /*0234*/ 	.short	0x0100
        /*0236*/ 	.byte	0x05
	.zero		1


	//   ....[18]....
        /*0238*/ 	.word	0x00000aa0
        /*023c*/ 	.word	0x000000ff
        /*0240*/ 	.word	0x00000088
        /*0244*/ 	.short	0x0100
        /*0246*/ 	.byte	0x05
	.zero		1


	//   ....[19]....
        /*0248*/ 	.word	0x00000ab0
        /*024c*/ 	.word	0x000000ff
        /*0250*/ 	.word	0x00000098
        /*0254*/ 	.short	0x0100
        /*0256*/ 	.byte	0x05
	.zero		1


	//   ....[20]....
        /*0258*/ 	.word	0x00000be0
        /*025c*/ 	.word	0x000000ff
        /*0260*/ 	.word	0x000000a0
        /*0264*/ 	.short	0x0100
        /*0266*/ 	.byte	0x06
	.zero		1


	//   ....[21]....
        /*0268*/ 	.word	0x00000bf0
        /*026c*/ 	.word	0x000000ff
        /*0270*/ 	.word	0x000000a8
        /*0274*/ 	.short	0x0100
        /*0276*/ 	.byte	0x06
	.zero		1


	//   ....[22]....
        /*0278*/ 	.word	0x00000d00
        /*027c*/ 	.word	0x000000ff
        /*0280*/ 	.word	0x000000b0
        /*0284*/ 	.short	0x0100
        /*0286*/ 	.byte	0x05
	.zero		1


	//   ....[23]....
        /*0288*/ 	.word	0x00000d10
        /*028c*/ 	.word	0x000000ff
        /*0290*/ 	.word	0x000000c0
        /*0294*/ 	.short	0x0100
        /*0296*/ 	.byte	0x05
	.zero		1


	//   ....[24]....
        /*0298*/ 	.word	0x00000d20
        /*029c*/ 	.word	0x000000ff
        /*02a0*/ 	.word	0x000000b8
        /*02a4*/ 	.short	0x0100
        /*02a6*/ 	.byte	0x05
	.zero		1


	//   ....[25]....
        /*02a8*/ 	.word	0x00000d30
        /*02ac*/ 	.word	0x000000ff
        /*02b0*/ 	.word	0x000000c8
        /*02b4*/ 	.short	0x0100
        /*02b6*/ 	.byte	0x05
	.zero		1


	//   ....[26]....
        /*02b8*/ 	.word	0x00000e30
        /*02bc*/ 	.word	0x000000ff
        /*02c0*/ 	.word	0x000000d0
        /*02c4*/ 	.short	0x0100
        /*02c6*/ 	.byte	0x04
	.zero		1


	//   ....[27]....
        /*02c8*/ 	.word	0x00001a00
        /*02cc*/ 	.word	0x00000002
        /*02d0*/ 	.word	0x000000c0
        /*02d4*/ 	.short	0x010a
        /*02d6*/ 	.byte	0xff
	.zero		1


	//   ....[28]....
        /*02d8*/ 	.word	0x00001a20
        /*02dc*/ 	.word	0x00000002
        /*02e0*/ 	.word	0x000000b0
        /*02e4*/ 	.short	0x0101
        /*02e6*/ 	.byte	0xff
	.zero		1


	//   ....[29]....
        /*02e8*/ 	.word	0x00001ae0
        /*02ec*/ 	.word	0x000000ff
        /*02f0*/ 	.word	0x00000018
        /*02f4*/ 	.short	0x010a
        /*02f6*/ 	.byte	0x08
	.zero		1


	//   ....[30]....
        /*02f8*/ 	.word	0x00001b80
        /*02fc*/ 	.word	0x000000ff
        /*0300*/ 	.word	0x00000018
        /*0304*/ 	.short	0x010a
        /*0306*/ 	.byte	0x29
	.zero		1


	//   ....[31]....
        /*0308*/ 	.word	0x00001cc0
        /*030c*/ 	.word	0x000000ff
        /*0310*/ 	.word	0x00000018
        /*0314*/ 	.short	0x010a
        /*0316*/ 	.byte	0x08
	.zero		1


	//   ....[32]....
        /*0318*/ 	.word	0x00001f80
        /*031c*/ 	.word	0x000000ff
        /*0320*/ 	.word	0x00000078
        /*0324*/ 	.short	0x0101
        /*0326*/ 	.byte	0x06
	.zero		1


	//   ....[33]....
        /*0328*/ 	.word	0x00001fa0
        /*032c*/ 	.word	0x000000ff
        /*0330*/ 	.word	0x00000018
        /*0334*/ 	.short	0x010a
        /*0336*/ 	.byte	0x08
	.zero		1


	//   ....[34]....
        /*0338*/ 	.word	0x00002020
        /*033c*/ 	.word	0x000000ff
        /*0340*/ 	.word	0x00000018
        /*0344*/ 	.short	0x010a
        /*0346*/ 	.byte	0x29
	.zero		1


	//   ....[35]....
        /*0348*/ 	.word	0x00002160
        /*034c*/ 	.word	0x000000ff
        /*0350*/ 	.word	0x00000018
        /*0354*/ 	.short	0x010a
        /*0356*/ 	.byte	0x08
	.zero		1


	//   ....[36]....
        /*0358*/ 	.word	0x00002430
        /*035c*/ 	.word	0x00000002
        /*0360*/ 	.word	0x00000080
        /*0364*/ 	.short	0x010a
        /*0366*/ 	.byte	0xff
	.zero		1


	//   ....[37]....
        /*0368*/ 	.word	0x000024f0
        /*036c*/ 	.word	0x00000002
        /*0370*/ 	.word	0x00000000
        /*0374*/ 	.short	0x0101
        /*0376*/ 	.byte	0xff
	.zero		1


	//   ....[38]....
        /*0378*/ 	.word	0x00002a60
        /*037c*/ 	.word	0x000000ff
        /*0380*/ 	.word	0x00000000
        /*0384*/ 	.short	0x010a
        /*0386*/ 	.byte	0x04
	.zero		1


	//   ....[39]....
        /*0388*/ 	.word	0x00002af0
        /*038c*/ 	.word	0x000000ff
        /*0390*/ 	.word	0x00000000
        /*0394*/ 	.short	0x010a
        /*0396*/ 	.byte	0x04
	.zero		1


	//   ....[40]....
        /*0398*/ 	.word	0x00002b90
        /*039c*/ 	.word	0x00000000
        /*03a0*/ 	.word	0x00000000
        /*03a4*/ 	.short	0x010a
        /*03a6*/ 	.byte	0xff
	.zero		1


	//   ....[41]....
        /*03a8*/ 	.word	0x00002cc0
        /*03ac*/ 	.word	0x00000000
        /*03b0*/ 	.word	0x000000b0
        /*03b4*/ 	.short	0x010a
        /*03b6*/ 	.byte	0xff
	.zero		1


	//   ....[42]....
        /*03b8*/ 	.word	0x00002d30
        /*03bc*/ 	.word	0x00000004
        /*03c0*/ 	.word	0x00000000
        /*03c4*/ 	.short	0x0101
        /*03c6*/ 	.byte	0xff
	.zero		1


	//   ....[43]....
        /*03c8*/ 	.word	0x00002d50
        /*03cc*/ 	.word	0x000000ff
        /*03d0*/ 	.word	0x00000090
        /*03d4*/ 	.short	0x010a
        /*03d6*/ 	.byte	0x05
	.zero		1


	//   ....[44]....
        /*03d8*/ 	.word	0x00002e70
        /*03dc*/ 	.word	0x00000000
        /*03e0*/ 	.word	0x00000080
        /*03e4*/ 	.short	0x010a
        /*03e6*/ 	.byte	0xff
	.zero		1


	//   ....[45]....
        /*03e8*/ 	.word	0x00002f70
        /*03ec*/ 	.word	0x00000000
        /*03f0*/ 	.word	0x00000000
        /*03f4*/ 	.short	0x0101
        /*03f6*/ 	.byte	0xff
	.zero		1


	//   ....[46]....
        /*03f8*/ 	.word	0x00003000
        /*03fc*/ 	.word	0x000000ff
        /*0400*/ 	.word	0x00000090
        /*0404*/ 	.short	0x0106
        /*0406*/ 	.byte	0x05
	.zero		1


	//   ....[47]....
        /*0408*/ 	.word	0x00003020
        /*040c*/ 	.word	0x000000ff
        /*0410*/ 	.word	0x00000090
        /*0414*/ 	.short	0x010a
        /*0416*/ 	.byte	0x05
	.zero		1


	//   ....[48]....
        /*0418*/ 	.word	0x000030b0
        /*041c*/ 	.word	0x000000ff
        /*0420*/ 	.word	0x00000090
        /*0424*/ 	.short	0x0106
        /*0426*/ 	.byte	0x04
	.zero		1


	//   ....[49]....
        /*0428*/ 	.word	0x000030f0
        /*042c*/ 	.word	0x00000000
        /*0430*/ 	.word	0x00000090
        /*0434*/ 	.short	0x010a
        /*0436*/ 	.byte	0xff
	.zero		1


	//   ....[50]....
        /*0438*/ 	.word	0x00003900
        /*043c*/ 	.word	0x00000002
        /*0440*/ 	.word	0x00000080
        /*0444*/ 	.short	0x010a
        /*0446*/ 	.byte	0xff
	.zero		1


	//   ....[51]....
        /*0448*/ 	.word	0x00003a10
        /*044c*/ 	.word	0x00000002
        /*0450*/ 	.word	0x00000000
        /*0454*/ 	.short	0x0101
        /*0456*/ 	.byte	0xff
	.zero		1


	//   ....[52]....
        /*0458*/ 	.word	0x00003a60
        /*045c*/ 	.word	0x000000ff
        /*0460*/ 	.word	0x00000000
        /*0464*/ 	.short	0x010a
        /*0466*/ 	.byte	0x17
	.zero		1


	//   ....[53]....
        /*0468*/ 	.word	0x00003a80
        /*046c*/ 	.word	0x000000ff
        /*0470*/ 	.word	0x00000000
        /*0474*/ 	.short	0x010a
        /*0476*/ 	.byte	0x17
	.zero		1


	//   ....[54]....
        /*0478*/ 	.word	0x00003bb0
        /*047c*/ 	.word	0x000000ff
        /*0480*/ 	.word	0x00000000
        /*0484*/ 	.short	0x010a
        /*0486*/ 	.byte	0x18
	.zero		1


	//   ....[55]....
        /*0488*/ 	.word	0x00003bf0
        /*048c*/ 	.word	0x000000ff
        /*0490*/ 	.word	0x000000a8
        /*0494*/ 	.short	0x010a
        /*0496*/ 	.byte	0x0d
	.zero		1


	//   ....[56]....
        /*0498*/ 	.word	0x00003e70
        /*049c*/ 	.word	0x000000ff
        /*04a0*/ 	.word	0x00000000
        /*04a4*/ 	.short	0x010a
        /*04a6*/ 	.byte	0x0e
	.zero		1


	//   ....[57]....
        /*04a8*/ 	.word	0x00003fa0
        /*04ac*/ 	.word	0x000000ff
        /*04b0*/ 	.word	0x00000000
        /*04b4*/ 	.short	0x010a
        /*04b6*/ 	.byte	0x22
	.zero		1


	//   ....[58]....
        /*04b8*/ 	.word	0x000042e0
        /*04bc*/ 	.word	0x000000ff
        /*04c0*/ 	.word	0x000000d0
        /*04c4*/ 	.short	0x010a
        /*04c6*/ 	.byte	0x0d
	.zero		1


	//   ....[59]....
        /*04c8*/ 	.word	0x00004750
        /*04cc*/ 	.word	0x00000000
        /*04d0*/ 	.word	0x00000080
        /*04d4*/ 	.short	0x010a
        /*04d6*/ 	.byte	0xff
	.zero		1


	//   ....[60]....
        /*04d8*/ 	.word	0x00004870
        /*04dc*/ 	.word	0x00000000
        /*04e0*/ 	.word	0x00000000
        /*04e4*/ 	.short	0x0101
        /*04e6*/ 	.byte	0xff
	.zero		1


	//   ....[61]....
        /*04e8*/ 	.word	0x00004b90
        /*04ec*/ 	.word	0x000000ff
        /*04f0*/ 	.word	0x00000078
        /*04f4*/ 	.short	0x010a
        /*04f6*/ 	.byte	0x04
	.zero		1


	//   ....[62]....
        /*04f8*/ 	.word	0x00004d00
        /*04fc*/ 	.word	0x000000ff
        /*0500*/ 	.word	0x00000050
        /*0504*/ 	.short	0x010a
        /*0506*/ 	.byte	0x04
	.zero		1


	//   ....[63]....
        /*0508*/ 	.word	0x00004ec0
        /*050c*/ 	.word	0x000000ff
        /*0510*/ 	.word	0x00000030
        /*0514*/ 	.short	0x010b
        /*0516*/ 	.byte	0x04
	.zero		1


	//   ....[64]....
        /*0518*/ 	.word	0x00004ed0
        /*051c*/ 	.word	0x000000ff
        /*0520*/ 	.word	0x00000000
        /*0524*/ 	.short	0x0101
        /*0526*/ 	.byte	0x07
	.zero		1


	//   ....[65]....
        /*0528*/ 	.word	0x00004ef0
        /*052c*/ 	.word	0x000000ff
        /*0530*/ 	.word	0x00000058
        /*0534*/ 	.short	0x010a
        /*0536*/ 	.byte	0x04
	.zero		1


	//   ....[66]....
        /*0538*/ 	.word	0x00005040
        /*053c*/ 	.word	0x000000ff
        /*0540*/ 	.word	0x00000038
        /*0544*/ 	.short	0x010b
        /*0546*/ 	.byte	0x04
	.zero		1


	//   ....[67]....
        /*0548*/ 	.word	0x00005050
        /*054c*/ 	.word	0x000000ff
        /*0550*/ 	.word	0x00000000
        /*0554*/ 	.short	0x0101
        /*0556*/ 	.byte	0x06
	.zero		1


	//   ....[68]....
        /*0558*/ 	.word	0x00005070
        /*055c*/ 	.word	0x000000ff
        /*0560*/ 	.word	0x00000060
        /*0564*/ 	.short	0x010a
        /*0566*/ 	.byte	0x04
	.zero		1


	//   ....[69]....
        /*0568*/ 	.word	0x000051d0
        /*056c*/ 	.word	0x000000ff
        /*0570*/ 	.word	0x00000040
        /*0574*/ 	.short	0x010b
        /*0576*/ 	.byte	0x04
	.zero		1


	//   ....[70]....
        /*0578*/ 	.word	0x000051e0
        /*057c*/ 	.word	0x000000ff
        /*0580*/ 	.word	0x00000000
        /*0584*/ 	.short	0x0101
        /*0586*/ 	.byte	0x2d
	.zero		1


	//   ....[71]....
        /*0588*/ 	.word	0x000051f0
        /*058c*/ 	.word	0x000000ff
        /*0590*/ 	.word	0x00000068
        /*0594*/ 	.short	0x010a
        /*0596*/ 	.byte	0x04
	.zero		1


	//   ....[72]....
        /*0598*/ 	.word	0x00005400
        /*059c*/ 	.word	0x000000ff
        /*05a0*/ 	.word	0x00000048
        /*05a4*/ 	.short	0x010b
        /*05a6*/ 	.byte	0x04
	.zero		1


	//   ....[73]....
        /*05a8*/ 	.word	0x000054a0
        /*05ac*/ 	.word	0x000000ff
        /*05b0*/ 	.word	0x00000000
        /*05b4*/ 	.short	0x0101
        /*05b6*/ 	.byte	0x05
	.zero		1


	//   ....[74]....
        /*05b8*/ 	.word	0x00005580
        /*05bc*/ 	.word	0x000000ff
        /*05c0*/ 	.word	0x00000050
        /*05c4*/ 	.short	0x010a
        /*05c6*/ 	.byte	0x04
	.zero		1


	//   ....[75]....
        /*05c8*/ 	.word	0x000055a0
        /*05cc*/ 	.word	0x000000ff
        /*05d0*/ 	.word	0x00000058
        /*05d4*/ 	.short	0x010a
        /*05d6*/ 	.byte	0x04
	.zero		1


	//   ....[76]....
        /*05d8*/ 	.word	0x000055c0
        /*05dc*/ 	.word	0x000000ff
        /*05e0*/ 	.word	0x00000060
        /*05e4*/ 	.short	0x010a
        /*05e6*/ 	.byte	0x04
	.zero		1


	//   ....[77]....
        /*05e8*/ 	.word	0x00005600
        /*05ec*/ 	.word	0x00000000
        /*05f0*/ 	.word	0x00000068
        /*05f4*/ 	.short	0x010a
        /*05f6*/ 	.byte	0xff
	.zero		1


	//   ....[78]....
        /*05f8*/ 	.word	0x00005950
        /*05fc*/ 	.word	0x00000000
        /*0600*/ 	.word	0x00000080
        /*0604*/ 	.short	0x010a
        /*0606*/ 	.byte	0xff
	.zero		1


	//   ....[79]....
        /*0608*/ 	.word	0x00005a60
        /*060c*/ 	.word	0x00000000
        /*0610*/ 	.word	0x00000000
        /*0614*/ 	.short	0x0101
        /*0616*/ 	.byte	0xff
	.zero		1


	//   ....[80]....
        /*0618*/ 	.word	0x000064f0
        /*061c*/ 	.word	0x000000ff
        /*0620*/ 	.word	0x00000030
        /*0624*/ 	.short	0x010a
        /*0626*/ 	.byte	0x31
	.zero		1


	//   ....[81]....
        /*0628*/ 	.word	0x000065f0
        /*062c*/ 	.word	0x000000ff
        /*0630*/ 	.word	0x000000a0
        /*0634*/ 	.short	0x010a
        /*0636*/ 	.byte	0x31
	.zero		1


	//   ....[82]....
        /*0638*/ 	.word	0x000067a0
        /*063c*/ 	.word	0x000000ff
        /*0640*/ 	.word	0x00000030
        /*0644*/ 	.short	0x010a
        /*0646*/ 	.byte	0x31
	.zero		1


	//   ....[83]....
        /*0648*/ 	.word	0x000068e0
        /*064c*/ 	.word	0x000000ff
        /*0650*/ 	.word	0x000000a0
        /*0654*/ 	.short	0x010a
        /*0656*/ 	.byte	0x31
	.zero		1


	//   ....[84]....
        /*0658*/ 	.word	0x00006ae0
        /*065c*/ 	.word	0x000000ff
        /*0660*/ 	.word	0x00000000
        /*0664*/ 	.short	0x0101
        /*0666*/ 	.byte	0x05
	.zero		1


	//   ....[85]....
        /*0668*/ 	.word	0x00007b50
        /*066c*/ 	.word	0x00000000
        /*0670*/ 	.word	0x00000000
        /*0674*/ 	.short	0x0101
        /*0676*/ 	.byte	0xff
	.zero		1


	//   ....[86]....
        /*0678*/ 	.word	0x00007b60
        /*067c*/ 	.word	0x00000003
        /*0680*/ 	.word	0x00000030
        /*0684*/ 	.short	0x010a
        /*0686*/ 	.byte	0xff
	.zero		1


	//   ....[87]....
        /*0688*/ 	.word	0x00007c70
        /*068c*/ 	.word	0x00000003
        /*0690*/ 	.word	0x00000030
        /*0694*/ 	.short	0x010a
        /*0696*/ 	.byte	0xff
	.zero		1


	//   ....[88]....
        /*0698*/ 	.word	0x00008fc0
        /*069c*/ 	.word	0x00000000
        /*06a0*/ 	.word	0x00000000
        /*06a4*/ 	.short	0x0101
        /*06a6*/ 	.byte	0xff
	.zero		1


	//   ....[89]....
        /*06a8*/ 	.word	0x00008fe0
        /*06ac*/ 	.word	0x00000003
        /*06b0*/ 	.word	0x00000030
        /*06b4*/ 	.short	0x010a
        /*06b6*/ 	.byte	0xff
	.zero		1


	//   ....[90]....
        /*06b8*/ 	.word	0x000090d0
        /*06bc*/ 	.word	0x00000003
        /*06c0*/ 	.word	0x00000030
        /*06c4*/ 	.short	0x010a
        /*06c6*/ 	.byte	0xff
	.zero		1


	//   ....[91]....
        /*06c8*/ 	.word	0x0000a420
        /*06cc*/ 	.word	0x00000000
        /*06d0*/ 	.word	0x00000000
        /*06d4*/ 	.short	0x0101
        /*06d6*/ 	.byte	0xff
	.zero		1


	//   ....[92]....
        /*06d8*/ 	.word	0x0000a440
        /*06dc*/ 	.word	0x00000003
        /*06e0*/ 	.word	0x00000030
        /*06e4*/ 	.short	0x010a
        /*06e6*/ 	.byte	0xff
	.zero		1


	//   ....[93]....
        /*06e8*/ 	.word	0x0000a510
        /*06ec*/ 	.word	0x00000003
        /*06f0*/ 	.word	0x00000030
        /*06f4*/ 	.short	0x010a
        /*06f6*/ 	.byte	0xff
	.zero		1


	//   ....[94]....
        /*06f8*/ 	.word	0x0000b850
        /*06fc*/ 	.word	0x00000000
        /*0700*/ 	.word	0x00000000
        /*0704*/ 	.short	0x0101
        /*0706*/ 	.byte	0xff
	.zero		1


	//   ....[95]....
        /*0708*/ 	.word	0x0000b930
        /*070c*/ 	.word	0x000000ff
        /*0710*/ 	.word	0x000000d0
        /*0714*/ 	.short	0x0101
        /*0716*/ 	.byte	0x31
	.zero		1


	//   ....[96]....
        /*0718*/ 	.word	0x0000bac0
        /*071c*/ 	.word	0x000000ff
        /*0720*/ 	.word	0x00000000
        /*0724*/ 	.short	0x0101
        /*0726*/ 	.byte	0x04
	.zero		1


	//   ....[97]....
        /*0728*/ 	.word	0x0000bae0
        /*072c*/ 	.word	0x00000002
        /*0730*/ 	.word	0x000000c0
        /*0734*/ 	.short	0x010a
        /*0736*/ 	.byte	0xff
	.zero		1


	//   ....[98]....
        /*0738*/ 	.word	0x0000bb40
        /*073c*/ 	.word	0x00000002
        /*0740*/ 	.word	0x00000018
        /*0744*/ 	.short	0x010a
        /*0746*/ 	.byte	0xff
	.zero		1


	//   ....[99]....
        /*0748*/ 	.word	0x0000bba0
        /*074c*/ 	.word	0x00000002
        /*0750*/ 	.word	0x00000018
        /*0754*/ 	.short	0x010a
        /*0756*/ 	.byte	0xff
	.zero		1


	//   ....[100]....
        /*0758*/ 	.word	0x0000bbf0
        /*075c*/ 	.word	0x00000002
        /*0760*/ 	.word	0x00000080
        /*0764*/ 	.short	0x010a
        /*0766*/ 	.byte	0xff
	.zero		1


	//   ....[101]....
        /*0768*/ 	.word	0x0000bc50
        /*076c*/ 	.word	0x00000000
        /*0770*/ 	.word	0x00000000
        /*0774*/ 	.short	0x010a
        /*0776*/ 	.byte	0xff
	.zero		1


	//   ....[102]....
        /*0778*/ 	.word	0x0000bcb0
        /*077c*/ 	.word	0x00000000
        /*0780*/ 	.word	0x00000000
        /*0784*/ 	.short	0x010a
        /*0786*/ 	.byte	0xff
	.zero		1


	//   ....[103]....
        /*0788*/ 	.word	0x0000bd00
        /*078c*/ 	.word	0x00000000
        /*0790*/ 	.word	0x000000b0
        /*0794*/ 	.short	0x010a
        /*0796*/ 	.byte	0xff
	.zero		1


	//   ....[104]....
        /*0798*/ 	.word	0x0000bd60
        /*079c*/ 	.word	0x00000000
        /*07a0*/ 	.word	0x00000090
        /*07a4*/ 	.short	0x010a
        /*07a6*/ 	.byte	0xff
	.zero		1


	//   ....[105]....
        /*07a8*/ 	.word	0x0000bdb0
        /*07ac*/ 	.word	0x00000000
        /*07b0*/ 	.word	0x00000080
        /*07b4*/ 	.short	0x010a
        /*07b6*/ 	.byte	0xff
	.zero		1


	//   ....[106]....
        /*07b8*/ 	.word	0x0000be10
        /*07bc*/ 	.word	0x00000000
        /*07c0*/ 	.word	0x00000090
        /*07c4*/ 	.short	0x010a
        /*07c6*/ 	.byte	0xff
	.zero		1


	//   ....[107]....
        /*07c8*/ 	.word	0x0000be60
        /*07cc*/ 	.word	0x00000002
        /*07d0*/ 	.word	0x00000080
        /*07d4*/ 	.short	0x010a
        /*07d6*/ 	.byte	0xff
	.zero		1


	//   ....[108]....
        /*07d8*/ 	.word	0x0000bec0
        /*07dc*/ 	.word	0x00000002
        /*07e0*/ 	.word	0x00000000
        /*07e4*/ 	.short	0x010a
        /*07e6*/ 	.byte	0xff
	.zero		1


	//   ....[109]....
        /*07e8*/ 	.word	0x0000bf20
        /*07ec*/ 	.word	0x00000002
        /*07f0*/ 	.word	0x000000a8
        /*07f4*/ 	.short	0x010a
        /*07f6*/ 	.byte	0xff
	.zero		1


	//   ....[110]....
        /*07f8*/ 	.word	0x0000bf80
        /*07fc*/ 	.word	0x00000002
        /*0800*/ 	.word	0x00000000
        /*0804*/ 	.short	0x010a
        /*0806*/ 	.byte	0xff
	.zero		1


	//   ....[111]....
        /*0808*/ 	.word	0x0000bfe0
        /*080c*/ 	.word	0x00000000
        /*0810*/ 	.word	0x000000d0
        /*0814*/ 	.short	0x010a
        /*0816*/ 	.byte	0xff
	.zero		1


	//   ....[112]....
        /*0818*/ 	.word	0x0000c030
        /*081c*/ 	.word	0x00000000
        /*0820*/ 	.word	0x00000080
        /*0824*/ 	.short	0x010a
        /*0826*/ 	.byte	0xff
	.zero		1


	//   ....[113]....
        /*0828*/ 	.word	0x0000c090
        /*082c*/ 	.word	0x00000000
        /*0830*/ 	.word	0x00000078
        /*0834*/ 	.short	0x010a
        /*0836*/ 	.byte	0xff
	.zero		1


	//   ....[114]....
        /*0838*/ 	.word	0x0000c0f0
        /*083c*/ 	.word	0x00000003
        /*0840*/ 	.word	0x00000050
        /*0844*/ 	.short	0x010a
        /*0846*/ 	.byte	0xff
	.zero		1


	//   ....[115]....
        /*0848*/ 	.word	0x0000c150
        /*084c*/ 	.word	0x00000003
        /*0850*/ 	.word	0x00000058
        /*0854*/ 	.short	0x010a
        /*0856*/ 	.byte	0xff
	.zero		1


	//   ....[116]....
        /*0858*/ 	.word	0x0000c1b0
        /*085c*/ 	.word	0x00000003
        /*0860*/ 	.word	0x00000060
        /*0864*/ 	.short	0x010a
        /*0866*/ 	.byte	0xff
	.zero		1


	//   ....[117]....
        /*0868*/ 	.word	0x0000c210
        /*086c*/ 	.word	0x00000003
        /*0870*/ 	.word	0x00000068
        /*0874*/ 	.short	0x010a
        /*0876*/ 	.byte	0xff
	.zero		1


	//   ....[118]....
        /*0878*/ 	.word	0x0000c270
        /*087c*/ 	.word	0x00000000
        /*0880*/ 	.word	0x00000050
        /*0884*/ 	.short	0x010a
        /*0886*/ 	.byte	0xff
	.zero		1


	//   ....[119]....
        /*0888*/ 	.word	0x0000c2d0
        /*088c*/ 	.word	0x00000000
        /*0890*/ 	.word	0x00000058
        /*0894*/ 	.short	0x010a
        /*0896*/ 	.byte	0xff
	.zero		1


	//   ....[120]....
        /*0898*/ 	.word	0x0000c330
        /*089c*/ 	.word	0x00000000
        /*08a0*/ 	.word	0x00000060
        /*08a4*/ 	.short	0x010a
        /*08a6*/ 	.byte	0xff
	.zero		1


	//   ....[121]....
        /*08a8*/ 	.word	0x0000c380
        /*08ac*/ 	.word	0x00000000
        /*08b0*/ 	.word	0x00000080
        /*08b4*/ 	.short	0x010a
        /*08b6*/ 	.byte	0xff
	.zero		1


	//   ....[122]....
        /*08b8*/ 	.word	0x0000c3e0
        /*08bc*/ 	.word	0x00000000
        /*08c0*/ 	.word	0x00000030
        /*08c4*/ 	.short	0x010a
        /*08c6*/ 	.byte	0xff
	.zero		1


	//   ....[123]....
        /*08c8*/ 	.word	0x0000c440
        /*08cc*/ 	.word	0x00000000
        /*08d0*/ 	.word	0x000000a0
        /*08d4*/ 	.short	0x010a
        /*08d6*/ 	.byte	0xff
	.zero		1


	//   ....[124]....
        /*08d8*/ 	.word	0x0000c490
        /*08dc*/ 	.word	0x00000003
        /*08e0*/ 	.word	0x00000030
        /*08e4*/ 	.short	0x010a
        /*08e6*/ 	.byte	0xff
	.zero		1


	//   ....[125]....
        /*08e8*/ 	.word	0x0000c4e0
        /*08ec*/ 	.word	0x00000003
        /*08f0*/ 	.word	0x00000030
        /*08f4*/ 	.short	0x010a
        /*08f6*/ 	.byte	0xff
	.zero		1


	//   ....[126]....
        /*08f8*/ 	.word	0x0000c530
        /*08fc*/ 	.word	0x00000003
        /*0900*/ 	.word	0x00000030
        /*0904*/ 	.short	0x010a
        /*0906*/ 	.byte	0xff
	.zero		1


	//----- nvinfo : EIATTR_NUM_MBARRIERS
	.align		4
.L_47:
        /*0908*/ 	.byte	0x03, 0x38
        /*090a*/ 	.short	0x001b


	//----- nvinfo : EIATTR_EXIT_INSTR_OFFSETS
	.align		4
        /*090c*/ 	.byte	0x04, 0x1c
        /*090e*/ 	.short	(.L_49 - .L_48)


	//   ....[0]....
.L_48:
        /*0910*/ 	.word	0x00002bc0


	//   ....[1]....
        /*0914*/ 	.word	0x000030c0


	//   ....[2]....
        /*0918*/ 	.word	0x00003120


	//   ....[3]....
        /*091c*/ 	.word	0x00004540


	//   ....[4]....
        /*0920*/ 	.word	0x00005630


	//   ....[5]....
        /*0924*/ 	.word	0x00005670


	//   ....[6]....
        /*0928*/ 	.word	0x0000b9b0


	//   ....[7]....
        /*092c*/ 	.word	0x0000ba30


	//   ....[8]....
        /*0930*/ 	.word	0x0000ba60


	//   ....[9]....
        /*0934*/ 	.word	0x0000bad0


	//----- nvinfo : EIATTR_MAX_THREADS
	.align		4
.L_49:
        /*0938*/ 	.byte	0x04, 0x05
        /*093a*/ 	.short	(.L_51 - .L_50)
.L_50:
        /*093c*/ 	.word	0x00000100
        /*0940*/ 	.word	0x00000001
        /*0944*/ 	.word	0x00000001


	//----- nvinfo : EIATTR_CRS_STACK_SIZE
	.align		4
.L_51:
        /*0948*/ 	.byte	0x04, 0x1e
        /*094a*/ 	.short	(.L_53 - .L_52)
.L_52:
        /*094c*/ 	.word	0x00000000


	//----- nvinfo : EIATTR_CBANK_PARAM_SIZE
	.align		4
.L_53:
        /*0950*/ 	.byte	0x03, 0x19
        /*0952*/ 	.short	0x0c00


	//----- nvinfo : EIATTR_PARAM_CBANK
	.align		4
        /*0954*/ 	.byte	0x04, 0x0a
        /*0956*/ 	.short	(.L_55 - .L_54)
	.align		4
.L_54:
        /*0958*/ 	.word	index@(.nv.constant0._ZN7cutlass13device_kernelINS_4gemm6kernel13GemmUniversalIN4cute5tupleIJiiiiEEENS1_10collective13CollectiveMmaINS1_46MainloopSm100TmaUmmaWarpSpecializedBlockScaledILi3ELi2ELi1ENS5_IJNS4_1CILi1EEENSA_ILi8EEESB_EEEEENS5_IJNSA_ILi128EEENSA_ILi256EEESF_EEENS5_IJNS_12float_e5m2_tENS_13float_ue8m0_tEEEENS5_IJNS5_IJlSB_lEEENS4_6LayoutINS5_IJNS5_IJNS5_IJNSA_ILi32EEENSA_ILi4EEEEEEiEEESQ_NS5_IJSB_iEEEEEENS5_IJNS5_IJNS5_IJNSA_ILi16EEESO_EEEiEEENS5_IJNS5_IJNSA_ILi0EEESB_EEENSA_ILi512EEEEEENS5_IJSW_iEEEEEEEEEEESK_S13_NS4_8TiledMMAINS4_8MMA_AtomIJNS4_21SM100_MMA_MXF8F6F4_SSISI_SI_fSJ_Li128ELi256ELNS4_4UMMA5MajorE0ELS18_0ELNS17_7ScaleInE0ELS19_0EEEEEENSM_INS5_IJSB_SB_SB_EEENS5_IJSW_SW_SW_EEEEENS5_IJNS4_10UnderscoreES1F_S1F_EEEEENS5_IJNS4_23SM90_TMA_LOAD_MULTICASTES1I_EEENS5_IJNS4_14ComposedLayoutINS4_7SwizzleILi3ELi4ELi3EEENS4_18smem_ptr_flag_bitsILi8EEENSM_INS5_IJSC_SF_EEENS5_IJSF_SB_EEEEEEENSM_INS5_IJNS5_IJNS5_IJSP_SB_EEENS5_IJSN_SB_EEEEEESB_NS5_IJSO_SB_EEEEEENS5_IJNS5_IJNS5_IJSU_SY_EEESX_EEESW_NS5_IJSB_SY_EEEEEEEEEEEvNS4_8identityENS5_IJNS4_13SM90_TMA_LOADES25_EEENS5_IJS1S_NSM_INS5_IJNS5_IJNS5_IJSP_NSA_ILi2EEEEEES1U_EEESB_S1W_EEENS5_IJS1Z_SW_NS5_IJSB_NSA_ILi1024EEEEEEEEEEEEEEvS24_EENS_8epilogue10collective18CollectiveEpilogueINS2H_23Sm100TmaWarpSpecializedILi4ELi2ELi64ELb1ELb0EEEJSH_NS5_IJNSM_ISF_SB_EENSM_INSA_ILi64EEESB_EEEEENS_10bfloat16_tESL_S2Q_SL_NS2H_6fusion15FusionCallbacksIS2L_NS2R_17LinearCombinationIS2Q_fS2Q_fLNS_15FloatRoundStyleE2EEESH_S2P_JEEENS4_5SM1004TMEM4LOAD26SM100_TMEM_LOAD_32dp32b64xES25_NS1K_IS1M_NS1N_ILi16EEENSM_INS5_IJSC_S2N_EEENS5_IJS2N_SB_EEEEEEENS4_39AutoVectorizingCopyWithAssumedAlignmentILi128EEENS4_14SM90_TMA_STOREES35_S37_S37_EEEvvEEEEvNT_6ParamsE)
        /*095c*/ 	.short	0x0380
        /*095e*/ 	.short	0x0c00


	//----- nvinfo : EIATTR_SW_WAR
	.align		4
.L_55:
        /*0960*/ 	.byte	0x04, 0x36
        /*0962*/ 	.short	(.L_57 - .L_56)
.L_56:
        /*0964*/ 	.word	0x00000008
.L_57:


//--------------------- .nv.callgraph             --------------------------
	.section	.nv.callgraph,"",@"SHT_CUDA_CALLGRAPH"
	.align	4
	.sectionentsize	8
	.align		4
        /*0000*/ 	.word	0x00000000
	.align		4
        /*0004*/ 	.word	0xffffffff
	.align		4
        /*0008*/ 	.word	index@(_ZN7cutlass13device_kernelINS_4gemm6kernel13GemmUniversalIN4cute5tupleIJiiiiEEENS1_10collective13CollectiveMmaINS1_46MainloopSm100TmaUmmaWarpSpecializedBlockScaledILi3ELi2ELi1ENS5_IJNS4_1CILi1EEENSA_ILi8EEESB_EEEEENS5_IJNSA_ILi128EEENSA_ILi256EEESF_EEENS5_IJNS_12float_e5m2_tENS_13float_ue8m0_tEEEENS5_IJNS5_IJlSB_lEEENS4_6LayoutINS5_IJNS5_IJNS5_IJNSA_ILi32EEENSA_ILi4EEEEEEiEEESQ_NS5_IJSB_iEEEEEENS5_IJNS5_IJNS5_IJNSA_ILi16EEESO_EEEiEEENS5_IJNS5_IJNSA_ILi0EEESB_EEENSA_ILi512EEEEEENS5_IJSW_iEEEEEEEEEEESK_S13_NS4_8TiledMMAINS4_8MMA_AtomIJNS4_21SM100_MMA_MXF8F6F4_SSISI_SI_fSJ_Li128ELi256ELNS4_4UMMA5MajorE0ELS18_0ELNS17_7ScaleInE0ELS19_0EEEEEENSM_INS5_IJSB_SB_SB_EEENS5_IJSW_SW_SW_EEEEENS5_IJNS4_10UnderscoreES1F_S1F_EEEEENS5_IJNS4_23SM90_TMA_LOAD_MULTICASTES1I_EEENS5_IJNS4_14ComposedLayoutINS4_7SwizzleILi3ELi4ELi3EEENS4_18smem_ptr_flag_bitsILi8EEENSM_INS5_IJSC_SF_EEENS5_IJSF_SB_EEEEEEENSM_INS5_IJNS5_IJNS5_IJSP_SB_EEENS5_IJSN_SB_EEEEEESB_NS5_IJSO_SB_EEEEEENS5_IJNS5_IJNS5_IJSU_SY_EEESX_EEESW_NS5_IJSB_SY_EEEEEEEEEEEvNS4_8identityENS5_IJNS4_13SM90_TMA_LOADES25_EEENS5_IJS1S_NSM_INS5_IJNS5_IJNS5_IJSP_NSA_ILi2EEEEEES1U_EEESB_S1W_EEENS5_IJS1Z_SW_NS5_IJSB_NSA_ILi1024EEEEEEEEEEEEEEvS24_EENS_8epilogue10collective18CollectiveEpilogueINS2H_23Sm100TmaWarpSpecializedILi4ELi2ELi64ELb1ELb0EEEJSH_NS5_IJNSM_ISF_SB_EENSM_INSA_ILi64EEESB_EEEEENS_10bfloat16_tESL_S2Q_SL_NS2H_6fusion15FusionCallbacksIS2L_NS2R_17LinearCombinationIS2Q_fS2Q_fLNS_15FloatRoundStyleE2EEESH_S2P_JEEENS4_5SM1004TMEM4LOAD26SM100_TMEM_LOAD_32dp32b64xES25_NS1K_IS1M_NS1N_ILi16EEENSM_INS5_IJSC_S2N_EEENS5_IJS2N_SB_EEEEEEENS4_39AutoVectorizingCopyWithAssumedAlignmentILi128EEENS4_14SM90_TMA_STOREES35_S37_S37_EEEvvEEEEvNT_6ParamsE)
	.align		4
        /*000c*/ 	.word	index@(__assertfail)
	.align		4
        /*0010*/ 	.word	0x00000000
	.align		4
        /*0014*/ 	.word	0xfffffffe
	.align		4
        /*0018*/ 	.word	0x00000000
	.align		4
        /*001c*/ 	.word	0xfffffffd
	.align		4
        /*0020*/ 	.word	0x00000000
	.align		4
        /*0024*/ 	.word	0xfffffffc


//--------------------- .nv.constant4             --------------------------
	.section	.nv.constant4,"a",@progbits
	.align	8
	.align		8
.nv.constant4:
        /*0000*/ 	.dword	__assertfail
	.align		8
        /*0008*/ 	.dword	__unnamed_1
	.align		8
        /*0010*/ 	.dword	__unnamed_2
	.align		8
        /*0018*/ 	.dword	_ZN40_INTERNAL_883b207e_4_k_cu_b08b6165_348644cuda3std3__45__cpo5beginE
	.align		8
        /*0020*/ 	.dword	_ZN40_INTERNAL_883b207e_4_k_cu_b08b6165_348644cuda3std3__45__cpo3endE
	.align		8
        /*0028*/ 	.dword	_ZN40_INTERNAL_883b207e_4_k_cu_b08b6165_348644cuda3std3__45__cpo6cbeginE
	.align		8
        /*0030*/ 	.dword	_ZN40_INTERNAL_883b207e_4_k_cu_b08b6165_348644cuda3std3__45__cpo4cendE
	.align		8
        /*0038*/ 	.dword	_ZN40_INTERNAL_883b207e_4_k_cu_b08b6165_348644cuda3std3__442_GLOBAL__N__883b207e_4_k_cu_b08b6165_348646ignoreE
	.align		8
        /*0040*/ 	.dword	_ZN40_INTERNAL_883b207e_4_k_cu_b08b6165_348644cuda3std3__419piecewise_constructE
	.align		8
        /*0048*/ 	.dword	_ZN40_INTERNAL_883b207e_4_k_cu_b08b6165_348644cuda3std3__48in_placeE
	.align		8
        /*0050*/ 	.dword	_ZN40_INTERNAL_883b207e_4_k_cu_b08b6165_348644cuda3std6ranges3__45__cpo4swapE
	.align		8
        /*0058*/ 	.dword	_ZN40_INTERNAL_883b207e_4_k_cu_b08b6165_348644cuda3std6ranges3__45__cpo9iter_moveE
	.align		8
        /*0060*/ 	.dword	_ZN40_INTERNAL_883b207e_4_k_cu_b08b6165_348644cute7productE
	.align		8
        /*0068*/ 	.dword	_ZN40_INTERNAL_883b207e_4_k_cu_b08b6165_348644cute1_E
	.align		8
        /*0070*/ 	.dword	$str$25
	.align		8
        /*0078*/ 	.dword	$str$26
	.align		8
        /*0080*/ 	.dword	$str$27
	.align		8
        /*0088*/ 	.dword	$str$28


//--------------------- .text._ZN7cutlass13device_kernelINS_4gemm6kernel13GemmUniversalIN4cute5tupleIJiiiiEEENS1_10collective13CollectiveMmaINS1_46MainloopSm100TmaUmmaWarpSpecializedBlockScaledILi3ELi2ELi1ENS5_IJNS4_1CILi1EEENSA_ILi8EEESB_EEEEENS5_IJNSA_ILi128EEENSA_ILi256EEESF_EEENS5_IJNS_12float_e5m2_tENS_13float_ue8m0_tEEEENS5_IJNS5_IJlSB_lEEENS4_6LayoutINS5_IJNS5_IJNS5_IJNSA_ILi32EEENSA_ILi4EEEEEEiEEESQ_NS5_IJSB_iEEEEEENS5_IJNS5_IJNS5_IJNSA_ILi16EEESO_EEEiEEENS5_IJNS5_IJNSA_ILi0EEESB_EEENSA_ILi512EEEEEENS5_IJSW_iEEEEEEEEEEESK_S13_NS4_8TiledMMAINS4_8MMA_AtomIJNS4_21SM100_MMA_MXF8F6F4_SSISI_SI_fSJ_Li128ELi256ELNS4_4UMMA5MajorE0ELS18_0ELNS17_7ScaleInE0ELS19_0EEEEEENSM_INS5_IJSB_SB_SB_EEENS5_IJSW_SW_SW_EEEEENS5_IJNS4_10UnderscoreES1F_S1F_EEEEENS5_IJNS4_23SM90_TMA_LOAD_MULTICASTES1I_EEENS5_IJNS4_14ComposedLayoutINS4_7SwizzleILi3ELi4ELi3EEENS4_18smem_ptr_flag_bitsILi8EEENSM_INS5_IJSC_SF_EEENS5_IJSF_SB_EEEEEEENSM_INS5_IJNS5_IJNS5_IJSP_SB_EEENS5_IJSN_SB_EEEEEESB_NS5_IJSO_SB_EEEEEENS5_IJNS5_IJNS5_IJSU_SY_EEESX_EEESW_NS5_IJSB_SY_EEEEEEEEEEEvNS4_8identityENS5_IJNS4_13SM90_TMA_LOADES25_EEENS5_IJS1S_NSM_INS5_IJNS5_IJNS5_IJSP_NSA_ILi2EEEEEES1U_EEESB_S1W_EEENS5_IJS1Z_SW_NS5_IJSB_NSA_ILi1024EEEEEEEEEEEEEEvS24_EENS_8epilogue10collective18CollectiveEpilogueINS2H_23Sm100TmaWarpSpecializedILi4ELi2ELi64ELb1ELb0EEEJSH_NS5_IJNSM_ISF_SB_EENSM_INSA_ILi64EEESB_EEEEENS_10bfloat16_tESL_S2Q_SL_NS2H_6fusion15FusionCallbacksIS2L_NS2R_17LinearCombinationIS2Q_fS2Q_fLNS_15FloatRoundStyleE2EEESH_S2P_JEEENS4_5SM1004TMEM4LOAD26SM100_TMEM_LOAD_32dp32b64xES25_NS1K_IS1M_NS1N_ILi16EEENSM_INS5_IJSC_S2N_EEENS5_IJS2N_SB_EEEEEEENS4_39AutoVectorizingCopyWithAssumedAlignmentILi128EEENS4_14SM90_TMA_STOREES35_S37_S37_EEEvvEEEEvNT_6ParamsE --------------------------
	.section	.text._ZN7cutlass13device_kernelINS_4gemm6kernel13GemmUniversalIN4cute5tupleIJiiiiEEENS1_10collective13CollectiveMmaINS1_46MainloopSm100TmaUmmaWarpSpecializedBlockScaledILi3ELi2ELi1ENS5_IJNS4_1CILi1EEENSA_ILi8EEESB_EEEEENS5_IJNSA_ILi128EEENSA_ILi256EEESF_EEENS5_IJNS_12float_e5m2_tENS_13float_ue8m0_tEEEENS5_IJNS5_IJlSB_lEEENS4_6LayoutINS5_IJNS5_IJNS5_IJNSA_ILi32EEENSA_ILi4EEEEEEiEEESQ_NS5_IJSB_iEEEEEENS5_IJNS5_IJNS5_IJNSA_ILi16EEESO_EEEiEEENS5_IJNS5_IJNSA_ILi0EEESB_EEENSA_ILi512EEEEEENS5_IJSW_iEEEEEEEEEEESK_S13_NS4_8TiledMMAINS4_8MMA_AtomIJNS4_21SM100_MMA_MXF8F6F4_SSISI_SI_fSJ_Li128ELi256ELNS4_4UMMA5MajorE0ELS18_0ELNS17_7ScaleInE0ELS19_0EEEEEENSM_INS5_IJSB_SB_SB_EEENS5_IJSW_SW_SW_EEEEENS5_IJNS4_10UnderscoreES1F_S1F_EEEEENS5_IJNS4_23SM90_TMA_LOAD_MULTICASTES1I_EEENS5_IJNS4_14ComposedLayoutINS4_7SwizzleILi3ELi4ELi3EEENS4_18smem_ptr_flag_bitsILi8EEENSM_INS5_IJSC_SF_EEENS5_IJSF_SB_EEEEEEENSM_INS5_IJNS5_IJNS5_IJSP_SB_EEENS5_IJSN_SB_EEEEEESB_NS5_IJSO_SB_EEEEEENS5_IJNS5_IJNS5_IJSU_SY_EEESX_EEESW_NS5_IJSB_SY_EEEEEEEEEEEvNS4_8identityENS5_IJNS4_13SM90_TMA_LOADES25_EEENS5_IJS1S_NSM_INS5_IJNS5_IJNS5_IJSP_NSA_ILi2EEEEEES1U_EEESB_S1W_EEENS5_IJS1Z_SW_NS5_IJSB_NSA_ILi1024EEEEEEEEEEEEEEvS24_EENS_8epilogue10collective18CollectiveEpilogueINS2H_23Sm100TmaWarpSpecializedILi4ELi2ELi64ELb1ELb0EEEJSH_NS5_IJNSM_ISF_SB_EENSM_INSA_ILi64EEESB_EEEEENS_10bfloat16_tESL_S2Q_SL_NS2H_6fusion15FusionCallbacksIS2L_NS2R_17LinearCombinationIS2Q_fS2Q_fLNS_15FloatRoundStyleE2EEESH_S2P_JEEENS4_5SM1004TMEM4LOAD26SM100_TMEM_LOAD_32dp32b64xES25_NS1K_IS1M_NS1N_ILi16EEENSM_INS5_IJSC_S2N_EEENS5_IJS2N_SB_EEEEEEENS4_39AutoVectorizingCopyWithAssumedAlignmentILi128EEENS4_14SM90_TMA_STOREES35_S37_S37_EEEvvEEEEvNT_6ParamsE,"ax",@progbits
	.align	128
.text._ZN7cutlass13device_kernelINS_4gemm6kernel13GemmUniversalIN4cute5tupleIJiiiiEEENS1_10collective13CollectiveMmaINS1_46MainloopSm100TmaUmmaWarpSpecializedBlockScaledILi3ELi2ELi1ENS5_IJNS4_1CILi1EEENSA_ILi8EEESB_EEEEENS5_IJNSA_ILi128EEENSA_ILi256EEESF_EEENS5_IJNS_12float_e5m2_tENS_13float_ue8m0_tEEEENS5_IJNS5_IJlSB_lEEENS4_6LayoutINS5_IJNS5_IJNS5_IJNSA_ILi32EEENSA_ILi4EEEEEEiEEESQ_NS5_IJSB_iEEEEEENS5_IJNS5_IJNS5_IJNSA_ILi16EEESO_EEEiEEENS5_IJNS5_IJNSA_ILi0EEESB_EEENSA_ILi512EEEEEENS5_IJSW_iEEEEEEEEEEESK_S13_NS4_8TiledMMAINS4_8MMA_AtomIJNS4_21SM100_MMA_MXF8F6F4_SSISI_SI_fSJ_Li128ELi256ELNS4_4UMMA5MajorE0ELS18_0ELNS17_7ScaleInE0ELS19_0EEEEEENSM_INS5_IJSB_SB_SB_EEENS5_IJSW_SW_SW_EEEEENS5_IJNS4_10UnderscoreES1F_S1F_EEEEENS5_IJNS4_23SM90_TMA_LOAD_MULTICASTES1I_EEENS5_IJNS4_14ComposedLayoutINS4_7SwizzleILi3ELi4ELi3EEENS4_18smem_ptr_flag_bitsILi8EEENSM_INS5_IJSC_SF_EEENS5_IJSF_SB_EEEEEEENSM_INS5_IJNS5_IJNS5_IJSP_SB_EEENS5_IJSN_SB_EEEEEESB_NS5_IJSO_SB_EEEEEENS5_IJNS5_IJNS5_IJSU_SY_EEESX_EEESW_NS5_IJSB_SY_EEEEEEEEEEEvNS4_8identityENS5_IJNS4_13SM90_TMA_LOADES25_EEENS5_IJS1S_NSM_INS5_IJNS5_IJNS5_IJSP_NSA_ILi2EEEEEES1U_EEESB_S1W_EEENS5_IJS1Z_SW_NS5_IJSB_NSA_ILi1024EEEEEEEEEEEEEEvS24_EENS_8epilogue10collective18CollectiveEpilogueINS2H_23Sm100TmaWarpSpecializedILi4ELi2ELi64ELb1ELb0EEEJSH_NS5_IJNSM_ISF_SB_EENSM_INSA_ILi64EEESB_EEEEENS_10bfloat16_tESL_S2Q_SL_NS2H_6fusion15FusionCallbacksIS2L_NS2R_17LinearCombinationIS2Q_fS2Q_fLNS_15FloatRoundStyleE2EEESH_S2P_JEEENS4_5SM1004TMEM4LOAD26SM100_TMEM_LOAD_32dp32b64xES25_NS1K_IS1M_NS1N_ILi16EEENSM_INS5_IJSC_S2N_EEENS5_IJS2N_SB_EEEEEEENS4_39AutoVectorizingCopyWithAssumedAlignmentILi128EEENS4_14SM90_TMA_STOREES35_S37_S37_EEEvvEEEEvNT_6ParamsE:
        .type           _ZN7cutlass13device_kernelINS_4gemm6kernel13GemmUniversalIN4cute5tupleIJiiiiEEENS1_10collective13CollectiveMmaINS1_46MainloopSm100TmaUmmaWarpSpecializedBlockScaledILi3ELi2ELi1ENS5_IJNS4_1CILi1EEENSA_ILi8EEESB_EEEEENS5_IJNSA_ILi128EEENSA_ILi256EEESF_EEENS5_IJNS_12float_e5m2_tENS_13float_ue8m0_tEEEENS5_IJNS5_IJlSB_lEEENS4_6LayoutINS5_IJNS5_IJNS5_IJNSA_ILi32EEENSA_ILi4EEEEEEiEEESQ_NS5_IJSB_iEEEEEENS5_IJNS5_IJNS5_IJNSA_ILi16EEESO_EEEiEEENS5_IJNS5_IJNSA_ILi0EEESB_EEENSA_ILi512EEEEEENS5_IJSW_iEEEEEEEEEEESK_S13_NS4_8TiledMMAINS4_8MMA_AtomIJNS4_21SM100_MMA_MXF8F6F4_SSISI_SI_fSJ_Li128ELi256ELNS4_4UMMA5MajorE0ELS18_0ELNS17_7ScaleInE0ELS19_0EEEEEENSM_INS5_IJSB_SB_SB_EEENS5_IJSW_SW_SW_EEEEENS5_IJNS4_10UnderscoreES1F_S1F_EEEEENS5_IJNS4_23SM90_TMA_LOAD_MULTICASTES1I_EEENS5_IJNS4_14ComposedLayoutINS4_7SwizzleILi3ELi4ELi3EEENS4_18smem_ptr_flag_bitsILi8EEENSM_INS5_IJSC_SF_EEENS5_IJSF_SB_EEEEEEENSM_INS5_IJNS5_IJNS5_IJSP_SB_EEENS5_IJSN_SB_EEEEEESB_NS5_IJSO_SB_EEEEEENS5_IJNS5_IJNS5_IJSU_SY_EEESX_EEESW_NS5_IJSB_SY_EEEEEEEEEEEvNS4_8identityENS5_IJNS4_13SM90_TMA_LOADES25_EEENS5_IJS1S_NSM_INS5_IJNS5_IJNS5_IJSP_NSA_ILi2EEEEEES1U_EEESB_S1W_EEENS5_IJS1Z_SW_NS5_IJSB_NSA_ILi1024EEEEEEEEEEEEEEvS24_EENS_8epilogue10collective18CollectiveEpilogueINS2H_23Sm100TmaWarpSpecializedILi4ELi2ELi64ELb1ELb0EEEJSH_NS5_IJNSM_ISF_SB_EENSM_INSA_ILi64EEESB_EEEEENS_10bfloat16_tESL_S2Q_SL_NS2H_6fusion15FusionCallbacksIS2L_NS2R_17LinearCombinationIS2Q_fS2Q_fLNS_15FloatRoundStyleE2EEESH_S2P_JEEENS4_5SM1004TMEM4LOAD26SM100_TMEM_LOAD_32dp32b64xES25_NS1K_IS1M_NS1N_ILi16EEENSM_INS5_IJSC_S2N_EEENS5_IJS2N_SB_EEEEEEENS4_39AutoVectorizingCopyWithAssumedAlignmentILi128EEENS4_14SM90_TMA_STOREES35_S37_S37_EEEvvEEEEvNT_6ParamsE,@function
        .size           _ZN7cutlass13device_kernelINS_4gemm6kernel13GemmUniversalIN4cute5tupleIJiiiiEEENS1_10collective13CollectiveMmaINS1_46MainloopSm100TmaUmmaWarpSpecializedBlockScaledILi3ELi2ELi1ENS5_IJNS4_1CILi1EEENSA_ILi8EEESB_EEEEENS5_IJNSA_ILi128EEENSA_ILi256EEESF_EEENS5_IJNS_12float_e5m2_tENS_13float_ue8m0_tEEEENS5_IJNS5_IJlSB_lEEENS4_6LayoutINS5_IJNS5_IJNS5_IJNSA_ILi32EEENSA_ILi4EEEEEEiEEESQ_NS5_IJSB_iEEEEEENS5_IJNS5_IJNS5_IJNSA_ILi16EEESO_EEEiEEENS5_IJNS5_IJNSA_ILi0EEESB_EEENSA_ILi512EEEEEENS5_IJSW_iEEEEEEEEEEESK_S13_NS4_8TiledMMAINS4_8MMA_AtomIJNS4_21SM100_MMA_MXF8F6F4_SSISI_SI_fSJ_Li128ELi256ELNS4_4UMMA5MajorE0ELS18_0ELNS17_7ScaleInE0ELS19_0EEEEEENSM_INS5_IJSB_SB_SB_EEENS5_IJSW_SW_SW_EEEEENS5_IJNS4_10UnderscoreES1F_S1F_EEEEENS5_IJNS4_23SM90_TMA_LOAD_MULTICASTES1I_EEENS5_IJNS4_14ComposedLayoutINS4_7SwizzleILi3ELi4ELi3EEENS4_18smem_ptr_flag_bitsILi8EEENSM_INS5_IJSC_SF_EEENS5_IJSF_SB_EEEEEEENSM_INS5_IJNS5_IJNS5_IJSP_SB_EEENS5_IJSN_SB_EEEEEESB_NS5_IJSO_SB_EEEEEENS5_IJNS5_IJNS5_IJSU_SY_EEESX_EEESW_NS5_IJSB_SY_EEEEEEEEEEEvNS4_8identityENS5_IJNS4_13SM90_TMA_LOADES25_EEENS5_IJS1S_NSM_INS5_IJNS5_IJNS5_IJSP_NSA_ILi2EEEEEES1U_EEESB_S1W_EEENS5_IJS1Z_SW_NS5_IJSB_NSA_ILi1024EEEEEEEEEEEEEEvS24_EENS_8epilogue10collective18CollectiveEpilogueINS2H_23Sm100TmaWarpSpecializedILi4ELi2ELi64ELb1ELb0EEEJSH_NS5_IJNSM_ISF_SB_EENSM_INSA_ILi64EEESB_EEEEENS_10bfloat16_tESL_S2Q_SL_NS2H_6fusion15FusionCallbacksIS2L_NS2R_17LinearCombinationIS2Q_fS2Q_fLNS_15FloatRoundStyleE2EEESH_S2P_JEEENS4_5SM1004TMEM4LOAD26SM100_TMEM_LOAD_32dp32b64xES25_NS1K_IS1M_NS1N_ILi16EEENSM_INS5_IJSC_S2N_EEENS5_IJS2N_SB_EEEEEEENS4_39AutoVectorizingCopyWithAssumedAlignmentILi128EEENS4_14SM90_TMA_STOREES35_S37_S37_EEEvvEEEEvNT_6ParamsE,(.L_x_180 - _ZN7cutlass13device_kernelINS_4gemm6kernel13GemmUniversalIN4cute5tupleIJiiiiEEENS1_10collective13CollectiveMmaINS1_46MainloopSm100TmaUmmaWarpSpecializedBlockScaledILi3ELi2ELi1ENS5_IJNS4_1CILi1EEENSA_ILi8EEESB_EEEEENS5_IJNSA_ILi128EEENSA_ILi256EEESF_EEENS5_IJNS_12float_e5m2_tENS_13float_ue8m0_tEEEENS5_IJNS5_IJlSB_lEEENS4_6LayoutINS5_IJNS5_IJNS5_IJNSA_ILi32EEENSA_ILi4EEEEEEiEEESQ_NS5_IJSB_iEEEEEENS5_IJNS5_IJNS5_IJNSA_ILi16EEESO_EEEiEEENS5_IJNS5_IJNSA_ILi0EEESB_EEENSA_ILi512EEEEEENS5_IJSW_iEEEEEEEEEEESK_S13_NS4_8TiledMMAINS4_8MMA_AtomIJNS4_21SM100_MMA_MXF8F6F4_SSISI_SI_fSJ_Li128ELi256ELNS4_4UMMA5MajorE0ELS18_0ELNS17_7ScaleInE0ELS19_0EEEEEENSM_INS5_IJSB_SB_SB_EEENS5_IJSW_SW_SW_EEEEENS5_IJNS4_10UnderscoreES1F_S1F_EEEEENS5_IJNS4_23SM90_TMA_LOAD_MULTICASTES1I_EEENS5_IJNS4_14ComposedLayoutINS4_7SwizzleILi3ELi4ELi3EEENS4_18smem_ptr_flag_bitsILi8EEENSM_INS5_IJSC_SF_EEENS5_IJSF_SB_EEEEEEENSM_INS5_IJNS5_IJNS5_IJSP_SB_EEENS5_IJSN_SB_EEEEEESB_NS5_IJSO_SB_EEEEEENS5_IJNS5_IJNS5_IJSU_SY_EEESX_EEESW_NS5_IJSB_SY_EEEEEEEEEEEvNS4_8identityENS5_IJNS4_13SM90_TMA_LOADES25_EEENS5_IJS1S_NSM_INS5_IJNS5_IJNS5_IJSP_NSA_ILi2EEEEEES1U_EEESB_S1W_EEENS5_IJS1Z_SW_NS5_IJSB_NSA_ILi1024EEEEEEEEEEEEEEvS24_EENS_8epilogue10collective18CollectiveEpilogueINS2H_23Sm100TmaWarpSpecializedILi4ELi2ELi64ELb1ELb0EEEJSH_NS5_IJNSM_ISF_SB_EENSM_INSA_ILi64EEESB_EEEEENS_10bfloat16_tESL_S2Q_SL_NS2H_6fusion15FusionCallbacksIS2L_NS2R_17LinearCombinationIS2Q_fS2Q_fLNS_15FloatRoundStyleE2EEESH_S2P_JEEENS4_5SM1004TMEM4LOAD26SM100_TMEM_LOAD_32dp32b64xES25_NS1K_IS1M_NS1N_ILi16EEENSM_INS5_IJSC_S2N_EEENS5_IJS2N_SB_EEEEEEENS4_39AutoVectorizingCopyWithAssumedAlignmentILi128EEENS4_14SM90_TMA_STOREES35_S37_S37_EEEvvEEEEvNT_6ParamsE)
        .other          _ZN7cutlass13device_kernelINS_4gemm6kernel13GemmUniversalIN4cute5tupleIJiiiiEEENS1_10collective13CollectiveMmaINS1_46MainloopSm100TmaUmmaWarpSpecializedBlockScaledILi3ELi2ELi1ENS5_IJNS4_1CILi1EEENSA_ILi8EEESB_EEEEENS5_IJNSA_ILi128EEENSA_ILi256EEESF_EEENS5_IJNS_12float_e5m2_tENS_13float_ue8m0_tEEEENS5_IJNS5_IJlSB_lEEENS4_6LayoutINS5_IJNS5_IJNS5_IJNSA_ILi32EEENSA_ILi4EEEEEEiEEESQ_NS5_IJSB_iEEEEEENS5_IJNS5_IJNS5_IJNSA_ILi16EEESO_EEEiEEENS5_IJNS5_IJNSA_ILi0EEESB_EEENSA_ILi512EEEEEENS5_IJSW_iEEEEEEEEEEESK_S13_NS4_8TiledMMAINS4_8MMA_AtomIJNS4_21SM100_MMA_MXF8F6F4_SSISI_SI_fSJ_Li128ELi256ELNS4_4UMMA5MajorE0ELS18_0ELNS17_7ScaleInE0ELS19_0EEEEEENSM_INS5_IJSB_SB_SB_EEENS5_IJSW_SW_SW_EEEEENS5_IJNS4_10UnderscoreES1F_S1F_EEEEENS5_IJNS4_23SM90_TMA_LOAD_MULTICASTES1I_EEENS5_IJNS4_14ComposedLayoutINS4_7SwizzleILi3ELi4ELi3EEENS4_18smem_ptr_flag_bitsILi8EEENSM_INS5_IJSC_SF_EEENS5_IJSF_SB_EEEEEEENSM_INS5_IJNS5_IJNS5_IJSP_SB_EEENS5_IJSN_SB_EEEEEESB_NS5_IJSO_SB_EEEEEENS5_IJNS5_IJNS5_IJSU_SY_EEESX_EEESW_NS5_IJSB_SY_EEEEEEEEEEEvNS4_8identityENS5_IJNS4_13SM90_TMA_LOADES25_EEENS5_IJS1S_NSM_INS5_IJNS5_IJNS5_IJSP_NSA_ILi2EEEEEES1U_EEESB_S1W_EEENS5_IJS1Z_SW_NS5_IJSB_NSA_ILi1024EEEEEEEEEEEEEEvS24_EENS_8epilogue10collective18CollectiveEpilogueINS2H_23Sm100TmaWarpSpecializedILi4ELi2ELi64ELb1ELb0EEEJSH_NS5_IJNSM_ISF_SB_EENSM_INSA_ILi64EEESB_EEEEENS_10bfloat16_tESL_S2Q_SL_NS2H_6fusion15FusionCallbacksIS2L_NS2R_17LinearCombinationIS2Q_fS2Q_fLNS_15FloatRoundStyleE2EEESH_S2P_JEEENS4_5SM1004TMEM4LOAD26SM100_TMEM_LOAD_32dp32b64xES25_NS1K_IS1M_NS1N_ILi16EEENSM_INS5_IJSC_S2N_EEENS5_IJS2N_SB_EEEEEEENS4_39AutoVectorizingCopyWithAssumedAlignmentILi128EEENS4_14SM90_TMA_STOREES35_S37_S37_EEEvvEEEEvNT_6ParamsE,@"STO_CUDA_ENTRY STV_DEFAULT"
_ZN7cutlass13device_kernelINS_4gemm6kernel13GemmUniversalIN4cute5tupleIJiiiiEEENS1_10collective13CollectiveMmaINS1_46MainloopSm100TmaUmmaWarpSpecializedBlockScaledILi3ELi2ELi1ENS5_IJNS4_1CILi1EEENSA_ILi8EEESB_EEEEENS5_IJNSA_ILi128EEENSA_ILi256EEESF_EEENS5_IJNS_12float_e5m2_tENS_13float_ue8m0_tEEEENS5_IJNS5_IJlSB_lEEENS4_6LayoutINS5_IJNS5_IJNS5_IJNSA_ILi32EEENSA_ILi4EEEEEEiEEESQ_NS5_IJSB_iEEEEEENS5_IJNS5_IJNS5_IJNSA_ILi16EEESO_EEEiEEENS5_IJNS5_IJNSA_ILi0EEESB_EEENSA_ILi512EEEEEENS5_IJSW_iEEEEEEEEEEESK_S13_NS4_8TiledMMAINS4_8MMA_AtomIJNS4_21SM100_MMA_MXF8F6F4_SSISI_SI_fSJ_Li128ELi256ELNS4_4UMMA5MajorE0ELS18_0ELNS17_7ScaleInE0ELS19_0EEEEEENSM_INS5_IJSB_SB_SB_EEENS5_IJSW_SW_SW_EEEEENS5_IJNS4_10UnderscoreES1F_S1F_EEEEENS5_IJNS4_23SM90_TMA_LOAD_MULTICASTES1I_EEENS5_IJNS4_14ComposedLayoutINS4_7SwizzleILi3ELi4ELi3EEENS4_18smem_ptr_flag_bitsILi8EEENSM_INS5_IJSC_SF_EEENS5_IJSF_SB_EEEEEEENSM_INS5_IJNS5_IJNS5_IJSP_SB_EEENS5_IJSN_SB_EEEEEESB_NS5_IJSO_SB_EEEEEENS5_IJNS5_IJNS5_IJSU_SY_EEESX_EEESW_NS5_IJSB_SY_EEEEEEEEEEEvNS4_8identityENS5_IJNS4_13SM90_TMA_LOADES25_EEENS5_IJS1S_NSM_INS5_IJNS5_IJNS5_IJSP_NSA_ILi2EEEEEES1U_EEESB_S1W_EEENS5_IJS1Z_SW_NS5_IJSB_NSA_ILi1024EEEEEEEEEEEEEEvS24_EENS_8epilogue10collective18CollectiveEpilogueINS2H_23Sm100TmaWarpSpecializedILi4ELi2ELi64ELb1ELb0EEEJSH_NS5_IJNSM_ISF_SB_EENSM_INSA_ILi64EEESB_EEEEENS_10bfloat16_tESL_S2Q_SL_NS2H_6fusion15FusionCallbacksIS2L_NS2R_17LinearCombinationIS2Q_fS2Q_fLNS_15FloatRoundStyleE2EEESH_S2P_JEEENS4_5SM1004TMEM4LOAD26SM100_TMEM_LOAD_32dp32b64xES25_NS1K_IS1M_NS1N_ILi16EEENSM_INS5_IJSC_S2N_EEENS5_IJS2N_SB_EEEEEEENS4_39AutoVectorizingCopyWithAssumedAlignmentILi128EEENS4_14SM90_TMA_STOREES35_S37_S37_EEEvvEEEEvNT_6ParamsE:
[----:B------:R-:W1:Y:S01]  /*0000*/  LDC R1, c[0x0][0x37c] ;  /* 0x0000df00ff017b82 */ /* 0x000e620000000800 */
[----:B------:R-:W2:Y:S01]  /*0010*/  S2R R165, SR_TID.X ;  /* 0x0000000000a57919 */ /* 0x000ea20000002100 */
[----:B------:R-:W3:Y:S01]  /*0020*/  LDCU.64 UR4, c[0x0][0xc90] ;  /* 0x00019200ff0477ac */ /* 0x000ee20008000a00 */
[----:B------:R-:W-:Y:S02]  /*0030*/  PRMT R151, RZ, 0x7610, R151 ;  /* 0x00007610ff977816 */ /* 0x000fe40000000097 */
[----:B------:R-:W-:Y:S01]  /*0040*/  ELECT P6, URZ, PT ;  /* 0x0000000000ff782f */ /* 0x000fe200038c0000 */
[----:B------:R-:W4:Y:S01]  /*0050*/  LDCU.64 UR46, c[0x0][0x358] ;  /* 0x00006b00ff2e77ac */ /* 0x000f220008000a00 */
[----:B---3--:R-:W-:-:S04]  /*0060*/  UISETP.NE.U32.AND UP0, UPT, UR4, URZ, UPT ;  /* 0x000000ff0400728c */ /* 0x008fc8000bf05070 */
[----:B------:R-:W-:Y:S01]  /*0070*/  UISETP.NE.AND.EX UP0, UPT, UR5, URZ, UPT, UP0 ;  /* 0x000000ff0500728c */ /* 0x000fe2000bf05300 */
[----:B--2---:R-:W-:-:S05]  /*0080*/  SHF.R.U32.HI R158, RZ, 0x5, R165 ;  /* 0x00000005ff9e7819 */ /* 0x004fca00000116a5 */
[----:B------:R-:W2:Y:S02]  /*0090*/  SHFL.IDX PT, R0, R158, RZ, 0x1f ;  /* 0x00001fff9e007589 */ /* 0x000ea400000e0000 */
[----:B--2---:R-:W-:Y:S01]  /*00a0*/  R2UR UR7, R0 ;  /* 0x00000000000772ca */ /* 0x004fe200000e0000 */
[----:B-1--4-:R-:W-:-:S14]  /*00b0*/  BRA.U UP0, `(.L_x_0) ;  /* 0x00000001002c7547 */ /* 0x012fdc000b800000 */
[----:B------:R-:W1:Y:S02]  /*00c0*/  LDCU.64 UR8, c[0x0][0xc88] ;  /* 0x00019100ff0877ac */ /* 0x000e640008000a00 */
[----:B-1----:R-:W-:-:S04]  /*00d0*/  UISETP.NE.U32.AND UP0, UPT, UR8, URZ, UPT ;  /* 0x000000ff0800728c */ /* 0x002fc8000bf05070 */
[----:B------:R-:W-:-:S09]  /*00e0*/  UISETP.NE.AND.EX UP0, UPT, UR9, URZ, UPT, UP0 ;  /* 0x000000ff0900728c */ /* 0x000fd2000bf05300 */
[----:B------:R-:W-:Y:S05]  /*00f0*/  BRA.U !UP0, `(.L_x_1) ;  /* 0x0000000108107547 */ /* 0x000fea000b800000 */
[----:B------:R-:W1:Y:S02]  /*0100*/  LDC.64 R2, c[0x0][0xc88] ;  /* 0x00032200ff027b82 */ /* 0x000e640000000a00 */
[----:B-1----:R1:W5:Y:S01]  /*0110*/  LDG.E R83, desc[UR46][R2.64] ;  /* 0x0000002e02537981 */ /* 0x002362000c1e1900 */
[----:B------:R-:W-:Y:S01]  /*0120*/  HFMA2 R151, -RZ, RZ, 0, 5.9604644775390625e-08 ;  /* 0x00000001ff977431 */ /* 0x000fe200000001ff */
[----:B------:R-:W-:Y:S05]  /*0130*/  BRA `(.L_x_0) ;  /* 0x00000000000c7947 */ /* 0x000fea0003800000 */
.L_x_1:
[----:B------:R-:W1:Y:S01]  /*0140*/  LDCU UR6, c[0x0][0xc80] ;  /* 0x00019000ff0677ac */ /* 0x000e620008000800 */
[----:B------:R-:W-:Y:S01]  /*0150*/  HFMA2 R151, -RZ, RZ, 0, 5.9604644775390625e-08 ;  /* 0x00000001ff977431 */ /* 0x000fe200000001ff */
[----:B-1----:R-:W-:Y:S02]  /*0160*/  MOV R83, UR6 ;  /* 0x0000000600537c02 */ /* 0x002fe40008000f00 */
.L_x_0:
[----:B------:R-:W2:Y:S02]  /*0170*/  LDCU.64 UR8, c[0x0][0xcb0] ;  /* 0x00019600ff0877ac */ /* 0x000ea40008000a00 */
[----:B--2---:R-:W-:-:S04]  /*0180*/  UISETP.NE.U32.AND UP0, UPT, UR8, URZ, UPT ;  /* 0x000000ff0800728c */ /* 0x004fc8000bf05070 */
[----:B------:R-:W-:-:S09]  /*0190*/  UISETP.NE.AND.EX UP0, UPT, UR9, URZ, UPT, UP0 ;  /* 0x000000ff0900728c */ /* 0x000fd2000bf05300 */
[----:B------:R-:W-:Y:S05]  /*01a0*/  BRA.U UP0, `(.L_x_2) ;  /* 0x0000000100247547 */ /* 0x000fea000b800000 */
[----:B------:R-:W2:Y:S02]  /*01b0*/  LDCU.64 UR8, c[0x0][0xca8] ;  /* 0x00019500ff0877ac */ /* 0x000ea40008000a00 */
[----:B--2---:R-:W-:-:S04]  /*01c0*/  UISETP.NE.U32.AND UP0, UPT, UR8, URZ, UPT ;  /* 0x000000ff0800728c */ /* 0x004fc8000bf05070 */
[----:B------:R-:W-:-:S09]  /*01d0*/  UISETP.NE.AND.EX UP0, UPT, UR9, URZ, UPT, UP0 ;  /* 0x000000ff0900728c */ /* 0x000fd2000bf05300 */
[----:B------:R-:W-:Y:S05]  /*01e0*/  BRA.U !UP0, `(.L_x_3) ;  /* 0x00000001080c7547 */ /* 0x000fea000b800000 */
[----:B------:R-:W2:Y:S02]  /*01f0*/  LDC.64 R76, c[0x0][0xca8] ;  /* 0x00032a00ff4c7b82 */ /* 0x000ea40000000a00 */
[----:B--2---:R2:W5:Y:S01]  /*0200*/  LDG.E R76, desc[UR46][R76.64] ;  /* 0x0000002e4c4c7981 */ /* 0x004562000c1e1900 */
[----:B------:R-:W-:Y:S05]  /*0210*/  BRA `(.L_x_2) ;  /* 0x0000000000087947 */ /* 0x000fea0003800000 */
.L_x_3:
[----:B------:R-:W2:Y:S02]  /*0220*/  LDCU UR6, c[0x0][0xca0] ;  /* 0x00019400ff0677ac */ /* 0x000ea40008000800 */
[----:B--2---:R-:W-:Y:S02]  /*0230*/  MOV R76, UR6 ;  /* 0x00000006004c7c02 */ /* 0x004fe40008000f00 */
.L_x_2:
[----:B------:R-:W-:Y:S01]  /*0240*/  IMAD.U32 R0, RZ, RZ, UR7 ;  /* 0x00000007ff007e24 */ /* 0x000fe2000f8e00ff */
[----:B------:R-:W-:Y:S04]  /*0250*/  BSSY.RECONVERGENT B0, `(.L_x_4) ;  /* 0x0000012000007945 */ /* 0x000fe80003800200 */
[C---:B------:R-:W-:Y:S02]  /*0260*/  ISETP.NE.OR P1, PT, R0.reuse, 0x1, !P6 ;  /* 0x000000010000780c */ /* 0x040fe40007725670 */
[----:B------:R-:W-:-:S11]  /*0270*/  ISETP.NE.OR P0, PT, R0, 0x3, !P6 ;  /* 0x000000030000780c */ /* 0x000fd60007705670 */
[----:B------:R-:W-:Y:S05]  /*0280*/  @P1 BRA `(.L_x_5) ;  /* 0x0000000000381947 */ /* 0x000fea0003800000 */
[----:B------:R-:W3:Y:S02]  /*0290*/  LDCU.64 UR8, c[0x0][0x348] ;  /* 0x00006900ff0877ac */ /* 0x000ee40008000a00 */
[----:B---3--:R-:W-:Y:S02]  /*02a0*/  UIADD3 UR14, UP3, UPT, UR8, 0x80, URZ ;  /* 0x00000080080e7890 */ /* 0x008fe4000ff7e0ff */
[----:B------:R-:W-:Y:S02]  /*02b0*/  UIADD3 UR12, UP2, UPT, UR8, 0x180, URZ ;  /* 0x00000180080c7890 */ /* 0x000fe4000ff5e0ff */
[----:B------:R-:W-:Y:S02]  /*02c0*/  UIADD3 UR10, UP1, UPT, UR8, 0x280, URZ ;  /* 0x00000280080a7890 */ /* 0x000fe4000ff3e0ff */
[----:B------:R-:W-:Y:S02]  /*02d0*/  UIADD3 UR8, UP0, UPT, UR8, 0x380, URZ ;  /* 0x0000038008087890 */ /* 0x000fe4000ff1e0ff */
[----:B------:R-:W-:-:S02]  /*02e0*/  UIADD3.X UR15, UPT, UPT, URZ, UR9, URZ, UP3, !UPT ;  /* 0x00000009ff0f7290 */ /* 0x000fc40009ffe4ff */
[----:B------:R-:W-:Y:S02]  /*02f0*/  UIADD3.X UR13, UPT, UPT, URZ, UR9, URZ, UP2, !UPT ;  /* 0x00000009ff0d7290 */ /* 0x000fe400097fe4ff */
[----:B------:R-:W-:Y:S02]  /*0300*/  UIADD3.X UR11, UPT, UPT, URZ, UR9, URZ, UP1, !UPT ;  /* 0x00000009ff0b7290 */ /* 0x000fe40008ffe4ff */
[----:B------:R-:W-:-:S03]  /*0310*/  UIADD3.X UR9, UPT, UPT, URZ, UR9, URZ, UP0, !UPT ;  /* 0x00000009ff097290 */ /* 0x000fc600087fe4ff */
[----:B------:R3:W-:Y:S02]  /*0320*/  UTMACCTL.PF [UR14] ;  /* 0x000000000e0079b9 */ /* 0x0007e40008040000 */
[----:B------:R3:W-:Y:S02]  /*0330*/  UTMACCTL.PF [UR12] ;  /* 0x000000000c0079b9 */ /* 0x0007e40008040000 */
[----:B------:R3:W-:Y:S02]  /*0340*/  UTMACCTL.PF [UR10] ;  /* 0x000000000a0079b9 */ /* 0x0007e40008040000 */
[----:B------:R3:W-:Y:S02]  /*0350*/  UTMACCTL.PF [UR8] ;  /* 0x00000000080079b9 */ /* 0x0007e40008040000 */
[----:B---3--:R-:W-:Y:S01]  /*0360*/  NOP ;  /* 0x0000000000007918 */ /* 0x008fe20000000000 */
.L_x_5:
[----:B------:R-:W-:Y:S05]  /*0370*/  BSYNC.RECONVERGENT B0 ;  /* 0x0000000000007941 */ /* 0x000fea0003800200 */
.L_x_4:
[----:B------:R-:W-:Y:S04]  /*0380*/  BSSY.RECONVERGENT B0, `(.L_x_6) ;  /* 0x000000a000007945 */ /* 0x000fe80003800200 */
[----:B------:R-:W-:Y:S05]  /*0390*/  @P0 BRA `(.L_x_7) ;  /* 0x0000000000200947 */ /* 0x000fea0003800000 */
[----:B------:R-:W3:Y:S02]  /*03a0*/  LDCU.64 UR8, c[0x0][0x348] ;  /* 0x00006900ff0877ac */ /* 0x000ee40008000a00 */
[----:B---3--:R-:W-:Y:S02]  /*03b0*/  UIADD3 UR10, UP1, UPT, UR8, 0x980, URZ ;  /* 0x00000980080a7890 */ /* 0x008fe4000ff3e0ff */
[----:B------:R-:W-:Y:S02]  /*03c0*/  UIADD3 UR8, UP0, UPT, UR8, 0xa80, URZ ;  /* 0x00000a8008087890 */ /* 0x000fe4000ff1e0ff */
[----:B------:R-:W-:Y:S02]  /*03d0*/  UIADD3.X UR11, UPT, UPT, URZ, UR9, URZ, UP1, !UPT ;  /* 0x00000009ff0b7290 */ /* 0x000fe40008ffe4ff */
[----:B------:R-:W-:-:S07]  /*03e0*/  UIADD3.X UR9, UPT, UPT, URZ, UR9, URZ, UP0, !UPT ;  /* 0x00000009ff097290 */ /* 0x000fce00087fe4ff */
[----:B------:R3:W-:Y:S02]  /*03f0*/  UTMACCTL.PF [UR10] ;  /* 0x000000000a0079b9 */ /* 0x0007e40008040000 */
[----:B------:R3:W-:Y:S02]  /*0400*/  UTMACCTL.PF [UR8] ;  /* 0x00000000080079b9 */ /* 0x0007e40008040000 */
[----:B---3--:R-:W-:Y:S01]  /*0410*/  NOP ;  /* 0x0000000000007918 */ /* 0x008fe20000000000 */
.L_x_7:
[----:B------:R-:W-:Y:S05]  /*0420*/  BSYNC.RECONVERGENT B0 ;  /* 0x0000000000007941 */ /* 0x000fea0003800200 */
.L_x_6:
[----:B------:R-:W3:Y:S01]  /*0430*/  LDCU.64 UR8, c[0x0][0xc88] ;  /* 0x00019100ff0877ac */ /* 0x000ee20008000a00 */
[----:B------:R-:W-:Y:S02]  /*0440*/  UISETP.EQ.U32.AND UP1, UPT, UR4, URZ, UPT ;  /* 0x000000ff0400728c */ /* 0x000fe4000bf22070 */
[----:B------:R-:W-:Y:S02]  /*0450*/  UPLOP3.LUT UP4, UPT, UPT, UPT, UPT, 0x80, 0x8 ;  /* 0x000000000008789c */ /* 0x000fe40003f8f070 */
[----:B---3--:R-:W-:-:S04]  /*0460*/  UISETP.NE.U32.AND UP0, UPT, UR8, URZ, UPT ;  /* 0x000000ff0800728c */ /* 0x008fc8000bf05070 */
[----:B------:R-:W-:-:S04]  /*0470*/  UISETP.NE.AND.EX UP0, UPT, UR9, URZ, UPT, UP0 ;  /* 0x000000ff0900728c */ /* 0x000fc8000bf05300 */
[----:B------:R-:W-:-:S04]  /*0480*/  UISETP.EQ.OR.EX UP2, UPT, UR5, URZ, !UP0, UP1 ;  /* 0x000000ff0500728c */ /* 0x000fc8000c742710 */
[----:B------:R-:W-:-:S05]  /*0490*/  UP2UR UR48, UPR, URZ, 0x4 ;  /* 0x00000004ff307883 */ /* 0x000fca0008000000 */
[----:B------:R-:W-:Y:S07]  /*04a0*/  BRA.U !UP2, `(.L_x_8) ;  /* 0x000000010a207547 */ /* 0x000fee000b800000 */
[----:B------:R-:W-:Y:S01]  /*04b0*/  UISETP.NE.U32.AND UP1, UPT, UR4, URZ, UPT ;  /* 0x000000ff0400728c */ /* 0x000fe2000bf25070 */
[----:B-----5:R-:W-:Y:S01]  /*04c0*/  FSETP.NEU.AND P0, PT, R83, RZ, PT ;  /* 0x000000ff5300720b */ /* 0x020fe20003f0d000 */
[----:B------:R-:W-:Y:S02]  /*04d0*/  USEL UR4, URZ, 0xffffffff, UP0 ;  /* 0xffffffffff047887 */ /* 0x000fe40008000000 */
[----:B------:R-:W-:-:S10]  /*04e0*/  UISETP.NE.AND.EX UP1, UPT, UR5, URZ, UPT, UP1 ;  /* 0x000000ff0500728c */ /* 0x000fd4000bf25310 */
[----:B------:R-:W-:Y:S01]  /*04f0*/  VOTEU.ANY UP0, P0 ;  /* 0x0000000000ff7886 */ /* 0x000fe20000000100 */
[----:B------:R-:W-:-:S04]  /*0500*/  @!UP1 USEL UR4, URZ, 0xffffffff, UP0 ;  /* 0xffffffffff049887 */ /* 0x000fc80008000000 */
[----:B------:R-:W-:-:S04]  /*0510*/  ULOP3.LUT UR4, UR4, 0x1, URZ, 0xc0, !UPT ;  /* 0x0000000104047892 */ /* 0x000fc8000f8ec0ff */
[----:B------:R-:W-:-:S11]  /*0520*/  UISETP.NE.U32.AND UP4, UPT, UR4, 0x1, UPT ;  /* 0x000000010400788c */ /* 0x000fd6000bf85070 */
.L_x_8:
[----:B-1----:R-:W1:Y:S01]  /*0530*/  SHFL.IDX PT, R2, R158, RZ, 0x1f ;  /* 0x00001fff9e027589 */ /* 0x002e6200000e0000 */
[----:B------:R-:W-:-:S04]  /*0540*/  UISETP.NE.AND UP0, UPT, UR7, 0x2, UPT ;  /* 0x000000020700788c */ /* 0x000fc8000bf05270 */
[----:B------:R-:W-:Y:S01]  /*0550*/  USEL UR14, URZ, 0x1, UP0 ;  /* 0x00000001ff0e7887 */ /* 0x000fe20008000000 */
[----:B-1----:R-:W-:-:S13]  /*0560*/  ISETP.NE.AND P0, PT, R2, RZ, PT ;  /* 0x000000ff0200720c */ /* 0x002fda0003f05270 */
[----:B------:R-:W-:Y:S05]  /*0570*/  @P0 BRA `(.L_x_9) ;  /* 0x0000000000500947 */ /* 0x000fea0003800000 */
[----:B------:R-:W1:Y:S01]  /*0580*/  S2UR UR6, SR_CgaCtaId ;  /* 0x00000000000679c3 */ /* 0x000e620000008800 */
[----:B------:R-:W-:Y:S01]  /*0590*/  UMOV UR8, 0x400 ;  /* 0x0000040000087882 */ /* 0x000fe20000000000 */
[----:B------:R-:W-:Y:S01]  /*05a0*/  UMOV UR5, 0x1 ;  /* 0x0000000100057882 */ /* 0x000fe20000000000 */
[----:B------:R-:W-:Y:S01]  /*05b0*/  UMOV UR4, 0x8 ;  /* 0x0000000800047882 */ /* 0x000fe20000000000 */
[----:B------:R-:W-:Y:S01]  /*05c0*/  ELECT P0, URZ, PT ;  /* 0x0000000000ff782f */ /* 0x000fe20003800000 */
[----:B-1----:R-:W-:Y:S02]  /*05d0*/  ULEA UR6, UR6, UR8, 0x18 ;  /* 0x0000000806067291 */ /* 0x002fe4000f8ec0ff */
[----:B------:R-:W-:-:S04]  /*05e0*/  UIADD3 UR8, UPT, UPT, -UR5, 0x100000, URZ ;  /* 0x0010000005087890 */ /* 0x000fc8000fffe1ff */
[----:B------:R-:W-:Y:S02]  /*05f0*/  USHF.L.U32 UR9, UR8, 0xb, URZ ;  /* 0x0000000b08097899 */ /* 0x000fe400080006ff */
[----:B------:R-:W-:Y:S02]  /*0600*/  USHF.L.U32 UR8, UR8, 0x1, URZ ;  /* 0x0000000108087899 */ /* 0x000fe400080006ff */
[----:B------:R-:W-:-:S04]  /*0610*/  UIADD3 UR4, UPT, UPT, -UR4, 0x100000, URZ ;  /* 0x0010000004047890 */ /* 0x000fc8000fffe1ff */
[----:B------:R-:W-:Y:S02]  /*0620*/  USHF.L.U32 UR5, UR4, 0xb, URZ ;  /* 0x0000000b04057899 */ /* 0x000fe400080006ff */
[----:B------:R-:W-:Y:S01]  /*0630*/  USHF.L.U32 UR4, UR4, 0x1, URZ ;  /* 0x0000000104047899 */ /* 0x000fe200080006ff */
[----:B------:R-:W1:Y:S03]  /*0640*/  FENCE.VIEW.ASYNC.S ;  /* 0x00000000000073c6 */ /* 0x000e660000000000 */
[----:B-1----:R1:W3:Y:S08]  /*0650*/  SYNCS.EXCH.64 URZ, [UR6], UR8 ;  /* 0x0000000806ff75b2 */ /* 0x0022f00008000100 */
[----:B------:R1:W4:Y:S01]  /*0660*/  SYNCS.EXCH.64 URZ, [UR6+0x18], UR4 ;  /* 0x0000180406ff75b2 */ /* 0x0003220008000100 */
[----:B------:R1:W1:Y:S01]  /*0670*/  SYNCS.EXCH.64 URZ, [UR6+0x8], UR8 ;  /* 0x0000080806ff75b2 */ /* 0x0002620008000100 */
[----:B------:R1:W1:Y:S01]  /*0680*/  SYNCS.EXCH.64 URZ, [UR6+0x20], UR4 ;  /* 0x0000200406ff75b2 */ /* 0x0002620008000100 */
[----:B------:R1:W1:Y:S01]  /*0690*/  SYNCS.EXCH.64 URZ, [UR6+0x10], UR8 ;  /* 0x0000100806ff75b2 */ /* 0x0002620008000100 */
[----:B------:R1:W1:Y:S01]  /*06a0*/  SYNCS.EXCH.64 URZ, [UR6+0x28], UR4 ;  /* 0x0000280406ff75b2 */ /* 0x0002620008000100 */
[----:B------:R-:W-:Y:S01]  /*06b0*/  NOP ;  /* 0x0000000000007918 */ /* 0x000fe20000000000 */
.L_x_9:
[----:B------:R-:W2:Y:S01]  /*06c0*/  SHFL.IDX PT, R2, R158, RZ, 0x1f ;  /* 0x00001fff9e027589 */ /* 0x000ea200000e0000 */
[----:B------:R-:W-:Y:S01]  /*06d0*/  NOP ;  /* 0x0000000000007918 */ /* 0x000fe20000000000 */
[----:B--2---:R-:W-:-:S13]  /*06e0*/  ISETP.NE.AND P0, PT, R2, 0x1, PT ;  /* 0x000000010200780c */ /* 0x004fda0003f05270 */
[----:B------:R-:W-:Y:S05]  /*06f0*/  @P0 BRA `(.L_x_10) ;  /* 0x0000000000580947 */ /* 0x000fea0003800000 */
[----:B-1----:R-:W1:Y:S01]  /*0700*/  S2UR UR6, SR_CgaCtaId ;  /* 0x00000000000679c3 */ /* 0x002e620000008800 */
        /* <DEDUP_REMOVED lines=12> */
[----:B-1----:R2:W1:Y:S08]  /*07d0*/  SYNCS.EXCH.64 URZ, [UR6+0x30], UR8 ;  /* 0x0000300806ff75b2 */ /* 0x0024700008000100 */
[----:B------:R2:W1:Y:S01]  /*07e0*/  SYNCS.EXCH.64 URZ, [UR6+0x50], UR4 ;  /* 0x0000500406ff75b2 */ /* 0x0004620008000100 */
[----:B------:R2:W1:Y:S01]  /*07f0*/  SYNCS.EXCH.64 URZ, [UR6+0x38], UR8 ;  /* 0x0000380806ff75b2 */ /* 0x0004620008000100 */
[----:B------:R2:W1:Y:S01]  /*0800*/  SYNCS.EXCH.64 URZ, [UR6+0x58], UR4 ;  /* 0x0000580406ff75b2 */ /* 0x0004620008000100 */
[----:B------:R2:W1:Y:S01]  /*0810*/  SYNCS.EXCH.64 URZ, [UR6+0x40], UR8 ;  /* 0x0000400806ff75b2 */ /* 0x0004620008000100 */
[----:B------:R2:W1:Y:S01]  /*0820*/  SYNCS.EXCH.64 URZ, [UR6+0x60], UR4 ;  /* 0x0000600406ff75b2 */ /* 0x0004620008000100 */
[----:B------:R2:W1:Y:S01]  /*0830*/  SYNCS.EXCH.64 URZ, [UR6+0x48], UR8 ;  /* 0x0000480806ff75b2 */ /* 0x0004620008000100 */
[----:B------:R2:W1:Y:S02]  /*0840*/  SYNCS.EXCH.64 URZ, [UR6+0x68], UR4 ;  /* 0x0000680406ff75b2 */ /* 0x0004640008000100 */
[----:B--2---:R-:W-:Y:S01]  /*0850*/  NOP ;  /* 0x0000000000007918 */ /* 0x004fe20000000000 */
.L_x_10:
[----:B------:R-:W2:Y:S01]  /*0860*/  SHFL.IDX PT, R2, R158, RZ, 0x1f ;  /* 0x00001fff9e027589 */ /* 0x000ea200000e0000 */
[----:B------:R-:W-:Y:S01]  /*0870*/  NOP ;  /* 0x0000000000007918 */ /* 0x000fe20000000000 */
[----:B--2---:R-:W-:-:S13]  /*0880*/  ISETP.NE.AND P0, PT, R2, 0x3, PT ;  /* 0x000000030200780c */ /* 0x004fda0003f05270 */
[----:B------:R-:W-:Y:S05]  /*0890*/  @P0 BRA `(.L_x_11) ;  /* 0x0000000000300947 */ /* 0x000fea0003800000 */
[----:B-1----:R-:W1:Y:S01]  /*08a0*/  S2UR UR5, SR_CgaCtaId ;  /* 0x00000000000579c3 */ /* 0x002e620000008800 */
[----:B------:R-:W-:Y:S01]  /*08b0*/  UMOV UR6, 0x400 ;  /* 0x0000040000067882 */ /* 0x000fe20000000000 */
[----:B------:R-:W-:Y:S01]  /*08c0*/  UMOV UR4, 0x20 ;  /* 0x0000002000047882 */ /* 0x000fe20000000000 */
[----:B------:R-:W-:Y:S01]  /*08d0*/  ELECT P0, URZ, PT ;  /* 0x0000000000ff782f */ /* 0x000fe20003800000 */
[----:B------:R-:W-:-:S04]  /*08e0*/  UIADD3 UR8, UPT, UPT, -UR4, 0x100000, URZ ;  /* 0x0010000004087890 */ /* 0x000fc8000fffe1ff */
[----:B------:R-:W-:Y:S02]  /*08f0*/  USHF.L.U32 UR9, UR8, 0xb, URZ ;  /* 0x0000000b08097899 */ /* 0x000fe400080006ff */
[----:B------:R-:W-:Y:S02]  /*0900*/  USHF.L.U32 UR8, UR8, 0x1, URZ ;  /* 0x0000000108087899 */ /* 0x000fe400080006ff */
[----:B-1----:R-:W-:Y:S01]  /*0910*/  ULEA UR5, UR5, UR6, 0x18 ;  /* 0x0000000605057291 */ /* 0x002fe2000f8ec0ff */
[----:B------:R-:W1:Y:S11]  /*0920*/  FENCE.VIEW.ASYNC.S ;  /* 0x00000000000073c6 */ /* 0x000e760000000000 */
[----:B-1----:R2:W1:Y:S01]  /*0930*/  SYNCS.EXCH.64 URZ, [UR5+0x70], UR8 ;  /* 0x0000700805ff75b2 */ /* 0x0024620008000100 */
[----:B------:R2:W1:Y:S02]  /*0940*/  SYNCS.EXCH.64 URZ, [UR5+0x78], UR8 ;  /* 0x0000780805ff75b2 */ /* 0x0004640008000100 */
[----:B--2---:R-:W-:Y:S01]  /*0950*/  NOP ;  /* 0x0000000000007918 */ /* 0x004fe20000000000 */
.L_x_11:
[----:B------:R-:W2:Y:S01]  /*0960*/  SHFL.IDX PT, R2, R158, RZ, 0x1f ;  /* 0x00001fff9e027589 */ /* 0x000ea200000e0000 */
[----:B------:R-:W-:Y:S01]  /*0970*/  NOP ;  /* 0x0000000000007918 */ /* 0x000fe20000000000 */
[----:B--2---:R-:W-:-:S13]  /*0980*/  ISETP.NE.AND P0, PT, R2, 0x4, PT ;  /* 0x000000040200780c */ /* 0x004fda0003f05270 */
[----:B------:R-:W-:Y:S05]  /*0990*/  @P0 BRA `(.L_x_12) ;  /* 0x00000000004c0947 */ /* 0x000fea0003800000 */
[----:B-1----:R-:W1:Y:S01]  /*09a0*/  S2UR UR5, SR_CgaCtaId ;  /* 0x00000000000579c3 */ /* 0x002e620000008800 */
[----:B------:R-:W-:Y:S01]  /*09b0*/  UMOV UR8, 0x720 ;  /* 0x0000072000087882 */ /* 0x000fe20000000000 */
[----:B------:R-:W-:Y:S01]  /*09c0*/  UMOV UR6, 0x400 ;  /* 0x0000040000067882 */ /* 0x000fe20000000000 */
[----:B------:R-:W-:Y:S01]  /*09d0*/  USEL UR8, UR8, 0x620, UP4 ;  /* 0x0000062008087887 */ /* 0x000fe2000a000000 */
[----:B------:R-:W-:Y:S01]  /*09e0*/  UMOV UR4, 0x1 ;  /* 0x0000000100047882 */ /* 0x000fe20000000000 */
[----:B------:R-:W-:Y:S01]  /*09f0*/  ELECT P0, URZ, PT ;  /* 0x0000000000ff782f */ /* 0x000fe20003800000 */
[----:B------:R-:W-:-:S04]  /*0a00*/  UIADD3 UR10, UPT, UPT, -UR4, 0x100000, URZ ;  /* 0x00100000040a7890 */ /* 0x000fc8000fffe1ff */
[----:B------:R-:W-:Y:S02]  /*0a10*/  USHF.L.U32 UR11, UR10, 0xb, URZ ;  /* 0x0000000b0a0b7899 */ /* 0x000fe400080006ff */
[----:B------:R-:W-:Y:S02]  /*0a20*/  USHF.L.U32 UR10, UR10, 0x1, URZ ;  /* 0x000000010a0a7899 */ /* 0x000fe400080006ff */
[----:B------:R-:W-:-:S04]  /*0a30*/  UIADD3 UR8, UPT, UPT, -UR8, 0x100000, URZ ;  /* 0x0010000008087890 */ /* 0x000fc8000fffe1ff */
[----:B------:R-:W-:Y:S02]  /*0a40*/  USHF.L.U32 UR9, UR8, 0xb, URZ ;  /* 0x0000000b08097899 */ /* 0x000fe400080006ff */
[----:B------:R-:W-:Y:S02]  /*0a50*/  USHF.L.U32 UR8, UR8, 0x1, URZ ;  /* 0x0000000108087899 */ /* 0x000fe400080006ff */
[----:B-1----:R-:W-:Y:S01]  /*0a60*/  ULEA UR5, UR5, UR6, 0x18 ;  /* 0x0000000605057291 */ /* 0x002fe2000f8ec0ff */
[----:B------:R-:W1:Y:S11]  /*0a70*/  FENCE.VIEW.ASYNC.S ;  /* 0x00000000000073c6 */ /* 0x000e760000000000 */
[----:B-1----:R2:W1:Y:S01]  /*0a80*/  SYNCS.EXCH.64 URZ, [UR5+0x80], UR10 ;  /* 0x0000800a05ff75b2 */ /* 0x0024620008000100 */
[----:B------:R2:W1:Y:S01]  /*0a90*/  SYNCS.EXCH.64 URZ, [UR5+0x90], UR8 ;  /* 0x0000900805ff75b2 */ /* 0x0004620008000100 */
[----:B------:R2:W1:Y:S01]  /*0aa0*/  SYNCS.EXCH.64 URZ, [UR5+0x88], UR10 ;  /* 0x0000880a05ff75b2 */ /* 0x0004620008000100 */
[----:B------:R2:W1:Y:S02]  /*0ab0*/  SYNCS.EXCH.64 URZ, [UR5+0x98], UR8 ;  /* 0x0000980805ff75b2 */ /* 0x0004640008000100 */
[----:B--2---:R-:W-:Y:S01]  /*0ac0*/  NOP ;  /* 0x0000000000007918 */ /* 0x004fe20000000000 */
.L_x_12:
        /* <DEDUP_REMOVED lines=18> */
[----:B------:R2:W1:Y:S02]  /*0bf0*/  SYNCS.EXCH.64 URZ, [UR6+0xa8], UR4 ;  /* 0x0000a80406ff75b2 */ /* 0x0004640008000100 */
[----:B--2---:R-:W-:Y:S01]  /*0c00*/  NOP ;  /* 0x0000000000007918 */ /* 0x004fe20000000000 */
.L_x_13:
[----:B------:R-:W2:Y:S01]  /*0c10*/  SHFL.IDX PT, R2, R158, RZ, 0x1f ;  /* 0x00001fff9e027589 */ /* 0x000ea200000e0000 */
[----:B------:R-:W1:Y:S01]  /*0c20*/  S2UR UR45, SR_CgaCtaId ;  /* 0x00000000002d79c3 */ /* 0x000e620000008800 */
[----:B------:R-:W-:Y:S01]  /*0c30*/  ISETP.NE.OR P1, PT, RZ, UR7, !P6 ;  /* 0x00000007ff007c0c */ /* 0x000fe2000f725670 */
[----:B------:R-:W-:Y:S01]  /*0c40*/  NOP ;  /* 0x0000000000007918 */ /* 0x000fe20000000000 */
[----:B--2---:R-:W-:-:S13]  /*0c50*/  ISETP.NE.AND P0, PT, R2, 0x3, PT ;  /* 0x000000030200780c */ /* 0x004fda0003f05270 */
[----:B-1----:R-:W-:Y:S05]  /*0c60*/  @P0 BRA `(.L_x_14) ;  /* 0x0000000000380947 */ /* 0x002fea0003800000 */
[----:B------:R-:W1:Y:S01]  /*0c70*/  S2UR UR5, SR_CgaCtaId ;  /* 0x00000000000579c3 */ /* 0x000e620000008800 */
        /* <DEDUP_REMOVED lines=8> */
[----:B-1----:R1:W2:Y:S01]  /*0d00*/  SYNCS.EXCH.64 URZ, [UR5+0xb0], UR8 ;  /* 0x0000b00805ff75b2 */ /* 0x0022a20008000100 */
[----:B------:R1:W1:Y:S01]  /*0d10*/  SYNCS.EXCH.64 URZ, [UR5+0xc0], UR8 ;  /* 0x0000c00805ff75b2 */ /* 0x0002620008000100 */
[----:B------:R1:W1:Y:S01]  /*0d20*/  SYNCS.EXCH.64 URZ, [UR5+0xb8], UR8 ;  /* 0x0000b80805ff75b2 */ /* 0x0002620008000100 */
[----:B------:R1:W1:Y:S01]  /*0d30*/  SYNCS.EXCH.64 URZ, [UR5+0xc8], UR8 ;  /* 0x0000c80805ff75b2 */ /* 0x0002620008000100 */
[----:B------:R-:W-:Y:S01]  /*0d40*/  NOP ;  /* 0x0000000000007918 */ /* 0x000fe20000000000 */
.L_x_14:
[----:B------:R-:W-:Y:S01]  /*0d50*/  VOTEU.ALL UP0, P1 ;  /* 0x0000000000ff7886 */ /* 0x000fe20000800000 */
[----:B-1----:R-:W1:Y:S01]  /*0d60*/  LDCU UR5, c[0x0][0x36c] ;  /* 0x00006d80ff0577ac */ /* 0x002e620008000800 */
[----:B------:R-:W-:Y:S01]  /*0d70*/  NOP ;  /* 0x0000000000007918 */ /* 0x000fe20000000000 */
[----:B------:R-:W-:Y:S01]  /*0d80*/  ISETP.NE.OR P6, PT, R0, 0x2, !P6 ;  /* 0x000000020000780c */ /* 0x000fe200077c5670 */
[----:B------:R-:W-:Y:S01]  /*0d90*/  UMOV UR8, 0x80 ;  /* 0x0000008000087882 */ /* 0x000fe20000000000 */
[----:B------:R-:W-:Y:S01]  /*0da0*/  @!UP0 UMOV UR4, 0x400 ;  /* 0x0000040000048882 */ /* 0x000fe20000000000 */
[----:B------:R-:W-:-:S04]  /*0db0*/  @!UP0 UIADD3 UR8, UPT, UPT, -UR8, 0x100000, URZ ;  /* 0x0010000008088890 */ /* 0x000fc8000fffe1ff */
[----:B------:R-:W-:Y:S02]  /*0dc0*/  @!UP0 USHF.L.U32 UR9, UR8, 0xb, URZ ;  /* 0x0000000b08098899 */ /* 0x000fe400080006ff */
[----:B------:R-:W-:Y:S01]  /*0dd0*/  @!UP0 USHF.L.U32 UR8, UR8, 0x1, URZ ;  /* 0x0000000108088899 */ /* 0x000fe200080006ff */
[----:B------:R-:W-:Y:S01]  /*0de0*/  LOP3.LUT R8, R165, 0x1f, RZ, 0xc0, !PT ;  /* 0x0000001fa5087812 */ /* 0x000fe200078ec0ff */
[----:B------:R-:W-:Y:S01]  /*0df0*/  @!UP0 ULEA UR4, UR45, UR4, 0x18 ;  /* 0x000000042d048291 */ /* 0x000fe2000f8ec0ff */
[----:B------:R-:W-:Y:S01]  /*0e00*/  VOTEU.ALL UP0, P1 ;  /* 0x0000000000ff7886 */ /* 0x000fe20000800000 */
[----:B------:R-:W-:Y:S01]  /*0e10*/  UISETP.NE.AND UP3, UPT, UR7, URZ, UPT ;  /* 0x000000ff0700728c */ /* 0x000fe2000bf65270 */
[----:B------:R-:W3:Y:S09]  /*0e20*/  FENCE.VIEW.ASYNC.S ;  /* 0x00000000000073c6 */ /* 0x000ef20000000000 */
[----:B---3--:R3:W2:Y:S01]  /*0e30*/  @!UP0 SYNCS.EXCH.64 URZ, [UR4+0xd0], UR8 ;  /* 0x0000d00804ff85b2 */ /* 0x0086a20008000100 */
[----:B-1----:R-:W-:-:S09]  /*0e40*/  UISETP.EQ.U32.AND UP0, UPT, UR5, 0x1, UPT ;  /* 0x000000010500788c */ /* 0x002fd2000bf02070 */
[----:B------:R-:W-:Y:S05]  /*0e50*/  BRA.U !UP0, `(.L_x_15) ;  /* 0x0000000108087547 */ /* 0x000fea000b800000 */
[----:B--2-4-:R-:W-:Y:S01]  /*0e60*/  UCGABAR_ARV ;  /* 0x00000000000079c7 */ /* 0x014fe20008000000 */
[----:B------:R-:W-:Y:S05]  /*0e70*/  BRA `(.L_x_16) ;  /* 0x0000000000047947 */ /* 0x000fea0003800000 */
.L_x_15:
[----:B--2-4-:R-:W-:Y:S01]  /*0e80*/  NOP ;  /* 0x0000000000007918 */ /* 0x014fe20000000000 */
.L_x_16:
[----:B------:R-:W1:Y:S01]  /*0e90*/  S2UR UR19, SR_CTAID.X ;  /* 0x00000000001379c3 */ /* 0x000e620000002500 */
[----:B------:R-:W-:-:S05]  /*0ea0*/  CS2R.32 R152, SR_CgaSize ;  /* 0x0000000000987805 */ /* 0x000fca0000008a00 */
[----:B------:R-:W-:-:S05]  /*0eb0*/  IMAD R152, R152, -0xa0, RZ ;  /* 0xffffff6098987824 */ /* 0x000fca00078e02ff */
[----:B------:R-:W-:-:S14]  /*0ec0*/  R2UR UR5, R152 ;  /* 0x00000000980572ca */ /* 0x000fdc00000e0000 */
[----:B------:R-:W2:Y:S01]  /*0ed0*/  LDCU UR5, c[0x0][UR5+0x2b0] ;  /* 0x00005600050577ac */ /* 0x000ea20008000800 */
[----:B------:R-:W-:-:S05]  /*0ee0*/  CS2R.32 R152, SR_CgaSize ;  /* 0x0000000000987805 */ /* 0x000fca0000008a00 */
[----:B------:R-:W-:-:S05]  /*0ef0*/  IMAD R152, R152, -0xa0, RZ ;  /* 0xffffff6098987824 */ /* 0x000fca00078e02ff */
[----:B---3--:R-:W-:-:S14]  /*0f00*/  R2UR UR4, R152 ;  /* 0x00000000980472ca */ /* 0x008fdc00000e0000 */
[----:B------:R-:W3:Y:S01]  /*0f10*/  LDCU UR4, c[0x0][UR4+0x2b4] ;  /* 0x00005680040477ac */ /* 0x000ee20008000800 */
[----:B------:R-:W4:Y:S01]  /*0f20*/  S2UR UR8, SR_CTAID.Y ;  /* 0x00000000000879c3 */ /* 0x000f220000002600 */
[----:B------:R-:W2:Y:S01]  /*0f30*/  LDCU UR6, c[0x0][0xf30] ;  /* 0x0001e600ff0677ac */ /* 0x000ea20008000800 */
[----:B------:R-:W-:Y:S02]  /*0f40*/  USHF.L.U32 UR18, UR45, 0x5, URZ ;  /* 0x000000052d127899 */ /* 0x000fe400080006ff */
[----:B------:R-:W-:-:S04]  /*0f50*/  UISETP.NE.AND UP1, UPT, UR7, 0x2, UPT ;  /* 0x000000020700788c */ /* 0x000fc8000bf25270 */
[----:B------:R-:W3:Y:S01]  /*0f60*/  LDC R11, c[0x0][0xf24] ;  /* 0x0003c900ff0b7b82 */ /* 0x000ee20000000800 */
[----:B------:R-:W-:Y:S01]  /*0f70*/  ULOP3.LUT UR18, UR18, 0xe0, URZ, 0xc0, !UPT ;  /* 0x000000e012127892 */ /* 0x000fe2000f8ec0ff */
[----:B-1----:R-:W-:Y:S02]  /*0f80*/  I2FP.F32.U32 R152, UR19 ;  /* 0x0000001300987c45 */ /* 0x002fe40008201000 */
[----:B------:R-:W-:-:S05]  /*0f90*/  CS2R.32 R5, SR_CgaSize ;  /* 0x0000000000057805 */ /* 0x000fca0000008a00 */
[----:B------:R-:W-:-:S06]  /*0fa0*/  IMAD R5, R5, -0xa0, RZ ;  /* 0xffffff6005057824 */ /* 0x000fcc00078e02ff */
[----:B------:R-:W1:Y:S01]  /*0fb0*/  LDC R5, c[0x0][R5+0x2a0] ;  /* 0x0000a80005057b82 */ /* 0x000e620000000800 */
[----:B--2---:R-:W-:Y:S01]  /*0fc0*/  UISETP.NE.AND UP2, UPT, UR6, 0x1, UPT ;  /* 0x000000010600788c */ /* 0x004fe2000bf45270 */
[----:B------:R-:W-:Y:S01]  /*0fd0*/  FMUL R152, R152, UR5 ;  /* 0x0000000598987c20 */ /* 0x000fe20008400000 */
[----:B------:R-:W-:Y:S01]  /*0fe0*/  USHF.L.U32 UR5, UR45, 0xb, URZ ;  /* 0x0000000b2d057899 */ /* 0x000fe200080006ff */
[----:B----4-:R-:W-:Y:S02]  /*0ff0*/  I2FP.F32.U32 R0, UR8 ;  /* 0x0000000800007c45 */ /* 0x010fe40008201000 */
[----:B------:R-:W-:-:S05]  /*1000*/  CS2R.32 R3, SR_CgaSize ;  /* 0x0000000000037805 */ /* 0x000fca0000008a00 */
[----:B------:R-:W-:-:S06]  /*1010*/  IMAD R3, R3, -0xa0, RZ ;  /* 0xffffff6003037824 */ /* 0x000fcc00078e02ff */
[----:B------:R-:W2:Y:S01]  /*1020*/  LDC R3, c[0x0][R3+0x2a4] ;  /* 0x0000a90003037b82 */ /* 0x000ea20000000800 */
[----:B------:R-:W-:Y:S01]  /*1030*/  MOV R20, UR8 ;  /* 0x0000000800147c02 */ /* 0x000fe20008000f00 */
[----:B------:R-:W4:Y:S01]  /*1040*/  F2I.U32.TRUNC.NTZ R152, R152 ;  /* 0x0000009800987305 */ /* 0x000f22000020f000 */
[----:B------:R-:W-:Y:S01]  /*1050*/  ULOP3.LUT UR5, UR5, 0x3800, URZ, 0xc0, !UPT ;  /* 0x0000380005057892 */ /* 0x000fe2000f8ec0ff */
[----:B---3--:R-:W-:Y:S01]  /*1060*/  FMUL R0, R0, UR4 ;  /* 0x0000000400007c20 */ /* 0x008fe20008400000 */
[----:B------:R-:W-:Y:S01]  /*1070*/  USHF.L.U32 UR4, UR45, 0x6, URZ ;  /* 0x000000062d047899 */ /* 0x000fe200080006ff */
[----:B------:R-:W-:Y:S02]  /*1080*/  ISETP.GE.AND P0, PT, R11, 0x1, PT ;  /* 0x000000010b00780c */ /* 0x000fe40003f06270 */
[----:B------:R-:W3:Y:S01]  /*1090*/  LDC R72, c[0x0][0xf24] ;  /* 0x0003c900ff487b82 */ /* 0x000ee20000000800 */
[----:B------:R-:W-:Y:S01]  /*10a0*/  ULOP3.LUT UR4, UR4, 0x1c0, URZ, 0xc0, !UPT ;  /* 0x000001c004047892 */ /* 0x000fe2000f8ec0ff */
[----:B------:R-:W1:Y:S06]  /*10b0*/  F2I.U32.TRUNC.NTZ R150, R0 ;  /* 0x0000000000967305 */ /* 0x000e6c000020f000 */
[----:B------:R-:W3:Y:S01]  /*10c0*/  S2UR UR44, SR_CTAID.Z ;  /* 0x00000000002c79c3 */ /* 0x000ee20000002700 */
[----:B----4-:R-:W-:-:S05]  /*10d0*/  IADD3 R152, PT, PT, -R152, RZ, RZ ;  /* 0x000000ff98987210 */ /* 0x010fca0007ffe1ff */
[----:B-1----:R-:W-:Y:S01]  /*10e0*/  IMAD R152, R5, R152, UR19 ;  /* 0x0000001305987e24 */ /* 0x002fe2000f8e0298 */
[----:B------:R-:W-:Y:S02]  /*10f0*/  IADD3 R150, PT, PT, -R150, RZ, RZ ;  /* 0x000000ff96967210 */ /* 0x000fe40007ffe1ff */
[----:B------:R-:W-:-:S03]  /*1100*/  PRMT R0, RZ, 0x7610, R0 ;  /* 0x00007610ff007816 */ /* 0x000fc60000000000 */
[----:B--2---:R-:W-:Y:S01]  /*1110*/  IMAD R150, R3, R150, UR8 ;  /* 0x0000000803967e24 */ /* 0x004fe2000f8e0296 */
[----:B------:R-:W-:Y:S06]  /*1120*/  BRA.U UP3, `(.L_x_17) ;  /* 0x0000000103747547 */ /* 0x000fec000b800000 */
[C---:B------:R-:W-:Y:S02]  /*1130*/  ISETP.NE.AND P3, PT, R150.reuse, 0x2, PT ;  /* 0x000000029600780c */ /* 0x040fe40003f65270 */
[C---:B------:R-:W-:Y:S02]  /*1140*/  ISETP.NE.AND P1, PT, R150.reuse, RZ, PT ;  /* 0x000000ff9600720c */ /* 0x040fe40003f25270 */
[----:B------:R-:W-:Y:S02]  /*1150*/  ISETP.NE.AND P4, PT, R150, 0x1, PT ;  /* 0x000000019600780c */ /* 0x000fe40003f85270 */
[----:B------:R-:W-:Y:S02]  /*1160*/  SEL R5, RZ, 0x4, P3 ;  /* 0x00000004ff057807 */ /* 0x000fe40001800000 */
[C---:B------:R-:W-:Y:S02]  /*1170*/  ISETP.EQ.OR P3, PT, R152.reuse, RZ, !P1 ;  /* 0x000000ff9800720c */ /* 0x040fe40004f62670 */
[----:B------:R-:W-:-:S02]  /*1180*/  ISETP.NE.AND P5, PT, R152, RZ, PT ;  /* 0x000000ff9800720c */ /* 0x000fc40003fa5270 */
[C---:B------:R-:W-:Y:S02]  /*1190*/  ISETP.NE.AND P2, PT, R150.reuse, 0x3, PT ;  /* 0x000000039600780c */ /* 0x040fe40003f45270 */
[----:B------:R-:W-:Y:S02]  /*11a0*/  SEL R0, RZ, 0x2, P4 ;  /* 0x00000002ff007807 */ /* 0x000fe40002000000 */
[----:B------:R-:W-:Y:S02]  /*11b0*/  ISETP.NE.AND P1, PT, R150, 0x4, PT ;  /* 0x000000049600780c */ /* 0x000fe40003f25270 */
[----:B------:R-:W-:Y:S02]  /*11c0*/  SEL R0, R0, 0x2, P5 ;  /* 0x0000000200007807 */ /* 0x000fe40002800000 */
[----:B------:R-:W-:Y:S02]  /*11d0*/  SEL R5, R5, 0x4, P5 ;  /* 0x0000000405057807 */ /* 0x000fe40002800000 */
[----:B------:R-:W-:-:S02]  /*11e0*/  SEL R2, RZ, 0x1, !P3 ;  /* 0x00000001ff027807 */ /* 0x000fc40005800000 */
[----:B------:R-:W-:Y:S02]  /*11f0*/  SEL R4, RZ, 0x8, P2 ;  /* 0x00000008ff047807 */ /* 0x000fe40001000000 */
[----:B------:R-:W-:Y:S02]  /*1200*/  SEL R3, RZ, 0x10, P1 ;  /* 0x00000010ff037807 */ /* 0x000fe40000800000 */
[C---:B------:R-:W-:Y:S02]  /*1210*/  ISETP.NE.AND P3, PT, R150.reuse, 0x5, PT ;  /* 0x000000059600780c */ /* 0x040fe40003f65270 */
[----:B------:R-:W-:Y:S02]  /*1220*/  ISETP.NE.AND P2, PT, R150, 0x6, PT ;  /* 0x000000069600780c */ /* 0x000fe40003f45270 */
[----:B------:R-:W-:Y:S02]  /*1230*/  IADD3 R5, PT, PT, R5, R0, R2 ;  /* 0x0000000005057210 */ /* 0x000fe40007ffe002 */
[----:B------:R-:W-:-:S02]  /*1240*/  SEL R4, R4, 0x8, P5 ;  /* 0x0000000804047807 */ /* 0x000fc40002800000 */
[----:B------:R-:W-:Y:S02]  /*1250*/  SEL R3, R3, 0x10, P5 ;  /* 0x0000001003037807 */ /* 0x000fe40002800000 */
[----:B------:R-:W-:Y:S02]  /*1260*/  ISETP.NE.AND P1, PT, R150, 0x7, PT ;  /* 0x000000079600780c */ /* 0x000fe40003f25270 */
[----:B------:R-:W-:Y:S02]  /*1270*/  SEL R2, RZ, 0x20, P3 ;  /* 0x00000020ff027807 */ /* 0x000fe40001800000 */
[----:B------:R-:W-:Y:S02]  /*1280*/  SEL R0, RZ, 0x40, P2 ;  /* 0x00000040ff007807 */ /* 0x000fe40001000000 */
[----:B------:R-:W-:Y:S02]  /*1290*/  IADD3 R4, PT, PT, R3, R4, R5 ;  /* 0x0000000403047210 */ /* 0x000fe40007ffe005 */
[----:B------:R-:W-:-:S02]  /*12a0*/  SEL R3, RZ, 0x80, P1 ;  /* 0x00000080ff037807 */ /* 0x000fc40000800000 */
[----:B------:R-:W-:Y:S02]  /*12b0*/  SEL R5, R2, 0x20, P5 ;  /* 0x0000002002057807 */ /* 0x000fe40002800000 */
[----:B------:R-:W-:Y:S02]  /*12c0*/  SEL R0, R0, 0x40, P5 ;  /* 0x0000004000007807 */ /* 0x000fe40002800000 */
[----:B------:R-:W-:Y:S02]  /*12d0*/  SEL R3, R3, 0x80, P5 ;  /* 0x0000008003037807 */ /* 0x000fe40002800000 */
[----:B------:R-:W-:-:S05]  /*12e0*/  IADD3 R0, PT, PT, R0, R5, R4 ;  /* 0x0000000500007210 */ /* 0x000fca0007ffe004 */
[----:B------:R-:W-:Y:S02]  /*12f0*/  IMAD.IADD R0, R0, 0x1, R3 ;  /* 0x0000000100007824 */ /* 0x000fe400078e0203 */
.L_x_17:
[----:B------:R-:W-:Y:S05]  /*1300*/  @!P0 BRA `(.L_x_18) ;  /* 0x0000000000c08947 */ /* 0x000fea0003800000 */
[----:B------:R-:W1:Y:S01]  /*1310*/  LDC.64 R4, c[0x0][0xf18] ;  /* 0x0003c600ff047b82 */ /* 0x000e620000000a00 */
[----:B------:R-:W-:-:S07]  /*1320*/  ISETP.NE.AND P0, PT, R11, 0x1, PT ;  /* 0x000000010b00780c */ /* 0x000fce0003f05270 */
[----:B------:R-:W2:Y:S08]  /*1330*/  LDC R10, c[0x0][0xf0c] ;  /* 0x0003c300ff0a7b82 */ /* 0x000eb00000000800 */
[----:B------:R-:W4:Y:S08]  /*1340*/  LDC R13, c[0x0][0x370] ;  /* 0x0000dc00ff0d7b82 */ /* 0x000f300000000800 */
[----:B------:R-:W3:Y:S01]  /*1350*/  LDC R12, c[0x0][0x374] ;  /* 0x0000dd00ff0c7b82 */ /* 0x000ee20000000800 */
[----:B-1----:R-:W-:Y:S01]  /*1360*/  ISETP.NE.AND P1, PT, R4, 0x1, PT ;  /* 0x000000010400780c */ /* 0x002fe20003f25270 */
[----:B------:R-:W-:-:S06]  /*1370*/  IMAD.HI.U32 R18, R20, R5, RZ ;  /* 0x0000000514127227 */ /* 0x000fcc00078e00ff */
[----:B------:R-:W4:Y:S01]  /*1380*/  LDC.64 R6, c[0x0][0xf10] ;  /* 0x0003c400ff067b82 */ /* 0x000f220000000a00 */
[----:B--2---:R-:W-:-:S07]  /*1390*/  ISETP.NE.AND P2, PT, R10, 0x1, PT ;  /* 0x000000010a00780c */ /* 0x004fce0003f45270 */
[----:B------:R-:W1:Y:S08]  /*13a0*/  LDC R9, c[0x0][0xf20] ;  /* 0x0003c800ff097b82 */ /* 0x000e700000000800 */
[----:B------:R-:W2:Y:S01]  /*13b0*/  LDC.64 R2, c[0x0][0xf28] ;  /* 0x0003ca00ff027b82 */ /* 0x000ea20000000a00 */
[----:B---3--:R-:W-:-:S04]  /*13c0*/  IMAD.HI.U32 R14, R12, R5, RZ ;  /* 0x000000050c0e7227 */ /* 0x008fc800078e00ff */
[----:B------:R-:W-:Y:S02]  /*13d0*/  IMAD.U32 R5, RZ, RZ, UR19 ;  /* 0x00000013ff057e24 */ /* 0x000fe4000f8e00ff */
[----:B----4-:R-:W-:-:S04]  /*13e0*/  IMAD.HI.U32 R16, R13, R6, RZ ;  /* 0x000000060d107227 */ /* 0x010fc800078e00ff */
[----:B------:R-:W-:Y:S01]  /*13f0*/  IMAD.HI.U32 R6, R6, UR19, RZ ;  /* 0x0000001306067c27 */ /* 0x000fe2000f8e00ff */
[----:B------:R-:W-:Y:S02]  /*1400*/  @P2 SHF.R.U32.HI R13, RZ, R7, R16 ;  /* 0x00000007ff0d2219 */ /* 0x000fe40000011610 */
[-C--:B-1----:R-:W-:Y:S02]  /*1410*/  @P1 SHF.R.U32.HI R12, RZ, R9.reuse, R14 ;  /* 0x00000009ff0c1219 */ /* 0x082fe4000001160e */
[----:B------:R-:W-:Y:S02]  /*1420*/  SHF.R.U32.HI R9, RZ, R9, R18 ;  /* 0x00000009ff097219 */ /* 0x000fe40000011612 */
[----:B------:R-:W-:Y:S02]  /*1430*/  SHF.R.U32.HI R6, RZ, R7, R6 ;  /* 0x00000007ff067219 */ /* 0x000fe40000011606 */
[----:B------:R-:W-:Y:S01]  /*1440*/  SEL R9, R20, R9, !P1 ;  /* 0x0000000914097207 */ /* 0x000fe20004800000 */
[----:B--2---:R-:W-:Y:S01]  /*1450*/  IMAD.HI.U32 R14, R12, R2, RZ ;  /* 0x000000020c0e7227 */ /* 0x004fe200078e00ff */
[----:B------:R-:W-:-:S03]  /*1460*/  SEL R5, R5, R6, !P2 ;  /* 0x0000000605057207 */ /* 0x000fc60005000000 */
[----:B------:R-:W-:Y:S01]  /*1470*/  IMAD.HI.U32 R16, R13, R2, RZ ;  /* 0x000000020d107227 */ /* 0x000fe200078e00ff */
[----:B------:R-:W-:-:S03]  /*1480*/  @P0 SHF.R.U32.HI R12, RZ, R3, R14 ;  /* 0x00000003ff0c0219 */ /* 0x000fc6000001160e */
[----:B------:R-:W-:Y:S01]  /*1490*/  IMAD.MOV R7, RZ, RZ, -R5 ;  /* 0x000000ffff077224 */ /* 0x000fe200078e0a05 */
[----:B------:R-:W-:Y:S01]  /*14a0*/  @P0 SHF.R.U32.HI R13, RZ, R3, R16 ;  /* 0x00000003ff0d0219 */ /* 0x000fe20000011610 */
[----:B------:R-:W-:Y:S02]  /*14b0*/  IMAD R12, R12, R11, RZ ;  /* 0x0000000b0c0c7224 */ /* 0x000fe400078e02ff */
[----:B------:R-:W-:Y:S02]  /*14c0*/  IMAD R7, R10, R7, UR19 ;  /* 0x000000130a077e24 */ /* 0x000fe4000f8e0207 */
[----:B------:R-:W-:Y:S01]  /*14d0*/  IMAD R6, R13, R11, RZ ;  /* 0x0000000b0d067224 */ /* 0x000fe200078e02ff */
[----:B------:R-:W-:-:S04]  /*14e0*/  ISETP.GE.AND P1, PT, R9, R12, PT ;  /* 0x0000000c0900720c */ /* 0x000fc80003f26270 */
[----:B------:R-:W-:Y:S01]  /*14f0*/  ISETP.GE.OR P1, PT, R5, R6, P1 ;  /* 0x000000060500720c */ /* 0x000fe20000f26670 */
[----:B------:R-:W-:-:S05]  /*1500*/  IMAD.HI.U32 R6, R9, R2, RZ ;  /* 0x0000000209067227 */ /* 0x000fca00078e00ff */
[----:B------:R-:W-:-:S04]  /*1510*/  SHF.R.U32.HI R6, RZ, R3, R6 ;  /* 0x00000003ff067219 */ /* 0x000fc80000011606 */
[----:B------:R-:W-:-:S03]  /*1520*/  SEL R6, R9, R6, !P0 ;  /* 0x0000000609067207 */ /* 0x000fc60004000000 */
[----:B------:R-:W-:-:S04]  /*1530*/  @!P1 IMAD.HI.U32 R12, R5, R2, RZ ;  /* 0x00000002050c9227 */ /* 0x000fc800078e00ff */
[----:B------:R-:W-:Y:S01]  /*1540*/  IMAD.MOV R2, RZ, RZ, -R6 ;  /* 0x000000ffff027224 */ /* 0x000fe200078e0a06 */
[----:B------:R-:W-:-:S03]  /*1550*/  @!P1 SHF.R.U32.HI R12, RZ, R3, R12 ;  /* 0x00000003ff0c9219 */ /* 0x000fc6000001160c */
[----:B------:R-:W-:Y:S01]  /*1560*/  IMAD R2, R11, R2, R9 ;  /* 0x000000020b027224 */ /* 0x000fe200078e0209 */
[----:B------:R-:W-:-:S04]  /*1570*/  @!P1 SEL R3, R5, R12, !P0 ;  /* 0x0000000c05039207 */ /* 0x000fc80004000000 */
[----:B------:R-:W-:Y:S01]  /*1580*/  @!P1 IADD3 R6, PT, PT, R6, -R3, RZ ;  /* 0x8000000306069210 */ /* 0x000fe20007ffe0ff */
[----:B------:R-:W-:Y:S01]  /*1590*/  @!P1 IMAD R2, R2, R13, R3 ;  /* 0x0000000d02029224 */ /* 0x000fe200078e0203 */
[----:B------:R-:W-:-:S03]  /*15a0*/  IADD3 R3, PT, PT, -R9, RZ, RZ ;  /* 0x000000ff09037210 */ /* 0x000fc60007ffe1ff */
[----:B------:R-:W-:Y:S01]  /*15b0*/  @!P1 IMAD R9, R6, R11, R5 ;  /* 0x0000000b06099224 */ /* 0x000fe200078e0205 */
[----:B------:R-:W-:Y:S01]  /*15c0*/  @!P1 MOV R5, R2 ;  /* 0x0000000200059202 */ /* 0x000fe20000000f00 */
[----:B------:R-:W-:-:S04]  /*15d0*/  IMAD R3, R4, R3, R20 ;  /* 0x0000000304037224 */ /* 0x000fc800078e0214 */
[----:B------:R-:W-:Y:S02]  /*15e0*/  IMAD R7, R5, R10, R7 ;  /* 0x0000000a05077224 */ /* 0x000fe400078e0207 */
[----:B------:R-:W-:-:S03]  /*15f0*/  IMAD R20, R9, R4, R3 ;  /* 0x0000000409147224 */ /* 0x000fc600078e0203 */
[----:B------:R-:W-:-:S15]  /*1600*/  R2UR UR19, R7 ;  /* 0x00000000071372ca */ /* 0x000fde00000e0000 */
.L_x_18:
[----:B------:R-:W-:Y:S05]  /*1610*/  BRA.U UP2, `(.L_x_19) ;  /* 0x0000000102487547 */ /* 0x000fea000b800000 */
[----:B------:R-:W1:Y:S08]  /*1620*/  LDC.64 R4, c[0x0][0xf10] ;  /* 0x0003c400ff047b82 */ /* 0x000e700000000a00 */
[----:B------:R-:W2:Y:S08]  /*1630*/  LDC.64 R2, c[0x0][0xf18] ;  /* 0x0003c600ff027b82 */ /* 0x000eb00000000a00 */
[----:B------:R-:W4:Y:S08]  /*1640*/  LDC R6, c[0x0][0xf20] ;  /* 0x0003c800ff067b82 */ /* 0x000f300000000800 */
[----:B------:R-:W3:Y:S01]  /*1650*/  LDC R7, c[0x0][0xf0c] ;  /* 0x0003c300ff077b82 */ /* 0x000ee20000000800 */
[----:B-1----:R-:W-:-:S05]  /*1660*/  IMAD.HI.U32 R4, R4, UR19, RZ ;  /* 0x0000001304047c27 */ /* 0x002fca000f8e00ff */
[----:B------:R-:W-:Y:S01]  /*1670*/  SHF.R.U32.HI R4, RZ, R5, R4 ;  /* 0x00000005ff047219 */ /* 0x000fe20000011604 */
[----:B--2---:R-:W-:Y:S01]  /*1680*/  IMAD.HI.U32 R3, R20, R3, RZ ;  /* 0x0000000314037227 */ /* 0x004fe200078e00ff */
[----:B------:R-:W-:-:S04]  /*1690*/  ISETP.NE.AND P0, PT, R2, 0x1, PT ;  /* 0x000000010200780c */ /* 0x000fc80003f05270 */
[----:B----4-:R-:W-:Y:S01]  /*16a0*/  SHF.R.U32.HI R5, RZ, R6, R3 ;  /* 0x00000006ff057219 */ /* 0x010fe20000011603 */
[----:B------:R-:W-:Y:S01]  /*16b0*/  IMAD.U32 R3, RZ, RZ, UR19 ;  /* 0x00000013ff037e24 */ /* 0x000fe2000f8e00ff */
[----:B---3--:R-:W-:-:S04]  /*16c0*/  ISETP.NE.AND P1, PT, R7, 0x1, PT ;  /* 0x000000010700780c */ /* 0x008fc80003f25270 */
[----:B------:R-:W-:Y:S02]  /*16d0*/  SEL R3, R3, R4, !P1 ;  /* 0x0000000403037207 */ /* 0x000fe40004800000 */
[----:B------:R-:W-:-:S05]  /*16e0*/  SEL R4, R20, R5, !P0 ;  /* 0x0000000514047207 */ /* 0x000fca0004000000 */
[----:B------:R-:W-:Y:S02]  /*16f0*/  IMAD.IADD R6, R4, 0x1, -R3 ;  /* 0x0000000104067824 */ /* 0x000fe400078e0a03 */
[----:B------:R-:W-:Y:S02]  /*1700*/  IMAD.IADD R3, R3, 0x1, -R4 ;  /* 0x0000000103037824 */ /* 0x000fe400078e0a04 */
[----:B------:R-:W-:Y:S02]  /*1710*/  IMAD R6, R6, R7, UR19 ;  /* 0x0000001306067e24 */ /* 0x000fe4000f8e0207 */
[----:B------:R-:W-:-:S03]  /*1720*/  IMAD R20, R3, R2, R20 ;  /* 0x0000000203147224 */ /* 0x000fc600078e0214 */
[----:B------:R-:W-:-:S15]  /*1730*/  R2UR UR19, R6 ;  /* 0x00000000061372ca */ /* 0x000fde00000e0000 */
.L_x_19:
[----:B------:R-:W-:Y:S05]  /*1740*/  BRA.U !UP0, `(.L_x_20) ;  /* 0x00000001080c7547 */ /* 0x000fea000b800000 */
[----:B------:R-:W-:Y:S01]  /*1750*/  UCGABAR_WAIT ;  /* 0x0000000000007dc7 */ /* 0x000fe20008000000 */
[----:B------:R-:W-:Y:S01]  /*1760*/  CCTL.IVALL ;  /* 0x00000000ff00798f */ /* 0x000fe20002000000 */
[----:B------:R-:W-:Y:S05]  /*1770*/  BRA `(.L_x_21) ;  /* 0x0000000000047947 */ /* 0x000fea0003800000 */
.L_x_20:
[----:B------:R-:W-:Y:S06]  /*1780*/  BAR.SYNC.DEFER_BLOCKING 0x0 ;  /* 0x0000000000007b1d */ /* 0x000fec0000010000 */
.L_x_21:
[----:B------:R-:W-:Y:S05]  /*1790*/  BRA.U UP1, `(.L_x_22) ;  /* 0x0000001501107547 */ /* 0x000fea000b800000 */
[----:B------:R-:W1:Y:S01]  /*17a0*/  LDCU UR8, c[0x0][0x38c] ;  /* 0x00007180ff0877ac */ /* 0x000e620008000800 */
[----:B------:R-:W2:Y:S01]  /*17b0*/  LDC R9, c[0x0][0x370] ;  /* 0x0000dc00ff097b82 */ /* 0x000ea20000000800 */
[----:B------:R-:W-:Y:S01]  /*17c0*/  PLOP3.LUT P1, PT, PT, PT, UP4, 0x80, 0x8 ;  /* 0x000000000008781c */ /* 0x000fe20003f2f048 */
[----:B------:R-:W-:Y:S01]  /*17d0*/  HFMA2 R12, -RZ, RZ, 0, 0 ;  /* 0x00000000ff0c7431 */ /* 0x000fe200000001ff */
[----:B------:R-:W-:Y:S01]  /*17e0*/  UISETP.NE.AND UP1, UPT, UR7, URZ, UPT ;  /* 0x000000ff0700728c */ /* 0x000fe2000bf25270 */
[----:B------:R-:W-:Y:S01]  /*17f0*/  ISETP.EQ.OR P4, PT, R8, RZ, P6 ;  /* 0x000000ff0800720c */ /* 0x000fe20003782670 */
[----:B------:R-:W-:Y:S01]  /*1800*/  UMOV UR6, 0x400 ;  /* 0x0000040000067882 */ /* 0x000fe20000000000 */
[----:B------:R-:W-:Y:S01]  /*1810*/  USHF.L.U32 UR22, UR45, 0x4, URZ ;  /* 0x000000042d167899 */ /* 0x000fe200080006ff */
[----:B------:R-:W-:Y:S01]  /*1820*/  PLOP3.LUT P1, PT, P1, PT, PT, 0x8, 0x80 ;  /* 0x000000000080781c */ /* 0x000fe20000f2e170 */
[----:B------:R-:W4:Y:S01]  /*1830*/  LDC R0, c[0x0][0x374] ;  /* 0x0000dd00ff007b82 */ /* 0x000f220000000800 */
[----:B------:R-:W-:Y:S01]  /*1840*/  ULEA UR6, UR45, UR6, 0x18 ;  /* 0x000000062d067291 */ /* 0x000fe2000f8ec0ff */
[----:B------:R-:W-:Y:S01]  /*1850*/  IMAD.MOV.U32 R15, RZ, RZ, 0x1 ;  /* 0x00000001ff0f7424 */ /* 0x000fe200078e00ff */
[----:B------:R-:W-:Y:S01]  /*1860*/  MOV R8, 0x1 ;  /* 0x0000000100087802 */ /* 0x000fe20000000f00 */
[----:B------:R-:W-:Y:S01]  /*1870*/  IMAD.MOV.U32 R14, RZ, RZ, RZ ;  /* 0x000000ffff0e7224 */ /* 0x000fe200078e00ff */
[----:B------:R-:W2:Y:S01]  /*1880*/  LDCU.64 UR46, c[0x0][0x348] ;  /* 0x00006900ff2e77ac */ /* 0x000ea20008000a00 */
[----:B------:R-:W-:Y:S01]  /*1890*/  IMAD.MOV.U32 R10, RZ, RZ, RZ ;  /* 0x000000ffff0a7224 */ /* 0x000fe200078e00ff */
[----:B-1----:R-:W-:-:S02]  /*18a0*/  UIADD3 UR9, UPT, UPT, UR8, 0x7f, URZ ;  /* 0x0000007f08097890 */ /* 0x002fc4000fffe0ff */
[----:B------:R-:W-:Y:S02]  /*18b0*/  UIADD3 UR7, UPT, UPT, UR8, -0x1, URZ ;  /* 0xffffffff08077890 */ /* 0x000fe4000fffe0ff */
[----:B------:R-:W-:Y:S02]  /*18c0*/  USHF.R.S32.HI UR39, URZ, 0x1f, UR9 ;  /* 0x0000001fff277899 */ /* 0x000fe40008011409 */
[----:B------:R-:W-:Y:S02]  /*18d0*/  UISETP.GE.U32.AND UP2, UPT, UR7, -0xff, UPT ;  /* 0xffffff010700788c */ /* 0x000fe4000bf46070 */
[----:B------:R-:W-:Y:S02]  /*18e0*/  ULEA.HI UR39, UR39, UR9, URZ, 0x7 ;  /* 0x0000000927277291 */ /* 0x000fe4000f8f38ff */
[----:B------:R-:W-:Y:S02]  /*18f0*/  UIADD3 UR37, UPT, UPT, UR8, 0xfe, URZ ;  /* 0x000000fe08257890 */ /* 0x000fe4000fffe0ff */
[----:B------:R-:W-:-:S02]  /*1900*/  USHF.R.S32.HI UR39, URZ, 0x7, UR39 ;  /* 0x00000007ff277899 */ /* 0x000fc40008011427 */
[----:B------:R-:W-:Y:S02]  /*1910*/  ULOP3.LUT UR22, UR22, 0x70, URZ, 0xe2, !UPT ;  /* 0x0000007016167892 */ /* 0x000fe4000f8ee2ff */
[----:B------:R-:W-:Y:S02]  /*1920*/  UISETP.LT.U32.AND UP0, UPT, UR39, 0x3, UPT ;  /* 0x000000032700788c */ /* 0x000fe4000bf01070 */
[----:B------:R-:W-:Y:S02]  /*1930*/  USEL UR14, UR14, 0x2, UP1 ;  /* 0x000000020e0e7887 */ /* 0x000fe40008800000 */
[----:B------:R-:W-:Y:S02]  /*1940*/  USEL UR38, UR39, 0x3, UP0 ;  /* 0x0000000327267887 */ /* 0x000fe40008000000 */
[----:B------:R-:W-:Y:S02]  /*1950*/  UIADD3 UR31, UPT, UPT, UR6, 0x10800, UR5 ;  /* 0x00010800061f7890 */ /* 0x000fe4000fffe005 */
[----:B------:R-:W-:-:S02]  /*1960*/  UIADD3 UR7, UPT, UPT, UR38, -0x1, URZ ;  /* 0xffffffff26077890 */ /* 0x000fc4000fffe0ff */
[----:B------:R-:W-:Y:S02]  /*1970*/  @UP2 UIADD3 UR7, UPT, UPT, UR38, URZ, URZ ;  /* 0x000000ff26072290 */ /* 0x000fe4000fffe0ff */
[----:B------:R-:W-:Y:S02]  /*1980*/  UIADD3 UR30, UPT, UPT, UR6, 0x34800, UR4 ;  /* 0x00034800061e7890 */ /* 0x000fe4000fffe004 */
[----:B------:R-:W-:Y:S02]  /*1990*/  UIADD3 UR23, UPT, UPT, UR39, -UR38, URZ ;  /* 0x8000002627177290 */ /* 0x000fe4000fffe0ff */
[----:B------:R-:W-:Y:S01]  /*19a0*/  UIADD3 UR7, UPT, UPT, UR7, 0x1, URZ ;  /* 0x0000000107077890 */ /* 0x000fe2000fffe0ff */
[----:B--2---:R-:W-:-:S11]  /*19b0*/  UMOV UR15, URZ ;  /* 0x000000ff000f7c82 */ /* 0x004fd60008000000 */
.L_x_46:
[----:B------:R-:W-:-:S09]  /*19c0*/  UISETP.NE.AND UP0, UPT, UR45, URZ, UPT ;  /* 0x000000ff2d00728c */ /* 0x000fd2000bf05270 */
[----:B------:R-:W-:Y:S05]  /*19d0*/  BRA.U UP0, `(.L_x_23) ;  /* 0x0000000100287547 */ /* 0x000fea000b800000 */
[----:B------:R-:W-:Y:S02]  /*19e0*/  LEA R2, R10, UR6, 0x3 ;  /* 0x000000060a027c11 */ /* 0x000fe4000f8e18ff */
[----:B------:R-:W-:-:S04]  /*19f0*/  SHF.L.U32 R3, R8, 0x1f, RZ ;  /* 0x0000001f08037819 */ /* 0x000fc800000006ff */
[----:B------:R-:W1:Y:S02]  /*1a00*/  SYNCS.PHASECHK.TRANS64.TRYWAIT P0, [R2+URZ+0xc0], R3 ;  /* 0x0000c003020075a7 */ /* 0x000e6400080011ff */
[----:B-1----:R-:W-:Y:S05]  /*1a10*/  @!P0 BRA `(.L_x_24) ;  /* 0x000000a000308947 */ /* 0x002fea0003800000 */
.L_x_142:
[----:B------:R2:W-:Y:S01]  /*1a20*/  SYNCS.ARRIVE.TRANS64.A1T0 RZ, [R2+URZ+0xb0], RZ ;  /* 0x0000b0ff02ff79a7 */ /* 0x0005e200081000ff */
[----:B------:R-:W-:-:S05]  /*1a30*/  VIADD R10, R10, 0x1 ;  /* 0x000000010a0a7836 */ /* 0x000fca0000000000 */
[----:B------:R-:W-:-:S04]  /*1a40*/  ISETP.NE.AND P0, PT, R10, 0x2, PT ;  /* 0x000000020a00780c */ /* 0x000fc80003f05270 */
[----:B-1----:R-:W-:Y:S02]  /*1a50*/  SEL R3, RZ, 0x1, P0 ;  /* 0x00000001ff037807 */ /* 0x002fe40000000000 */
[----:B------:R-:W-:Y:S02]  /*1a60*/  SEL R10, R10, RZ, P0 ;  /* 0x000000ff0a0a7207 */ /* 0x000fe40000000000 */
[----:B------:R-:W-:Y:S02]  /*1a70*/  LOP3.LUT R8, R8, R3, RZ, 0x3c, !PT ;  /* 0x0000000308087212 */ /* 0x000fe400078e3cff */
.L_x_23:
[----:B------:R-:W-:Y:S01]  /*1a80*/  ULEA UR8, UR15, UR6, 0x3 ;  /* 0x000000060f087291 */ /* 0x000fe2000f8e18ff */
[----:B--2---:R-:W-:Y:S01]  /*1a90*/  SHF.L.U32 R2, R15, 0x1f, RZ ;  /* 0x0000001f0f027819 */ /* 0x004fe200000006ff */
[----:B------:R-:W-:Y:S01]  /*1aa0*/  UISETP.GE.U32.AND UP0, UPT, UR37, 0xff, UPT ;  /* 0x000000ff2500788c */ /* 0x000fe2000bf06070 */
[----:B------:R-:W-:Y:S01]  /*1ab0*/  R2UR UR11, R20 ;  /* 0x00000000140b72ca */ /* 0x000fe200000e0000 */
[----:B------:R-:W-:Y:S01]  /*1ac0*/  ULEA UR43, UR19, UR22, 0x7 ;  /* 0x00000016132b7291 */ /* 0x000fe2000f8e38ff */
[----:B------:R-:W-:-:S04]  /*1ad0*/  UMOV UR28, URZ ;  /* 0x000000ff001c7c82 */ /* 0x000fc80008000000 */
[----:B------:R1:W2:Y:S07]  /*1ae0*/  SYNCS.PHASECHK.TRANS64.TRYWAIT P2, [UR8+0x18], R2 ;  /* 0x00001802ff0075a7 */ /* 0x0002ae0008041108 */
[----:B------:R-:W-:Y:S02]  /*1af0*/  USHF.L.U32 UR35, UR11, 0x8, URZ ;  /* 0x000000080b237899 */ /* 0x000fe400080006ff */
[----:B------:R-:W-:Y:S01]  /*1b00*/  USHF.L.U32 UR11, UR11, 0x1, URZ ;  /* 0x000000010b0b7899 */ /* 0x000fe200080006ff */
[----:B------:R-:W-:Y:S11]  /*1b10*/  BRA.U !UP0, `(.L_x_25) ;  /* 0x0000000508107547 */ /* 0x000ff6000b800000 */
[----:B------:R-:W-:Y:S01]  /*1b20*/  UMOV UR24, UR15 ;  /* 0x0000000f00187c82 */ /* 0x000fe20008000000 */
[----:B------:R-:W-:-:S05]  /*1b30*/  UMOV UR20, URZ ;  /* 0x000000ff00147c82 */ /* 0x000fca0008000000 */
.L_x_33:
[----:B------:R-:W-:Y:S01]  /*1b40*/  ULEA UR41, UR24, UR6, 0x3 ;  /* 0x0000000618297291 */ /* 0x000fe2000f8e18ff */
[----:B--2---:R-:W-:Y:S01]  /*1b50*/  @!P6 MOV R3, 0xc600 ;  /* 0x0000c6000003e802 */ /* 0x004fe20000000f00 */
[----:B--23--:R-:W-:Y:S10]  /*1b60*/  @P2 BRA `(.L_x_26) ;  /* 0x00000000000c2947 */ /* 0x00cff40003800000 */
[----:B------:R-:W-:-:S04]  /*1b70*/  SHF.L.U32 R5, R15, 0x1f, RZ ;  /* 0x0000001f0f057819 */ /* 0x000fc800000006ff */
[----:B------:R-:W2:Y:S02]  /*1b80*/  SYNCS.PHASECHK.TRANS64.TRYWAIT P0, [UR41+0x18], R5 ;  /* 0x00001805ff0075a7 */ /* 0x000ea40008001129 */
[----:B--2---:R-:W-:Y:S05]  /*1b90*/  @!P0 BRA `(.L_x_27) ;  /* 0x0000009c00e48947 */ /* 0x004fea0003800000 */
.L_x_26:
[----:B------:R2:W-:Y:S01]  /*1ba0*/  @!P6 SYNCS.ARRIVE.TRANS64 RZ, [UR41], R3 ;  /* 0x00000003ffffe9a7 */ /* 0x0005e20008000029 */
[----:B------:R-:W-:-:S04]  /*1bb0*/  ULOP3.LUT UR8, UR14, 0x2, URZ, 0xfc, !UPT ;  /* 0x000000020e087892 */ /* 0x000fc8000f8efcff */
[----:B------:R-:W-:-:S09]  /*1bc0*/  UISETP.NE.AND UP0, UPT, UR8, 0x2, UPT ;  /* 0x000000020800788c */ /* 0x000fd2000bf05270 */
[----:B------:R-:W-:Y:S05]  /*1bd0*/  BRA.U UP0, `(.L_x_28) ;  /* 0x0000000100047547 */ /* 0x000fea000b800000 */
[----:B---3--:R-:W-:Y:S05]  /*1be0*/  BPT.TRAP 0x1 ;  /* 0x000000040000795c */ /* 0x008fea0000300000 */
.L_x_28:
[----:B------:R-:W-:Y:S04]  /*1bf0*/  BSSY.RECONVERGENT B0, `(.L_x_29) ;  /* 0x0000003000007945 */ /* 0x000fe80003800200 */
[----:B------:R-:W-:Y:S05]  /*1c00*/  @P4 BRA `(.L_x_30) ;  /* 0x0000000000044947 */ /* 0x000fea0003800000 */
[----:B---3--:R-:W-:Y:S05]  /*1c10*/  BPT.TRAP 0x1 ;  /* 0x000000040000795c */ /* 0x008fea0000300000 */
.L_x_30:
[----:B---3--:R-:W-:Y:S05]  /*1c20*/  BSYNC.RECONVERGENT B0 ;  /* 0x0000000000007941 */ /* 0x008fea0003800200 */
.L_x_29:
[----:B------:R-:W-:Y:S01]  /*1c30*/  UIADD3 UR15, UPT, UPT, UR24, 0x1, URZ ;  /* 0x00000001180f7890 */ /* 0x000fe2000fffe0ff */
[----:B------:R-:W-:Y:S01]  /*1c40*/  BSSY.RECONVERGENT B0, `(.L_x_31) ;  /* 0x000002c000007945 */ /* 0x000fe20003800200 */
[----:B------:R-:W-:Y:S02]  /*1c50*/  ELECT P0, URZ, PT ;  /* 0x0000000000ff782f */ /* 0x000fe40003800000 */
[----:B------:R-:W-:-:S04]  /*1c60*/  UISETP.NE.AND UP0, UPT, UR15, 0x3, UPT ;  /* 0x000000030f00788c */ /* 0x000fc8000bf05270 */
[----:B------:R-:W-:Y:S02]  /*1c70*/  USEL UR9, URZ, 0x1, UP0 ;  /* 0x00000001ff097887 */ /* 0x000fe40008000000 */
[----:B------:R-:W-:-:S04]  /*1c80*/  USEL UR15, UR15, URZ, UP0 ;  /* 0x000000ff0f0f7287 */ /* 0x000fc80008000000 */
[----:B------:R-:W-:Y:S01]  /*1c90*/  ULEA UR8, UR15, UR6, 0x3 ;  /* 0x000000060f087291 */ /* 0x000fe2000f8e18ff */
[----:B------:R-:W-:-:S04]  /*1ca0*/  LOP3.LUT R15, R15, UR9, RZ, 0x3c, !PT ;  /* 0x000000090f0f7c12 */ /* 0x000fc8000f8e3cff */
[----:B-1----:R-:W-:-:S04]  /*1cb0*/  SHF.L.U32 R2, R15, 0x1f, RZ ;  /* 0x0000001f0f027819 */ /* 0x002fc800000006ff */
[----:B------:R1:W3:Y:S01]  /*1cc0*/  SYNCS.PHASECHK.TRANS64.TRYWAIT P2, [UR8+0x18], R2 ;  /* 0x00001802ff0075a7 */ /* 0x0002e20008041108 */
[----:B------:R-:W-:Y:S05]  /*1cd0*/  @!P0 BRA `(.L_x_32) ;  /* 0x0000000000888947 */ /* 0x000fea0003800000 */
[----:B------:R-:W-:Y:S02]  /*1ce0*/  ULEA UR40, UR24, UR5, 0xe ;  /* 0x0000000518287291 */ /* 0x000fe4000f8e70ff */
[----:B------:R-:W-:Y:S02]  /*1cf0*/  UIADD3 UR52, UP3, UPT, UR46, 0x80, URZ ;  /* 0x000000802e347890 */ /* 0x000fe4000ff7e0ff */
[----:B------:R-:W-:Y:S02]  /*1d00*/  ULEA UR32, UR24, UR6, 0xf ;  /* 0x0000000618207291 */ /* 0x000fe4000f8e78ff */
[----:B------:R-:W-:Y:S02]  /*1d10*/  UIADD3 UR50, UP2, UPT, UR46, 0x180, URZ ;  /* 0x000001802e327890 */ /* 0x000fe4000ff5e0ff */
[----:B------:R-:W-:Y:S02]  /*1d20*/  ULEA UR16, UR24, UR4, 0x9 ;  /* 0x0000000418107291 */ /* 0x000fe4000f8e48ff */
[----:B------:R-:W-:-:S02]  /*1d30*/  UIADD3 UR48, UP1, UPT, UR46, 0x280, URZ ;  /* 0x000002802e307890 */ /* 0x000fc4000ff3e0ff */
[----:B------:R-:W-:Y:S02]  /*1d40*/  ULEA UR8, UR24, UR6, 0xa ;  /* 0x0000000618087291 */ /* 0x000fe4000f8e50ff */
[----:B------:R-:W-:Y:S02]  /*1d50*/  UIADD3 UR28, UP0, UPT, UR46, 0x380, URZ ;  /* 0x000003802e1c7890 */ /* 0x000fe4000ff1e0ff */
[----:B------:R-:W-:Y:S02]  /*1d60*/  USHF.L.U32 UR42, UR20, 0x7, URZ ;  /* 0x00000007142a7899 */ /* 0x000fe400080006ff */
[----:B------:R-:W-:Y:S02]  /*1d70*/  UIADD3.X UR53, UPT, UPT, URZ, UR47, URZ, UP3, !UPT ;  /* 0x0000002fff357290 */ /* 0x000fe40009ffe4ff */
[----:B------:R-:W-:Y:S02]  /*1d80*/  UIADD3 UR40, UPT, UPT, UR6, 0x10800, UR40 ;  /* 0x0001080006287890 */ /* 0x000fe4000fffe028 */
[----:B------:R-:W-:-:S02]  /*1d90*/  UIADD3.X UR51, UPT, UPT, URZ, UR47, URZ, UP2, !UPT ;  /* 0x0000002fff337290 */ /* 0x000fc400097fe4ff */
[----:B------:R-:W-:Y:S02]  /*1da0*/  UIADD3 UR32, UPT, UPT, UR32, 0x1c800, URZ ;  /* 0x0001c80020207890 */ /* 0x000fe4000fffe0ff */
[----:B------:R-:W-:Y:S02]  /*1db0*/  UIADD3.X UR49, UPT, UPT, URZ, UR47, URZ, UP1, !UPT ;  /* 0x0000002fff317290 */ /* 0x000fe40008ffe4ff */
[----:B------:R-:W-:Y:S02]  /*1dc0*/  UIADD3 UR16, UPT, UPT, UR6, 0x34800, UR16 ;  /* 0x0003480006107890 */ /* 0x000fe4000fffe010 */
[----:B------:R-:W-:Y:S02]  /*1dd0*/  UIADD3.X UR29, UPT, UPT, URZ, UR47, URZ, UP0, !UPT ;  /* 0x0000002fff1d7290 */ /* 0x000fe400087fe4ff */
[----:B------:R-:W-:Y:S01]  /*1de0*/  UIADD3 UR8, UPT, UPT, UR8, 0x34e00, URZ ;  /* 0x00034e0008087890 */ /* 0x000fe2000fffe0ff */
[----:B------:R-:W-:Y:S01]  /*1df0*/  UMOV UR25, 0xff0000 ;  /* 0x00ff000000197882 */ /* 0x000fe20000000000 */
[----:B------:R-:W-:Y:S01]  /*1e00*/  UMOV UR26, 0x0 ;  /* 0x00000000001a7882 */ /* 0x000fe20000000000 */
[----:B------:R-:W-:Y:S01]  /*1e10*/  UMOV UR27, 0x10000000 ;  /* 0x10000000001b7882 */ /* 0x000fe20000000000 */
[----:B------:R-:W-:Y:S01]  /*1e20*/  UMOV UR33, UR41 ;  /* 0x0000002900217c82 */ /* 0x000fe20008000000 */
[----:B------:R-:W-:Y:S01]  /*1e30*/  UMOV UR36, UR44 ;  /* 0x0000002c00247c82 */ /* 0x000fe20008000000 */
[----:B------:R-:W-:Y:S01]  /*1e40*/  UMOV UR34, UR42 ;  /* 0x0000002a00227c82 */ /* 0x000fe20008000000 */
[----:B------:R-:W-:Y:S01]  /*1e50*/  UMOV UR17, UR41 ;  /* 0x0000002900117c82 */ /* 0x000fe20008000000 */
[----:B------:R-:W-:Y:S01]  /*1e60*/  UMOV UR21, UR44 ;  /* 0x0000002c00157c82 */ /* 0x000fe20008000000 */
[----:B------:R1:W-:Y:S01]  /*1e70*/  UTMALDG.3D.MULTICAST [UR40], [UR52], UR25, desc[UR26] ;  /* 0x00001a28340073b4 */ /* 0x0003e20008011819 */
[----:B------:R-:W-:Y:S01]  /*1e80*/  UMOV UR10, URZ ;  /* 0x000000ff000a7c82 */ /* 0x000fe20008000000 */
[----:B------:R-:W-:Y:S01]  /*1e90*/  UMOV UR9, UR41 ;  /* 0x0000002900097c82 */ /* 0x000fe20008000000 */
[----:B------:R-:W-:Y:S01]  /*1ea0*/  UMOV UR12, UR20 ;  /* 0x00000014000c7c82 */ /* 0x000fe20008000000 */
[----:B------:R-:W-:Y:S01]  /*1eb0*/  UMOV UR13, UR44 ;  /* 0x0000002c000d7c82 */ /* 0x000fe20008000000 */
[----:B------:R1:W-:Y:S01]  /*1ec0*/  UTMALDG.3D [UR32], [UR50], desc[UR26] ;  /* 0x00001a20320075b4 */ /* 0x0003e20008011000 */
[----:B------:R1:W-:Y:S01]  /*1ed0*/  UTMALDG.4D.MULTICAST [UR16], [UR48], UR25, desc[UR26] ;  /* 0x00001a10300073b4 */ /* 0x0003e20008019819 */
[----:B------:R1:W-:Y:S02]  /*1ee0*/  UTMALDG.4D [UR8], [UR28], desc[UR26] ;  /* 0x00001a081c0075b4 */ /* 0x0003e40008019000 */
[----:B-1----:R-:W-:Y:S01]  /*1ef0*/  NOP ;  /* 0x0000000000007918 */ /* 0x002fe20000000000 */
.L_x_32:
[----:B------:R-:W-:Y:S05]  /*1f00*/  BSYNC.RECONVERGENT B0 ;  /* 0x0000000000007941 */ /* 0x000fea0003800200 */
.L_x_31:
[----:B------:R-:W-:Y:S01]  /*1f10*/  UIADD3 UR20, UPT, UPT, UR20, 0x1, URZ ;  /* 0x0000000114147890 */ /* 0x000fe2000fffe0ff */
[----:B------:R-:W-:Y:S01]  /*1f20*/  UMOV UR24, UR15 ;  /* 0x0000000f00187c82 */ /* 0x000fe20008000000 */
[----:B------:R-:W-:Y:S02]  /*1f30*/  UMOV UR28, UR7 ;  /* 0x00000007001c7c82 */ /* 0x000fe40008000000 */
[----:B------:R-:W-:-:S09]  /*1f40*/  UISETP.NE.AND UP0, UPT, UR20, UR7, UPT ;  /* 0x000000071400728c */ /* 0x000fd2000bf05270 */
[----:B------:R-:W-:Y:S05]  /*1f50*/  BRA.U UP0, `(.L_x_33) ;  /* 0xfffffff900f87547 */ /* 0x000fea000b83ffff */
.L_x_25:
[----:B------:R-:W-:Y:S01]  /*1f60*/  ULEA UR8, UR15, UR6, 0x3 ;  /* 0x000000060f087291 */ /* 0x000fe2000f8e18ff */
[----:B-1----:R-:W-:Y:S01]  /*1f70*/  SHF.L.U32 R2, R15, 0x1f, RZ ;  /* 0x0000001f0f027819 */ /* 0x002fe200000006ff */
[----:B------:R-:W-:Y:S01]  /*1f80*/  @!P1 SYNCS.ARRIVE.TRANS64.A1T0 RZ, [UR6+0x78], RZ ;  /* 0x000078ffffff99a7 */ /* 0x000fe20008100006 */
[----:B------:R-:W-:-:S06]  /*1f90*/  UISETP.GT.AND UP0, UPT, UR39, UR38, UPT ;  /* 0x000000262700728c */ /* 0x000fcc000bf04270 */
[----:B------:R1:W1:Y:S03]  /*1fa0*/  SYNCS.PHASECHK.TRANS64.TRYWAIT P1, [UR8+0x18], R2 ;  /* 0x00001802ff0075a7 */ /* 0x0002660008021108 */
[----:B------:R-:W-:Y:S05]  /*1fb0*/  BRA.U !UP0, `(.L_x_34) ;  /* 0x00000005080c7547 */ /* 0x000fea000b800000 */
[----:B------:R-:W-:Y:S01]  /*1fc0*/  UIADD3 UR17, UPT, UPT, UR23, UR28, URZ ;  /* 0x0000001c17117290 */ /* 0x000fe2000fffe0ff */
[----:B------:R-:W-:-:S11]  /*1fd0*/  UMOV UR20, UR15 ;  /* 0x0000000f00147c82 */ /* 0x000fd60008000000 */
.L_x_42:
[----:B------:R-:W-:Y:S01]  /*1fe0*/  ULEA UR41, UR20, UR6, 0x3 ;  /* 0x0000000614297291 */ /* 0x000fe2000f8e18ff */
[----:B--2---:R-:W-:Y:S01]  /*1ff0*/  @!P6 MOV R3, 0xc600 ;  /* 0x0000c6000003e802 */ /* 0x004fe20000000f00 */
[----:B-1-3--:R-:W-:Y:S10]  /*2000*/  @P1 BRA `(.L_x_35) ;  /* 0x00000000000c1947 */ /* 0x00aff40003800000 */
[----:B------:R-:W-:-:S04]  /*2010*/  SHF.L.U32 R5, R15, 0x1f, RZ ;  /* 0x0000001f0f057819 */ /* 0x000fc800000006ff */
[----:B------:R-:W1:Y:S02]  /*2020*/  SYNCS.PHASECHK.TRANS64.TRYWAIT P0, [UR41+0x18], R5 ;  /* 0x00001805ff0075a7 */ /* 0x000e640008001129 */
[----:B-1----:R-:W-:Y:S05]  /*2030*/  @!P0 BRA `(.L_x_36) ;  /* 0x0000009800d48947 */ /* 0x002fea0003800000 */
.L_x_35:
[----:B------:R2:W-:Y:S01]  /*2040*/  @!P6 SYNCS.ARRIVE.TRANS64 RZ, [UR41], R3 ;  /* 0x00000003ffffe9a7 */ /* 0x0005e20008000029 */
[----:B------:R-:W-:-:S04]  /*2050*/  ULOP3.LUT UR8, UR14, 0x2, URZ, 0xfc, !UPT ;  /* 0x000000020e087892 */ /* 0x000fc8000f8efcff */
[----:B------:R-:W-:-:S09]  /*2060*/  UISETP.NE.AND UP0, UPT, UR8, 0x2, UPT ;  /* 0x000000020800788c */ /* 0x000fd2000bf05270 */
[----:B------:R-:W-:Y:S05]  /*2070*/  BRA.U UP0, `(.L_x_37) ;  /* 0x0000000100047547 */ /* 0x000fea000b800000 */
[----:B---3--:R-:W-:Y:S05]  /*2080*/  BPT.TRAP 0x1 ;  /* 0x000000040000795c */ /* 0x008fea0000300000 */
.L_x_37:
[----:B------:R-:W-:Y:S04]  /*2090*/  BSSY.RECONVERGENT B0, `(.L_x_38) ;  /* 0x0000003000007945 */ /* 0x000fe80003800200 */
[----:B------:R-:W-:Y:S05]  /*20a0*/  @P4 BRA `(.L_x_39) ;  /* 0x0000000000044947 */ /* 0x000fea0003800000 */
[----:B---3--:R-:W-:Y:S05]  /*20b0*/  BPT.TRAP 0x1 ;  /* 0x000000040000795c */ /* 0x008fea0000300000 */
.L_x_39:
[----:B---3--:R-:W-:Y:S05]  /*20c0*/  BSYNC.RECONVERGENT B0 ;  /* 0x0000000000007941 */ /* 0x008fea0003800200 */
.L_x_38:
        /* <DEDUP_REMOVED lines=11> */
[----:B------:R-:W-:Y:S02]  /*2180*/  UIADD3 UR56, UP3, UPT, UR46, 0x80, URZ ;  /* 0x000000802e387890 */ /* 0x000fe4000ff7e0ff */
[----:B------:R-:W-:Y:S02]  /*2190*/  ULEA UR32, UR20, UR6, 0xf ;  /* 0x0000000614207291 */ /* 0x000fe4000f8e78ff */
[----:B------:R-:W-:Y:S02]  /*21a0*/  UIADD3 UR54, UP2, UPT, UR46, 0x180, URZ ;  /* 0x000001802e367890 */ /* 0x000fe4000ff5e0ff */
[----:B------:R-:W-:Y:S02]  /*21b0*/  UIADD3 UR52, UP1, UPT, UR46, 0x280, URZ ;  /* 0x000002802e347890 */ /* 0x000fe4000ff3e0ff */
[----:B------:R-:W-:Y:S02]  /*21c0*/  ULEA UR8, UR20, UR6, 0xa ;  /* 0x0000000614087291 */ /* 0x000fe4000f8e50ff */
[----:B------:R-:W-:-:S02]  /*21d0*/  UIADD3 UR50, UP0, UPT, UR46, 0x380, URZ ;  /* 0x000003802e327890 */ /* 0x000fc4000ff1e0ff */
[----:B------:R-:W-:Y:S02]  /*21e0*/  USHF.L.U32 UR42, UR28, 0x7, URZ ;  /* 0x000000071c2a7899 */ /* 0x000fe400080006ff */
[----:B------:R-:W-:Y:S02]  /*21f0*/  ULEA UR40, UR20, UR31, 0xe ;  /* 0x0000001f14287291 */ /* 0x000fe4000f8e70ff */
[----:B------:R-:W-:Y:S02]  /*2200*/  UIADD3.X UR57, UPT, UPT, URZ, UR47, URZ, UP3, !UPT ;  /* 0x0000002fff397290 */ /* 0x000fe40009ffe4ff */
[----:B------:R-:W-:Y:S02]  /*2210*/  UIADD3 UR32, UPT, UPT, UR32, 0x1c800, URZ ;  /* 0x0001c80020207890 */ /* 0x000fe4000fffe0ff */
[----:B------:R-:W-:Y:S02]  /*2220*/  UIADD3.X UR55, UPT, UPT, URZ, UR47, URZ, UP2, !UPT ;  /* 0x0000002fff377290 */ /* 0x000fe400097fe4ff */
[----:B------:R-:W-:-:S02]  /*2230*/  ULEA UR24, UR20, UR30, 0x9 ;  /* 0x0000001e14187291 */ /* 0x000fc4000f8e48ff */
[----:B------:R-:W-:Y:S02]  /*2240*/  UIADD3.X UR53, UPT, UPT, URZ, UR47, URZ, UP1, !UPT ;  /* 0x0000002fff357290 */ /* 0x000fe40008ffe4ff */
[----:B------:R-:W-:Y:S02]  /*2250*/  UIADD3 UR8, UPT, UPT, UR8, 0x34e00, URZ ;  /* 0x00034e0008087890 */ /* 0x000fe4000fffe0ff */
[----:B------:R-:W-:Y:S01]  /*2260*/  UIADD3.X UR51, UPT, UPT, URZ, UR47, URZ, UP0, !UPT ;  /* 0x0000002fff337290 */ /* 0x000fe200087fe4ff */
        /* <DEDUP_REMOVED lines=19> */
.L_x_41:
[----:B------:R-:W-:Y:S05]  /*23a0*/  BSYNC.RECONVERGENT B0 ;  /* 0x0000000000007941 */ /* 0x000fea0003800200 */
.L_x_40:
[----:B------:R-:W-:Y:S01]  /*23b0*/  UIADD3 UR28, UPT, UPT, UR28, 0x1, URZ ;  /* 0x000000011c1c7890 */ /* 0x000fe2000fffe0ff */
[----:B------:R-:W-:-:S03]  /*23c0*/  UMOV UR20, UR15 ;  /* 0x0000000f00147c82 */ /* 0x000fc60008000000 */
[----:B------:R-:W-:-:S09]  /*23d0*/  UISETP.NE.AND UP0, UPT, UR28, UR17, UPT ;  /* 0x000000111c00728c */ /* 0x000fd2000bf05270 */
[----:B------:R-:W-:Y:S05]  /*23e0*/  BRA.U UP0, `(.L_x_42) ;  /* 0xfffffff900fc7547 */ /* 0x000fea000b83ffff */
.L_x_34:
[----:B-1----:R-:W-:Y:S01]  /*23f0*/  LEA R2, R14, UR6, 0x3 ;  /* 0x000000060e027c11 */ /* 0x002fe2000f8e18ff */
[----:B------:R-:W-:Y:S01]  /*2400*/  NOP ;  /* 0x0000000000007918 */ /* 0x000fe20000000000 */
[----:B--2---:R-:W-:Y:S02]  /*2410*/  SHF.L.U32 R3, R12, 0x1f, RZ ;  /* 0x0000001f0c037819 */ /* 0x004fe400000006ff */
[----:B------:R-:W-:Y:S02]  /*2420*/  LEA R4, R14, UR6, 0x4 ;  /* 0x000000060e047c11 */ /* 0x000fe4000f8e20ff */
[----:B------:R-:W1:Y:S02]  /*2430*/  SYNCS.PHASECHK.TRANS64.TRYWAIT P0, [R2+URZ+0x80], R3 ;  /* 0x00008003020075a7 */ /* 0x000e6400080011ff */
[----:B-1----:R-:W-:Y:S05]  /*2440*/  @!P0 BRA `(.L_x_43) ;  /* 0x0000009400e88947 */ /* 0x002fea0003800000 */
.L_x_145:
[----:B------:R-:W2:Y:S01]  /*2450*/  LDS.128 R4, [R4+0xe0] ;  /* 0x0000e00004047984 */ /* 0x000ea20000000c00 */
[----:B---3--:R-:W-:Y:S01]  /*2460*/  ISETP.GE.AND P0, PT, R72, 0x1, PT ;  /* 0x000000014800780c */ /* 0x008fe20003f06270 */
[----:B-1----:R-:W-:Y:S01]  /*2470*/  VIADD R2, R2, 0x90 ;  /* 0x0000009002027836 */ /* 0x002fe20000000000 */
[----:B------:R-:W-:Y:S01]  /*2480*/  @!PT LDS RZ, [RZ] ;  /* 0x00000000fffff984 */ /* 0x000fe20000000800 */
[----:B------:R-:W-:Y:S01]  /*2490*/  @!PT LDS RZ, [RZ] ;  /* 0x00000000fffff984 */ /* 0x000fe20000000800 */
[----:B------:R-:W-:Y:S01]  /*24a0*/  @!PT LDS RZ, [RZ] ;  /* 0x00000000fffff984 */ /* 0x000fe20000000800 */
[----:B------:R-:W-:Y:S01]  /*24b0*/  @!PT LDS RZ, [RZ] ;  /* 0x00000000fffff984 */ /* 0x000fe20000000800 */
[----:B------:R1:W-:Y:S06]  /*24c0*/  MEMBAR.ALL.CTA ;  /* 0x0000000000007992 */ /* 0x0003ec0000008000 */
[----:B-1----:R-:W1:Y:S01]  /*24d0*/  FENCE.VIEW.ASYNC.S ;  /* 0x00000000000073c6 */ /* 0x002e620000000000 */
[----:B------:R-:W-:-:S04]  /*24e0*/  PRMT R2, RZ, 0x654, R2 ;  /* 0x00000654ff027816 */ /* 0x000fc80000000002 */
[----:B-1----:R1:W-:Y:S01]  /*24f0*/  SYNCS.ARRIVE.TRANS64.RED.A1T0 RZ, [R2+URZ], RZ ;  /* 0x000000ff02ff79a7 */ /* 0x0023e200081004ff */
[----:B--2---:R-:W-:-:S13]  /*2500*/  LOP3.LUT P2, RZ, R6, 0x1, RZ, 0xc0, !PT ;  /* 0x0000000106ff7812 */ /* 0x004fda000784c0ff */
[----:B------:R-:W-:Y:S01]  /*2510*/  @P2 SHF.R.U32.HI R3, RZ, 0x10, R5 ;  /* 0x00000010ff032819 */ /* 0x000fe20000011605 */
[----:B------:R-:W-:Y:S01]  /*2520*/  VOTEU.ANY UP0, P2 ;  /* 0x0000000000ff7886 */ /* 0x000fe20001000100 */
[----:B------:R-:W-:Y:S02]  /*2530*/  @P2 MOV R13, R4 ;  /* 0x00000004000d2202 */ /* 0x000fe40000000f00 */
[----:B------:R-:W-:Y:S02]  /*2540*/  @P2 R2UR.BROADCAST UR8, R3 ;  /* 0x00000000030822ca */ /* 0x000fe400008e0000 */
[----:B------:R-:W-:-:S11]  /*2550*/  @P2 LOP3.LUT R11, R5, 0xffff, RZ, 0xc0, !PT ;  /* 0x0000ffff050b2812 */ /* 0x000fd600078ec0ff */
[----:B------:R-:W-:Y:S01]  /*2560*/  @UP0 UMOV UR44, UR8 ;  /* 0x00000008002c0c82 */ /* 0x000fe20008000000 */
[----:B-1----:R-:W-:Y:S05]  /*2570*/  @!P0 BRA `(.L_x_44) ;  /* 0x0000000000b88947 */ /* 0x002fea0003800000 */
[----:B------:R-:W4:Y:S01]  /*2580*/  LDC.64 R4, c[0x0][0xf18] ;  /* 0x0003c600ff047b82 */ /* 0x000f220000000a00 */
[----:B------:R-:W-:-:S07]  /*2590*/  ISETP.NE.AND P3, PT, R72, 0x1, PT ;  /* 0x000000014800780c */ /* 0x000fce0003f65270 */
[----:B------:R-:W1:Y:S08]  /*25a0*/  LDC.64 R6, c[0x0][0xf10] ;  /* 0x0003c400ff067b82 */ /* 0x000e700000000a00 */
[----:B------:R-:W2:Y:S08]  /*25b0*/  LDC R16, c[0x0][0xf20] ;  /* 0x0003c800ff107b82 */ /* 0x000eb00000000800 */
[----:B------:R-:W3:Y:S01]  /*25c0*/  LDC R18, c[0x0][0xf0c] ;  /* 0x0003c300ff127b82 */ /* 0x000ee20000000800 */
[----:B----4-:R-:W-:Y:S01]  /*25d0*/  IMAD.HI.U32 R17, R0, R5, RZ ;  /* 0x0000000500117227 */ /* 0x010fe200078e00ff */
[----:B------:R-:W-:-:S03]  /*25e0*/  ISETP.NE.AND P0, PT, R4, 0x1, PT ;  /* 0x000000010400780c */ /* 0x000fc60003f05270 */
[----:B------:R-:W-:-:S03]  /*25f0*/  IMAD.HI.U32 R5, R11, R5, RZ ;  /* 0x000000050b057227 */ /* 0x000fc600078e00ff */
[----:B------:R-:W4:Y:S01]  /*2600*/  LDC.64 R2, c[0x0][0xf28] ;  /* 0x0003ca00ff027b82 */ /* 0x000f220000000a00 */
[----:B-1----:R-:W-:-:S04]  /*2610*/  IMAD.HI.U32 R20, R9, R6, RZ ;  /* 0x0000000609147227 */ /* 0x002fc800078e00ff */
[----:B------:R-:W-:Y:S01]  /*2620*/  IMAD.HI.U32 R22, R13, R6, RZ ;  /* 0x000000060d167227 */ /* 0x000fe200078e00ff */
[----:B------:R-:W-:Y:S02]  /*2630*/  SHF.R.U32.HI R20, RZ, R7, R20 ;  /* 0x00000007ff147219 */ /* 0x000fe40000011614 */
[-C--:B--2---:R-:W-:Y:S02]  /*2640*/  SHF.R.U32.HI R17, RZ, R16.reuse, R17 ;  /* 0x00000010ff117219 */ /* 0x084fe40000011611 */
[----:B------:R-:W-:Y:S02]  /*2650*/  SHF.R.U32.HI R16, RZ, R16, R5 ;  /* 0x00000010ff107219 */ /* 0x000fe40000011605 */
[----:B------:R-:W-:Y:S02]  /*2660*/  SEL R17, R0, R17, !P0 ;  /* 0x0000001100117207 */ /* 0x000fe40004000000 */
[----:B------:R-:W-:Y:S02]  /*2670*/  SHF.R.U32.HI R22, RZ, R7, R22 ;  /* 0x00000007ff167219 */ /* 0x000fe40000011616 */
[----:B---3--:R-:W-:-:S02]  /*2680*/  ISETP.NE.AND P1, PT, R18, 0x1, PT ;  /* 0x000000011200780c */ /* 0x008fc40003f25270 */
[----:B------:R-:W-:Y:S02]  /*2690*/  SEL R5, R11, R16, !P0 ;  /* 0x000000100b057207 */ /* 0x000fe40004000000 */
[----:B------:R-:W-:Y:S02]  /*26a0*/  SEL R19, R9, R20, !P1 ;  /* 0x0000001409137207 */ /* 0x000fe40004800000 */
[----:B------:R-:W-:Y:S01]  /*26b0*/  SEL R7, R13, R22, !P1 ;  /* 0x000000160d077207 */ /* 0x000fe20004800000 */
[----:B----4-:R-:W-:-:S04]  /*26c0*/  IMAD.HI.U32 R20, R17, R2, RZ ;  /* 0x0000000211147227 */ /* 0x010fc800078e00ff */
[----:B------:R-:W-:Y:S01]  /*26d0*/  IMAD.HI.U32 R6, R19, R2, RZ ;  /* 0x0000000213067227 */ /* 0x000fe200078e00ff */
[----:B------:R-:W-:-:S04]  /*26e0*/  @P3 SHF.R.U32.HI R17, RZ, R3, R20 ;  /* 0x00000003ff113219 */ /* 0x000fc80000011614 */
[----:B------:R-:W-:Y:S01]  /*26f0*/  @P3 SHF.R.U32.HI R19, RZ, R3, R6 ;  /* 0x00000003ff133219 */ /* 0x000fe20000011606 */
[----:B------:R-:W-:-:S04]  /*2700*/  IMAD R17, R72, R17, RZ ;  /* 0x0000001148117224 */ /* 0x000fc800078e02ff */
        /* <DEDUP_REMOVED lines=10> */
[----:B------:R-:W-:Y:S02]  /*27b0*/  @!P0 SEL R3, R7, R16, !P3 ;  /* 0x0000001007038207 */ /* 0x000fe40005800000 */
[----:B------:R-:W-:-:S03]  /*27c0*/  IADD3 R16, PT, PT, -R5, RZ, RZ ;  /* 0x000000ff05107210 */ /* 0x000fc60007ffe1ff */
[--C-:B------:R-:W-:Y:S02]  /*27d0*/  @!P0 IMAD.IADD R6, R6, 0x1, -R3.reuse ;  /* 0x0000000106068824 */ /* 0x100fe400078e0a03 */
[----:B------:R-:W-:Y:S01]  /*27e0*/  @!P0 IMAD R3, R2, R19, R3 ;  /* 0x0000001302038224 */ /* 0x000fe200078e0203 */
[----:B------:R-:W-:Y:S01]  /*27f0*/  IADD3 R2, PT, PT, -R7, RZ, RZ ;  /* 0x000000ff07027210 */ /* 0x000fe20007ffe1ff */
[----:B------:R-:W-:Y:S02]  /*2800*/  @!P0 IMAD R5, R72, R6, R7 ;  /* 0x0000000648058224 */ /* 0x000fe400078e0207 */
[----:B------:R-:W-:Y:S02]  /*2810*/  IMAD R11, R4, R16, R11 ;  /* 0x00000010040b7224 */ /* 0x000fe400078e020b */
[----:B------:R-:W-:Y:S02]  /*2820*/  @!P0 IMAD.MOV.U32 R7, RZ, RZ, R3 ;  /* 0x000000ffff078224 */ /* 0x000fe400078e0003 */
[----:B------:R-:W-:-:S02]  /*2830*/  IMAD R2, R18, R2, R13 ;  /* 0x0000000212027224 */ /* 0x000fc400078e020d */
[----:B------:R-:W-:Y:S02]  /*2840*/  IMAD R11, R5, R4, R11 ;  /* 0x00000004050b7224 */ /* 0x000fe400078e020b */
[----:B------:R-:W-:Y:S02]  /*2850*/  IMAD R13, R7, R18, R2 ;  /* 0x00000012070d7224 */ /* 0x000fe400078e0202 */
.L_x_44:
[----:B------:R-:W1:Y:S02]  /*2860*/  LDCU UR8, c[0x0][0xf30] ;  /* 0x0001e600ff0877ac */ /* 0x000e640008000800 */
[----:B-1----:R-:W-:-:S09]  /*2870*/  UISETP.NE.AND UP0, UPT, UR8, 0x1, UPT ;  /* 0x000000010800788c */ /* 0x002fd2000bf05270 */
[----:B------:R-:W-:Y:S05]  /*2880*/  BRA.U UP0, `(.L_x_45) ;  /* 0x0000000100407547 */ /* 0x000fea000b800000 */
[----:B------:R-:W1:Y:S08]  /*2890*/  LDC.64 R4, c[0x0][0xf10] ;  /* 0x0003c400ff047b82 */ /* 0x000e700000000a00 */
[----:B------:R-:W2:Y:S08]  /*28a0*/  LDC.64 R2, c[0x0][0xf18] ;  /* 0x0003c600ff027b82 */ /* 0x000eb00000000a00 */
[----:B------:R-:W3:Y:S08]  /*28b0*/  LDC R6, c[0x0][0xf20] ;  /* 0x0003c800ff067b82 */ /* 0x000ef00000000800 */
[----:B------:R-:W4:Y:S01]  /*28c0*/  LDC R16, c[0x0][0xf0c] ;  /* 0x0003c300ff107b82 */ /* 0x000f220000000800 */
[----:B-1----:R-:W-:-:S05]  /*28d0*/  IMAD.HI.U32 R4, R13, R4, RZ ;  /* 0x000000040d047227 */ /* 0x002fca00078e00ff */
[----:B------:R-:W-:Y:S01]  /*28e0*/  SHF.R.U32.HI R4, RZ, R5, R4 ;  /* 0x00000005ff047219 */ /* 0x000fe20000011604 */
[----:B--2---:R-:W-:Y:S01]  /*28f0*/  IMAD.HI.U32 R3, R11, R3, RZ ;  /* 0x000000030b037227 */ /* 0x004fe200078e00ff */
[----:B------:R-:W-:-:S04]  /*2900*/  ISETP.NE.AND P0, PT, R2, 0x1, PT ;  /* 0x000000010200780c */ /* 0x000fc80003f05270 */
[----:B---3--:R-:W-:-:S04]  /*2910*/  SHF.R.U32.HI R6, RZ, R6, R3 ;  /* 0x00000006ff067219 */ /* 0x008fc80000011603 */
[----:B------:R-:W-:Y:S02]  /*2920*/  SEL R3, R11, R6, !P0 ;  /* 0x000000060b037207 */ /* 0x000fe40004000000 */
[----:B----4-:R-:W-:-:S04]  /*2930*/  ISETP.NE.AND P1, PT, R16, 0x1, PT ;  /* 0x000000011000780c */ /* 0x010fc80003f25270 */
[----:B------:R-:W-:-:S05]  /*2940*/  SEL R4, R13, R4, !P1 ;  /* 0x000000040d047207 */ /* 0x000fca0004800000 */
[----:B------:R-:W-:Y:S02]  /*2950*/  IMAD.IADD R5, R3, 0x1, -R4 ;  /* 0x0000000103057824 */ /* 0x000fe400078e0a04 */
[----:B------:R-:W-:Y:S02]  /*2960*/  IMAD.IADD R3, R4, 0x1, -R3 ;  /* 0x0000000104037824 */ /* 0x000fe400078e0a03 */
[----:B------:R-:W-:Y:S02]  /*2970*/  IMAD R13, R5, R16, R13 ;  /* 0x00000010050d7224 */ /* 0x000fe400078e020d */
[----:B------:R-:W-:-:S07]  /*2980*/  IMAD R11, R3, R2, R11 ;  /* 0x00000002030b7224 */ /* 0x000fce00078e020b */
.L_x_45:
[----:B------:R-:W-:Y:S01]  /*2990*/  VIADD R14, R14, 0x1 ;  /* 0x000000010e0e7836 */ /* 0x000fe20000000000 */
[----:B------:R-:W-:Y:S01]  /*29a0*/  PLOP3.LUT P1, PT, PT, PT, PT, 0x80, 0x8 ;  /* 0x000000000008781c */ /* 0x000fe20003f2f070 */
[----:B------:R-:W-:Y:S02]  /*29b0*/  IMAD.IADD R2, R13, 0x1, R152 ;  /* 0x000000010d027824 */ /* 0x000fe400078e0298 */
[----:B------:R-:W-:Y:S01]  /*29c0*/  IMAD.IADD R20, R11, 0x1, R150 ;  /* 0x000000010b147824 */ /* 0x000fe200078e0296 */
[----:B------:R-:W-:Y:S02]  /*29d0*/  ISETP.NE.AND P0, PT, R14, 0x2, PT ;  /* 0x000000020e00780c */ /* 0x000fe40003f05270 */
[----:B------:R-:W-:Y:S02]  /*29e0*/  R2UR UR19, R2 ;  /* 0x00000000021372ca */ /* 0x000fe400000e0000 */
[----:B------:R-:W-:Y:S02]  /*29f0*/  SEL R3, RZ, 0x1, P0 ;  /* 0x00000001ff037807 */ /* 0x000fe40000000000 */
[----:B------:R-:W-:-:S02]  /*2a00*/  SEL R14, R14, RZ, P0 ;  /* 0x000000ff0e0e7207 */ /* 0x000fc40000000000 */
[----:B------:R-:W-:Y:S01]  /*2a10*/  LOP3.LUT R12, R12, R3, RZ, 0x3c, !PT ;  /* 0x000000030c0c7212 */ /* 0x000fe200078e3cff */
[----:B------:R-:W-:Y:S08]  /*2a20*/  @P2 BRA `(.L_x_46) ;  /* 0xffffffec00e42947 */ /* 0x000ff0000383ffff */
[----:B------:R-:W-:Y:S01]  /*2a30*/  UIADD3 UR6, UPT, UPT, UR6, 0x18, URZ ;  /* 0x0000001806067890 */ /* 0x000fe2000fffe0ff */
[----:B------:R-:W-:-:S03]  /*2a40*/  SHF.L.U32 R3, R15, 0x1f, RZ ;  /* 0x0000001f0f037819 */ /* 0x000fc600000006ff */
[----:B------:R-:W-:-:S09]  /*2a50*/  ULEA UR4, UR15, UR6, 0x3 ;  /* 0x000000060f047291 */ /* 0x000fd2000f8e18ff */
[----:B------:R-:W1:Y:S02]  /*2a60*/  SYNCS.PHASECHK.TRANS64.TRYWAIT P0, [UR4], R3 ;  /* 0x00000003ff0075a7 */ /* 0x000e640008001104 */
[----:B-1----:R-:W-:Y:S05]  /*2a70*/  @!P0 BRA `(.L_x_47) ;  /* 0x0000009000708947 */ /* 0x002fea0003800000 */
.L_x_147:
[----:B------:R-:W-:-:S04]  /*2a80*/  UIADD3 UR5, UPT, UPT, UR15, 0x1, URZ ;  /* 0x000000010f057890 */ /* 0x000fc8000fffe0ff */
[----:B------:R-:W-:-:S04]  /*2a90*/  UISETP.NE.AND UP0, UPT, UR5, 0x3, UPT ;  /* 0x000000030500788c */ /* 0x000fc8000bf05270 */
[----:B------:R-:W-:Y:S02]  /*2aa0*/  USEL UR7, URZ, 0x1, UP0 ;  /* 0x00000001ff077887 */ /* 0x000fe40008000000 */
[----:B------:R-:W-:-:S04]  /*2ab0*/  USEL UR5, UR5, URZ, UP0 ;  /* 0x000000ff05057287 */ /* 0x000fc80008000000 */
[----:B------:R-:W-:Y:S01]  /*2ac0*/  ULEA UR4, UR5, UR6, 0x3 ;  /* 0x0000000605047291 */ /* 0x000fe2000f8e18ff */
[----:B------:R-:W-:-:S04]  /*2ad0*/  LOP3.LUT R15, R15, UR7, RZ, 0x3c, !PT ;  /* 0x000000070f0f7c12 */ /* 0x000fc8000f8e3cff */
[----:B-1----:R-:W-:-:S04]  /*2ae0*/  SHF.L.U32 R3, R15, 0x1f, RZ ;  /* 0x0000001f0f037819 */ /* 0x002fc800000006ff */
[----:B------:R-:W1:Y:S02]  /*2af0*/  SYNCS.PHASECHK.TRANS64.TRYWAIT P0, [UR4], R3 ;  /* 0x00000003ff0075a7 */ /* 0x000e640008001104 */
[----:B-1----:R-:W-:Y:S05]  /*2b00*/  @!P0 BRA `(.L_x_48) ;  /* 0x0000009000648947 */ /* 0x002fea0003800000 */
.L_x_149:
[----:B------:R-:W-:-:S04]  /*2b10*/  UIADD3 UR5, UPT, UPT, UR5, 0x1, URZ ;  /* 0x0000000105057890 */ /* 0x000fc8000fffe0ff */
[----:B------:R-:W-:-:S04]  /*2b20*/  UISETP.NE.AND UP0, UPT, UR5, 0x3, UPT ;  /* 0x000000030500788c */ /* 0x000fc8000bf05270 */
[----:B------:R-:W-:Y:S02]  /*2b30*/  USEL UR4, URZ, 0x1, UP0 ;  /* 0x00000001ff047887 */ /* 0x000fe40008000000 */
[----:B------:R-:W-:-:S04]  /*2b40*/  USEL UR5, UR5, URZ, UP0 ;  /* 0x000000ff05057287 */ /* 0x000fc80008000000 */
[----:B------:R-:W-:Y:S01]  /*2b50*/  ULEA UR5, UR5, UR6, 0x3 ;  /* 0x0000000605057291 */ /* 0x000fe2000f8e18ff */
[----:B-1----:R-:W-:-:S04]  /*2b60*/  LOP3.LUT R3, R15, UR4, RZ, 0x3c, !PT ;  /* 0x000000040f037c12 */ /* 0x002fc8000f8e3cff */
[----:B------:R-:W-:Y:S01]  /*2b70*/  SHF.L.U32 R3, R3, 0x1f, RZ ;  /* 0x0000001f03037819 */ /* 0x000fe200000006ff */
[----:B----4-:R-:W-:-:S07]  /*2b80*/  IMAD.U32 R0, RZ, RZ, UR5 ;  /* 0x00000005ff007e24 */ /* 0x010fce000f8e00ff */
.L_x_49:
[----:B-1----:R1:W2:Y:S02]  /*2b90*/  SYNCS.PHASECHK.TRANS64.TRYWAIT P0, [R0+URZ], R3 ;  /* 0x00000003000075a7 */ /* 0x0022a400080011ff */
[----:B--2---:R-:W-:Y:S05]  /*2ba0*/  @!P0 NANOSLEEP.SYNCS 0x989680 ;  /* 0x009896800000895d */ /* 0x004fea0003900000 */
[----:B------:R-:W2:Y:S02]  /*2bb0*/  @!P0 SYNCS.PHASECHK.TRANS64 P0, [R0+URZ], R3 ;  /* 0x00000003000085a7 */ /* 0x000ea400080010ff */
[----:B--2---:R-:W-:Y:S05]  /*2bc0*/  @P0 EXIT ;  /* 0x000000000000094d */ /* 0x004fea0003800000 */
[----:B------:R-:W-:Y:S05]  /*2bd0*/  BRA `(.L_x_49) ;  /* 0xfffffffc00ec7947 */ /* 0x000fea000383ffff */
.L_x_22:
[----:B------:R-:W-:-:S04]  /*2be0*/  UISETP.NE.AND UP0, UPT, UR45, URZ, UPT ;  /* 0x000000ff2d00728c */ /* 0x000fc8000bf05270 */
[----:B------:R-:W-:-:S09]  /*2bf0*/  UISETP.NE.OR UP0, UPT, UR7, 0x1, UP0 ;  /* 0x000000010700788c */ /* 0x000fd20008705670 */
[----:B------:R-:W-:Y:S05]  /*2c00*/  BRA.U UP0, `(.L_x_50) ;  /* 0x00000005004c7547 */ /* 0x000fea000b800000 */
[----:B------:R-:W-:Y:S01]  /*2c10*/  HFMA2 R3, -RZ, RZ, 0, 0 ;  /* 0x00000000ff037431 */ /* 0x000fe200000001ff */
[----:B------:R-:W-:Y:S01]  /*2c20*/  ISETP.GE.U32.AND P2, PT, R8, 0x8, PT ;  /* 0x000000080800780c */ /* 0x000fe20003f46070 */
[----:B------:R-:W-:Y:S01]  /*2c30*/  IMAD.MOV.U32 R12, RZ, RZ, 0x1 ;  /* 0x00000001ff0c7424 */ /* 0x000fe200078e00ff */
[----:B------:R-:W-:Y:S01]  /*2c40*/  CS2R R10, SRZ ;  /* 0x00000000000a7805 */ /* 0x000fe2000001ff00 */
[----:B------:R-:W-:Y:S01]  /*2c50*/  IMAD.MOV.U32 R9, RZ, RZ, RZ ;  /* 0x000000ffff097224 */ /* 0x000fe200078e00ff */
[----:B------:R-:W-:Y:S01]  /*2c60*/  UMOV UR4, 0x400 ;  /* 0x0000040000047882 */ /* 0x000fe20000000000 */
[----:B------:R-:W-:Y:S01]  /*2c70*/  UMOV UR6, URZ ;  /* 0x000000ff00067c82 */ /* 0x000fe20008000000 */
[----:B------:R-:W-:-:S12]  /*2c80*/  ULEA UR45, UR45, UR4, 0x18 ;  /* 0x000000042d2d7291 */ /* 0x000fd8000f8ec0ff */
.L_x_54:
[----:B------:R-:W-:Y:S02]  /*2c90*/  LEA R0, R3, UR45, 0x3 ;  /* 0x0000002d03007c11 */ /* 0x000fe4000f8e18ff */
[----:B------:R-:W-:-:S03]  /*2ca0*/  SHF.L.U32 R5, R9, 0x1f, RZ ;  /* 0x0000001f09057819 */ /* 0x000fc600000006ff */
[----:B------:R-:W-:Y:S01]  /*2cb0*/  VIADD R4, R0, 0xc0 ;  /* 0x000000c000047836 */ /* 0x000fe20000000000 */
[----:B------:R-:W1:Y:S02]  /*2cc0*/  SYNCS.PHASECHK.TRANS64.TRYWAIT P0, [R0+URZ+0xb0], R5 ;  /* 0x0000b005000075a7 */ /* 0x000e6400080011ff */
[----:B-1----:R-:W-:Y:S05]  /*2cd0*/  @!P0 BRA `(.L_x_51) ;  /* 0x0000009000088947 */ /* 0x002fea0003800000 */
.L_x_150:
[----:B------:R-:W-:Y:S01]  /*2ce0*/  ULEA UR5, UR6, UR45, 0x3 ;  /* 0x0000002d06057291 */ /* 0x000fe2000f8e18ff */
[----:B------:R-:W-:Y:S01]  /*2cf0*/  PRMT R4, RZ, 0x654, R4 ;  /* 0x00000654ff047816 */ /* 0x000fe20000000004 */
[----:B-1----:R-:W-:Y:S01]  /*2d00*/  @!P2 IMAD.MOV.U32 R5, RZ, RZ, 0x10 ;  /* 0x00000010ff05a424 */ /* 0x002fe200078e00ff */
[----:B------:R-:W-:Y:S01]  /*2d10*/  SHF.L.U32 R7, R12, 0x1f, RZ ;  /* 0x0000001f0c077819 */ /* 0x000fe200000006ff */
[----:B------:R-:W-:Y:S01]  /*2d20*/  UIADD3 UR4, UPT, UPT, UR5, 0x80, URZ ;  /* 0x0000008005047890 */ /* 0x000fe2000fffe0ff */
[----:B------:R1:W-:Y:S05]  /*2d30*/  SYNCS.ARRIVE.TRANS64.RED.A1T0 RZ, [R4+URZ], RZ ;  /* 0x000000ff04ff79a7 */ /* 0x0003ea00081004ff */
[----:B------:R-:W-:Y:S01]  /*2d40*/  IMAD.U32 R13, RZ, RZ, UR4 ;  /* 0x00000004ff0d7e24 */ /* 0x000fe2000f8e00ff */
[----:B------:R-:W2:Y:S04]  /*2d50*/  SYNCS.PHASECHK.TRANS64.TRYWAIT P0, [UR5+0x90], R7 ;  /* 0x00009007ff0075a7 */ /* 0x000ea80008001105 */
[----:B------:R-:W-:Y:S01]  /*2d60*/  PRMT R13, R8, 0x654, R13 ;  /* 0x00000654080d7816 */ /* 0x000fe2000000000d */
[----:B-12---:R-:W-:Y:S06]  /*2d70*/  @!P0 BRA `(.L_x_52) ;  /* 0x0000008c00f48947 */ /* 0x006fec0003800000 */
.L_x_152:
[----:B------:R-:W-:Y:S01]  /*2d80*/  ULEA UR4, UR6, UR45, 0x4 ;  /* 0x0000002d06047291 */ /* 0x000fe2000f8e20ff */
[----:B------:R-:W-:Y:S01]  /*2d90*/  SEL R2, R13, R2, !P2 ;  /* 0x000000020d027207 */ /* 0x000fe20005000000 */
[----:B------:R-:W-:Y:S01]  /*2da0*/  UIADD3 UR5, UPT, UPT, UR5, 0x80, URZ ;  /* 0x0000008005057890 */ /* 0x000fe2000fffe0ff */
[----:B-1----:R-:W-:Y:S01]  /*2db0*/  LEA R0, R11, UR45, 0x3 ;  /* 0x0000002d0b007c11 */ /* 0x002fe2000f8e18ff */
[----:B------:R-:W-:Y:S01]  /*2dc0*/  UIADD3 UR4, UPT, UPT, UR4, 0xe0, URZ ;  /* 0x000000e004047890 */ /* 0x000fe2000fffe0ff */
[----:B------:R1:W-:Y:S01]  /*2dd0*/  @!P2 SYNCS.ARRIVE.TRANS64.RED RZ, [R2+URZ], R5 ;  /* 0x0000000502ffa9a7 */ /* 0x0003e200080004ff */
[----:B------:R-:W-:Y:S01]  /*2de0*/  UIADD3 UR6, UPT, UPT, UR6, 0x1, URZ ;  /* 0x0000000106067890 */ /* 0x000fe2000fffe0ff */
[----:B------:R-:W-:-:S03]  /*2df0*/  VIADD R3, R3, 0x1 ;  /* 0x0000000103037836 */ /* 0x000fc60000000000 */
[----:B------:R-:W-:Y:S02]  /*2e00*/  UISETP.NE.AND UP0, UPT, UR6, 0x2, UPT ;  /* 0x000000020600788c */ /* 0x000fe4000bf05270 */
[----:B------:R-:W-:Y:S01]  /*2e10*/  ISETP.NE.AND P0, PT, R3, 0x2, PT ;  /* 0x000000020300780c */ /* 0x000fe20003f05270 */
[----:B------:R-:W-:Y:S06]  /*2e20*/  UGETNEXTWORKID.BROADCAST [UR4], [UR5] ;  /* 0x00000000040073ca */ /* 0x000fec0008000100 */
[----:B------:R-:W-:Y:S02]  /*2e30*/  USEL UR4, URZ, 0x1, UP0 ;  /* 0x00000001ff047887 */ /* 0x000fe40008000000 */
[----:B------:R-:W-:-:S04]  /*2e40*/  USEL UR6, UR6, URZ, UP0 ;  /* 0x000000ff06067287 */ /* 0x000fc80008000000 */
[----:B------:R-:W-:Y:S02]  /*2e50*/  LOP3.LUT R12, R12, UR4, RZ, 0x3c, !PT ;  /* 0x000000040c0c7c12 */ /* 0x000fe4000f8e3cff */
[----:B-1----:R-:W-:-:S04]  /*2e60*/  SHF.L.U32 R5, R10, 0x1f, RZ ;  /* 0x0000001f0a057819 */ /* 0x002fc800000006ff */
[----:B------:R-:W1:Y:S02]  /*2e70*/  SYNCS.PHASECHK.TRANS64.TRYWAIT P1, [R0+URZ+0x80], R5 ;  /* 0x00008005000075a7 */ /* 0x000e6400080211ff */
[----:B-1----:R-:W-:Y:S05]  /*2e80*/  @!P1 BRA `(.L_x_53) ;  /* 0x0000008c00c89947 */ /* 0x002fea0003800000 */
.L_x_153:
[----:B------:R-:W-:Y:S01]  /*2e90*/  LEA R4, R11, UR45, 0x4 ;  /* 0x0000002d0b047c11 */ /* 0x000fe2000f8e20ff */
[----:B-1----:R-:W-:Y:S01]  /*2ea0*/  VIADD R0, R0, 0x90 ;  /* 0x0000009000007836 */ /* 0x002fe20000000000 */
[----:B------:R-:W-:Y:S01]  /*2eb0*/  SEL R3, R3, RZ, P0 ;  /* 0x000000ff03037207 */ /* 0x000fe20000000000 */
[----:B------:R-:W-:-:S03]  /*2ec0*/  VIADD R11, R11, 0x1 ;  /* 0x000000010b0b7836 */ /* 0x000fc60000000000 */
[----:B------:R-:W1:Y:S01]  /*2ed0*/  LDS.128 R4, [R4+0xe0] ;  /* 0x0000e00004047984 */ /* 0x000e620000000c00 */
[----:B------:R-:W-:Y:S02]  /*2ee0*/  PRMT R0, RZ, 0x654, R0 ;  /* 0x00000654ff007816 */ /* 0x000fe40000000000 */
[C---:B------:R-:W-:Y:S01]  /*2ef0*/  ISETP.NE.AND P1, PT, R11.reuse, 0x2, PT ;  /* 0x000000020b00780c */ /* 0x040fe20003f25270 */
[----:B------:R-:W-:Y:S01]  /*2f00*/  @!PT LDS RZ, [RZ] ;  /* 0x00000000fffff984 */ /* 0x000fe20000000800 */
[----:B------:R-:W-:Y:S01]  /*2f10*/  @!PT LDS RZ, [RZ] ;  /* 0x00000000fffff984 */ /* 0x000fe20000000800 */
[----:B------:R-:W-:Y:S01]  /*2f20*/  @!PT LDS RZ, [RZ] ;  /* 0x00000000fffff984 */ /* 0x000fe20000000800 */
[----:B------:R-:W-:Y:S01]  /*2f30*/  @!PT LDS RZ, [RZ] ;  /* 0x00000000fffff984 */ /* 0x000fe20000000800 */
[----:B------:R2:W-:Y:S06]  /*2f40*/  MEMBAR.ALL.CTA ;  /* 0x0000000000007992 */ /* 0x0005ec0000008000 */
[----:B--2---:R-:W2:Y:S01]  /*2f50*/  FENCE.VIEW.ASYNC.S ;  /* 0x00000000000073c6 */ /* 0x004ea20000000000 */
[----:B------:R-:W-:Y:S01]  /*2f60*/  SEL R11, R11, RZ, P1 ;  /* 0x000000ff0b0b7207 */ /* 0x000fe20000800000 */
[----:B--2---:R2:W-:Y:S01]  /*2f70*/  SYNCS.ARRIVE.TRANS64.RED.A1T0 RZ, [R0+URZ], RZ ;  /* 0x000000ff00ff79a7 */ /* 0x0045e200081004ff */
[----:B-1----:R-:W-:-:S02]  /*2f80*/  LOP3.LUT P3, RZ, R6, 0x1, RZ, 0xc0, !PT ;  /* 0x0000000106ff7812 */ /* 0x002fc4000786c0ff */
[----:B------:R-:W-:-:S04]  /*2f90*/  SEL R5, RZ, 0x1, P1 ;  /* 0x00000001ff057807 */ /* 0x000fc80000800000 */
[----:B------:R-:W-:Y:S02]  /*2fa0*/  LOP3.LUT R10, R10, R5, RZ, 0x3c, !PT ;  /* 0x000000050a0a7212 */ /* 0x000fe400078e3cff */
[----:B--2---:R-:W-:-:S04]  /*2fb0*/  SEL R0, RZ, 0x1, P0 ;  /* 0x00000001ff007807 */ /* 0x004fc80000000000 */
[----:B------:R-:W-:Y:S01]  /*2fc0*/  LOP3.LUT R9, R9, R0, RZ, 0x3c, !PT ;  /* 0x0000000009097212 */ /* 0x000fe200078e3cff */
[----:B------:R-:W-:Y:S06]  /*2fd0*/  @P3 BRA `(.L_x_54) ;  /* 0xfffffffc002c3947 */ /* 0x000fec000383ffff */
[----:B------:R-:W-:Y:S01]  /*2fe0*/  ULEA UR5, UR6, UR45, 0x3 ;  /* 0x0000002d06057291 */ /* 0x000fe2000f8e18ff */
[----:B------:R-:W-:-:S08]  /*2ff0*/  SHF.L.U32 R3, R12, 0x1f, RZ ;  /* 0x0000001f0c037819 */ /* 0x000fd000000006ff */
[----:B------:R-:W1:Y:S02]  /*3000*/  SYNCS.PHASECHK.TRANS64 P0, [UR5+0x90], R3 ;  /* 0x00009003ff0075a7 */ /* 0x000e640008001005 */
[----:B-1----:R-:W-:Y:S05]  /*3010*/  @P0 BRA `(.L_x_55) ;  /* 0x0000000000080947 */ /* 0x002fea0003800000 */
[----:B------:R-:W1:Y:S02]  /*3020*/  SYNCS.PHASECHK.TRANS64.TRYWAIT P0, [UR5+0x90], R3 ;  /* 0x00009003ff0075a7 */ /* 0x000e640008001105 */
[----:B-1----:R-:W-:Y:S05]  /*3030*/  @!P0 BRA `(.L_x_56) ;  /* 0x0000008c00708947 */ /* 0x002fea0003800000 */
.L_x_55:
[----:B------:R-:W-:-:S04]  /*3040*/  UIADD3 UR4, UPT, UPT, UR6, 0x1, URZ ;  /* 0x0000000106047890 */ /* 0x000fc8000fffe0ff */
[----:B------:R-:W-:-:S04]  /*3050*/  UISETP.NE.AND UP0, UPT, UR4, 0x2, UPT ;  /* 0x000000020400788c */ /* 0x000fc8000bf05270 */
[----:B------:R-:W-:Y:S02]  /*3060*/  USEL UR7, URZ, 0x1, UP0 ;  /* 0x00000001ff077887 */ /* 0x000fe40008000000 */
[----:B------:R-:W-:-:S04]  /*3070*/  USEL UR4, UR4, URZ, UP0 ;  /* 0x000000ff04047287 */ /* 0x000fc80008000000 */
[----:B------:R-:W-:Y:S01]  /*3080*/  ULEA UR4, UR4, UR45, 0x3 ;  /* 0x0000002d04047291 */ /* 0x000fe2000f8e18ff */
[----:B-1----:R-:W-:-:S04]  /*3090*/  LOP3.LUT R3, R12, UR7, RZ, 0x3c, !PT ;  /* 0x000000070c037c12 */ /* 0x002fc8000f8e3cff */
[----:B------:R-:W-:-:S04]  /*30a0*/  SHF.L.U32 R0, R3, 0x1f, RZ ;  /* 0x0000001f03007819 */ /* 0x000fc800000006ff */
[----:B------:R-:W1:Y:S02]  /*30b0*/  SYNCS.PHASECHK.TRANS64 P0, [UR4+0x90], R0 ;  /* 0x00009000ff0075a7 */ /* 0x000e640008001004 */
[----:B-1-3--:R-:W-:Y:S05]  /*30c0*/  @P0 EXIT ;  /* 0x000000000000094d */ /* 0x00afea0003800000 */
[----:B------:R-:W-:Y:S02]  /*30d0*/  SHF.L.U32 R3, R3, 0x1f, RZ ;  /* 0x0000001f03037819 */ /* 0x000fe400000006ff */
[----:B------:R-:W-:-:S07]  /*30e0*/  MOV R0, UR4 ;  /* 0x0000000400007c02 */ /* 0x000fce0008000f00 */
.L_x_57:
[----:B-1----:R1:W2:Y:S02]  /*30f0*/  SYNCS.PHASECHK.TRANS64.TRYWAIT P0, [R0+URZ+0x90], R3 ;  /* 0x00009003000075a7 */ /* 0x0022a400080011ff */
[----:B--2---:R-:W-:Y:S05]  /*3100*/  @!P0 NANOSLEEP.SYNCS 0x989680 ;  /* 0x009896800000895d */ /* 0x004fea0003900000 */
[----:B------:R-:W2:Y:S02]  /*3110*/  @!P0 SYNCS.PHASECHK.TRANS64 P0, [R0+URZ+0x90], R3 ;  /* 0x00009003000085a7 */ /* 0x000ea400080010ff */
[----:B--2---:R-:W-:Y:S05]  /*3120*/  @P0 EXIT ;  /* 0x000000000000094d */ /* 0x004fea0003800000 */
[----:B------:R-:W-:Y:S05]  /*3130*/  BRA `(.L_x_57) ;  /* 0xfffffffc00ec7947 */ /* 0x000fea000383ffff */
.L_x_50:
[----:B------:R-:W-:Y:S05]  /*3140*/  BRA.U UP3, `(.L_x_58) ;  /* 0x0000001503007547 */ /* 0x000fea000b800000 */
[----:B------:R-:W-:Y:S01]  /*3150*/  UMOV UR4, 0x40 ;  /* 0x0000004000047882 */ /* 0x000fe20000000000 */
[----:B------:R-:W-:Y:S01]  /*3160*/  NOP ;  /* 0x0000000000007918 */ /* 0x000fe20000000000 */
[----:B------:R-:W-:Y:S01]  /*3170*/  ULEA UR4, UR45, UR4, 0x18 ;  /* 0x000000042d047291 */ /* 0x000fe2000f8ec0ff */
[----:B------:R-:W-:Y:S02]  /*3180*/  UMOV UR5, 0x400 ;  /* 0x0000040000057882 */ /* 0x000fe40000000000 */
[----:B------:R-:W-:-:S06]  /*3190*/  ULEA UR45, UR45, UR5, 0x18 ;  /* 0x000000052d2d7291 */ /* 0x000fcc000f8ec0ff */
[----:B------:R-:W1:Y:S02]  /*31a0*/  LDS.U8 R2, [UR4+0x1c] ;  /* 0x00001c04ff027984 */ /* 0x000e640008000000 */
[----:B-1----:R-:W-:-:S13]  /*31b0*/  ISETP.NE.AND P0, PT, R2, RZ, PT ;  /* 0x000000ff0200720c */ /* 0x002fda0003f05270 */
[----:B------:R-:W-:Y:S05]  /*31c0*/  @P0 BRA `(.L_x_59) ;  /* 0x0000000000580947 */ /* 0x000fea0003800000 */
[----:B------:R-:W-:-:S13]  /*31d0*/  ELECT P0, URZ, PT ;  /* 0x0000000000ff782f */ /* 0x000fda0003800000 */
[----:B------:R-:W-:Y:S05]  /*31e0*/  @!P0 BRA `(.L_x_60) ;  /* 0x0000000000608947 */ /* 0x000fea0003800000 */
[----:B------:R-:W-:Y:S01]  /*31f0*/  UMOV UR5, 0x10 ;  /* 0x0000001000057882 */ /* 0x000fe20000000000 */
[----:B------:R-:W-:Y:S01]  /*3200*/  HFMA2 R2, -RZ, RZ, 0, 5.9604644775390625e-08 ;  /* 0x00000001ff027431 */ /* 0x000fe200000001ff */
[----:B------:R-:W-:-:S03]  /*3210*/  MOV R3, 0xffff ;  /* 0x0000ffff00037802 */ /* 0x000fc60000000f00 */
[----:B------:R-:W-:Y:S04]  /*3220*/  DEPBAR.LE SB1, 0x36 ;  /* 0x00009d800000791a */ /* 0x000fe80000000000 */
[----:B------:R-:W1:Y:S02]  /*3230*/  UTCATOMSWS.FIND_AND_SET.ALIGN UP0, UR5, UR5 ;  /* 0x00000005000575e3 */ /* 0x000e640008000800 */
[----:B-1----:R-:W-:Y:S01]  /*3240*/  MOV R4, UR5 ;  /* 0x0000000500047c02 */ /* 0x002fe20008000f00 */
[----:B------:R-:W-:Y:S06]  /*3250*/  BRA.U UP0, `(.L_x_61) ;  /* 0x0000000100187547 */ /* 0x000fec000b800000 */
.L_x_62:
[----:B------:R-:W-:Y:S05]  /*3260*/  NANOSLEEP 0x64 ;  /* 0x000000640000795d */ /* 0x000fea0003800000 */
[----:B------:R-:W-:-:S05]  /*3270*/  UMOV UR5, 0x10 ;  /* 0x0000001000057882 */ /* 0x000fca0000000000 */
[----:B------:R-:W-:Y:S04]  /*3280*/  DEPBAR.LE SB1, 0x36 ;  /* 0x00009d800000791a */ /* 0x000fe80000000000 */
[----:B------:R-:W1:Y:S02]  /*3290*/  UTCATOMSWS.FIND_AND_SET.ALIGN UP0, UR5, UR5 ;  /* 0x00000005000575e3 */ /* 0x000e640008000800 */
[----:B-1----:R-:W-:Y:S01]  /*32a0*/  MOV R4, UR5 ;  /* 0x0000000500047c02 */ /* 0x002fe20008000f00 */
[----:B------:R-:W-:Y:S05]  /*32b0*/  BRA.U !UP0, `(.L_x_62) ;  /* 0xfffffffd08e87547 */ /* 0x000fea000b83ffff */
.L_x_61:
[-C--:B------:R-:W-:Y:S02]  /*32c0*/  SHF.L.U32 R3, R3, R4.reuse, RZ ;  /* 0x0000000403037219 */ /* 0x080fe400000006ff */
[----:B------:R-:W-:Y:S01]  /*32d0*/  SHF.L.U32 R2, R2, R4, RZ ;  /* 0x0000000402027219 */ /* 0x000fe200000006ff */
[----:B------:R-:W-:Y:S02]  /*32e0*/  IMAD.SHL.U32 R4, R4, 0x20, RZ ;  /* 0x0000002004047824 */ /* 0x000fe400078e00ff */
[----:B------:R1:W-:Y:S04]  /*32f0*/  ATOMS.OR RZ, [UR4+0x14], R3 ;  /* 0x00001403ffff798c */ /* 0x0003e8000b000004 */
[----:B------:R1:W-:Y:S04]  /*3300*/  ATOMS.OR RZ, [UR4+0x18], R2 ;  /* 0x00001802ffff798c */ /* 0x0003e8000b000004 */
[----:B------:R1:W-:Y:S01]  /*3310*/  STS [UR45+0x100], R4 ;  /* 0x00010004ff007988 */ /* 0x0003e2000800082d */
[----:B------:R-:W-:Y:S05]  /*3320*/  BRA `(.L_x_60) ;  /* 0x0000000000107947 */ /* 0x000fea0003800000 */
.L_x_59:
[----:B------:R-:W-:-:S05]  /*3330*/  MOV R2, 0xffffffff ;  /* 0xffffffff00027802 */ /* 0x000fca0000000f00 */
[----:B------:R1:W-:Y:S02]  /*3340*/  STS [UR45+0x100], R2 ;  /* 0x00010002ff007988 */ /* 0x0003e4000800082d */
[----:B-1----:R-:W-:Y:S02]  /*3350*/  MOV R2, 0x3370 ;  /* 0x0000337000027802 */ /* 0x002fe40000000f00 */
[----:B---3-5:R-:W-:Y:S05]  /*3360*/  CALL.REL.NOINC `($__internal_1_$__cuda_sm10x_tcgen05_guardrail_trap_phase_invalid_during_alloc) ;  /* 0x0000009000907944 */ /* 0x028fea0003c00000 */
.L_x_60:
[----:B------:R-:W-:Y:S05]  /*3370*/  WARPSYNC.ALL ;  /* 0x0000000000007948 */ /* 0x000fea0003800000 */
[----:B------:R-:W2:Y:S01]  /*3380*/  S2UR UR13, SR_CgaCtaId ;  /* 0x00000000000d79c3 */ /* 0x000ea20000008800 */
[----:B------:R-:W-:Y:S01]  /*3390*/  UMOV UR4, 0x400 ;  /* 0x0000040000047882 */ /* 0x000fe20000000000 */
[----:B------:R-:W-:-:S06]  /*33a0*/  NOP ;  /* 0x0000000000007918 */ /* 0x000fcc0000000000 */
[----:B------:R-:W-:Y:S06]  /*33b0*/  BAR.ARV 0x6, 0xa0 ;  /* 0x0182800000007b1d */ /* 0x000fec0000002000 */
[----:B------:R-:W4:Y:S01]  /*33c0*/  LDCU UR5, c[0x0][0x38c] ;  /* 0x00007180ff0577ac */ /* 0x000f220008000800 */
[----:B------:R-:W-:Y:S01]  /*33d0*/  CS2R R8, SRZ ;  /* 0x0000000000087805 */ /* 0x000fe2000001ff00 */
[----:B-1----:R-:W-:Y:S01]  /*33e0*/  IMAD.MOV.U32 R3, RZ, RZ, RZ ;  /* 0x000000ffff037224 */ /* 0x002fe200078e00ff */
[----:B------:R-:W-:Y:S01]  /*33f0*/  UMOV UR22, 0x1 ;  /* 0x0000000100167882 */ /* 0x000fe20000000000 */
[----:B------:R-:W-:Y:S01]  /*3400*/  UMOV UR25, URZ ;  /* 0x000000ff00197c82 */ /* 0x000fe20008000000 */
[----:B------:R-:W-:Y:S01]  /*3410*/  UMOV UR36, URZ ;  /* 0x000000ff00247c82 */ /* 0x000fe20008000000 */
[----:B------:R-:W-:Y:S01]  /*3420*/  UMOV UR32, URZ ;  /* 0x000000ff00207c82 */ /* 0x000fe20008000000 */
[----:B------:R-:W-:Y:S01]  /*3430*/  UMOV UR30, URZ ;  /* 0x000000ff001e7c82 */ /* 0x000fe20008000000 */
[----:B------:R-:W-:Y:S01]  /*3440*/  UMOV UR28, URZ ;  /* 0x000000ff001c7c82 */ /* 0x000fe20008000000 */
[----:B--2---:R-:W-:Y:S01]  /*3450*/  ULEA UR13, UR13, UR4, 0x18 ;  /* 0x000000040d0d7291 */ /* 0x004fe2000f8ec0ff */
[----:B------:R-:W1:Y:S03]  /*3460*/  LDCU UR4, c[0x0][0x38c] ;  /* 0x00007180ff0477ac */ /* 0x000e660008000800 */
[----:B------:R-:W-:-:S02]  /*3470*/  UIADD3 UR17, UPT, UPT, UR13, 0x10800, URZ ;  /* 0x000108000d117890 */ /* 0x000fc4000fffe0ff */
[----:B----4-:R-:W-:-:S03]  /*3480*/  UISETP.GE.AND UP0, UPT, UR5, 0x1, UPT ;  /* 0x000000010500788c */ /* 0x010fc6000bf06270 */
[----:B------:R-:W2:Y:S01]  /*3490*/  LDS R2, [UR13+0x100] ;  /* 0x0001000dff027984 */ /* 0x000ea20008000800 */
[----:B------:R-:W-:Y:S02]  /*34a0*/  UISETP.GE.U32.AND UP3, UPT, UR5, 0x81, UPT ;  /* 0x000000810500788c */ /* 0x000fe4000bf66070 */
[----:B------:R-:W-:Y:S02]  /*34b0*/  UIADD3 UR18, UPT, UPT, UR13, 0x1c800, URZ ;  /* 0x0001c8000d127890 */ /* 0x000fe4000fffe0ff */
[----:B------:R-:W-:Y:S02]  /*34c0*/  UIADD3 UR19, UPT, UPT, UR13, 0x34800, URZ ;  /* 0x000348000d137890 */ /* 0x000fe4000fffe0ff */
[----:B------:R-:W-:Y:S02]  /*34d0*/  UIADD3 UR20, UPT, UPT, UR13, 0x34e00, URZ ;  /* 0x00034e000d147890 */ /* 0x000fe4000fffe0ff */
[----:B------:R-:W-:Y:S02]  /*34e0*/  USHF.R.U32.HI UR17, URZ, 0x4, UR17 ;  /* 0x00000004ff117899 */ /* 0x000fe40008011611 */
[----:B-1----:R-:W-:-:S02]  /*34f0*/  UIADD3 UR4, UPT, UPT, UR4, 0x7f, URZ ;  /* 0x0000007f04047890 */ /* 0x002fc4000fffe0ff */
[----:B------:R-:W-:Y:S02]  /*3500*/  USHF.R.U32.HI UR18, URZ, 0x4, UR18 ;  /* 0x00000004ff127899 */ /* 0x000fe40008011612 */
[----:B------:R-:W-:Y:S02]  /*3510*/  USHF.R.S32.HI UR12, URZ, 0x1f, UR4 ;  /* 0x0000001fff0c7899 */ /* 0x000fe40008011404 */
[----:B------:R-:W-:Y:S02]  /*3520*/  USHF.R.U32.HI UR19, URZ, 0x4, UR19 ;  /* 0x00000004ff137899 */ /* 0x000fe40008011613 */
[----:B------:R-:W-:Y:S02]  /*3530*/  ULEA.HI UR12, UR12, UR4, URZ, 0x7 ;  /* 0x000000040c0c7291 */ /* 0x000fe4000f8f38ff */
[----:B------:R-:W-:Y:S02]  /*3540*/  USHF.R.U32.HI UR20, URZ, 0x4, UR20 ;  /* 0x00000004ff147899 */ /* 0x000fe40008011614 */
[----:B------:R-:W-:-:S02]  /*3550*/  ULOP3.LUT UR17, UR17, 0x3fff, URZ, 0xc0, !UPT ;  /* 0x00003fff11117892 */ /* 0x000fc4000f8ec0ff */
[----:B------:R-:W-:Y:S02]  /*3560*/  ULOP3.LUT UR18, UR18, 0x3fff, URZ, 0xc0, !UPT ;  /* 0x00003fff12127892 */ /* 0x000fe4000f8ec0ff */
[----:B------:R-:W-:Y:S02]  /*3570*/  ULOP3.LUT UR19, UR19, 0x3fff, URZ, 0xc0, !UPT ;  /* 0x00003fff13137892 */ /* 0x000fe4000f8ec0ff */
[----:B------:R-:W-:Y:S02]  /*3580*/  ULOP3.LUT UR20, UR20, 0x3fff, URZ, 0xc0, !UPT ;  /* 0x00003fff14147892 */ /* 0x000fe4000f8ec0ff */
[----:B------:R-:W-:Y:S02]  /*3590*/  USHF.R.S32.HI UR12, URZ, 0x7, UR12 ;  /* 0x00000007ff0c7899 */ /* 0x000fe4000801140c */
[----:B------:R-:W-:Y:S02]  /*35a0*/  UIADD3 UR21, UPT, UPT, UR13, 0xa0, URZ ;  /* 0x000000a00d157890 */ /* 0x000fe4000fffe0ff */
[----:B------:R-:W-:-:S02]  /*35b0*/  ULOP3.LUT UR17, UR17, 0x10000, URZ, 0xfc, !UPT ;  /* 0x0001000011117892 */ /* 0x000fc4000f8efcff */
[----:B------:R-:W-:Y:S02]  /*35c0*/  ULOP3.LUT UR18, UR18, 0x10000, URZ, 0xfc, !UPT ;  /* 0x0001000012127892 */ /* 0x000fe4000f8efcff */
[----:B------:R-:W-:Y:S01]  /*35d0*/  ULOP3.LUT UR19, UR19, 0x10000, URZ, 0xfc, !UPT ;  /* 0x0001000013137892 */ /* 0x000fe2000f8efcff */
[----:B--2---:R-:W-:Y:S01]  /*35e0*/  R2UR UR27, R2 ;  /* 0x00000000021b72ca */ /* 0x004fe200000e0000 */
[----:B------:R-:W-:Y:S02]  /*35f0*/  ULOP3.LUT UR20, UR20, 0x10000, URZ, 0xfc, !UPT ;  /* 0x0001000014147892 */ /* 0x000fe4000f8efcff */
[----:B------:R-:W-:-:S10]  /*3600*/  UIADD3 UR26, UPT, UPT, UR12, -0x1, URZ ;  /* 0xffffffff0c1a7890 */ /* 0x000fd4000fffe0ff */
[----:B------:R-:W-:Y:S02]  /*3610*/  UIADD3 UR10, UPT, UPT, UR27, 0x1c0, URZ ;  /* 0x000001c01b0a7890 */ /* 0x000fe4000fffe0ff */
[----:B------:R-:W-:Y:S02]  /*3620*/  UIADD3 UR11, UPT, UPT, UR27, 0x1c4, URZ ;  /* 0x000001c41b0b7890 */ /* 0x000fe4000fffe0ff */
[----:B------:R-:W-:Y:S02]  /*3630*/  UIADD3 UR8, UPT, UPT, UR27, 0x400001c0, URZ ;  /* 0x400001c01b087890 */ /* 0x000fe4000fffe0ff */
[----:B------:R-:W-:Y:S02]  /*3640*/  UIADD3 UR9, UPT, UPT, UR27, 0x400001c4, URZ ;  /* 0x400001c41b097890 */ /* 0x000fe4000fffe0ff */
[----:B------:R-:W-:Y:S02]  /*3650*/  UIADD3 UR6, UPT, UPT, UR27, -0x7ffffe40, URZ ;  /* 0x800001c01b067890 */ /* 0x000fe4000fffe0ff */
[----:B------:R-:W-:-:S02]  /*3660*/  UIADD3 UR7, UPT, UPT, UR27, -0x7ffffe3c, URZ ;  /* 0x800001c41b077890 */ /* 0x000fc4000fffe0ff */
[----:B------:R-:W-:Y:S02]  /*3670*/  UIADD3 UR4, UPT, UPT, UR27, -0x3ffffe40, URZ ;  /* 0xc00001c01b047890 */ /* 0x000fe4000fffe0ff */
[----:B------:R-:W-:Y:S02]  /*3680*/  UIADD3 UR5, UPT, UPT, UR27, -0x3ffffe3c, URZ ;  /* 0xc00001c41b057890 */ /* 0x000fe4000fffe0ff */
[----:B------:R-:W-:Y:S02]  /*3690*/  USHF.R.U32.HI UR51, URZ, 0x11, UR10 ;  /* 0x00000011ff337899 */ /* 0x000fe4000801160a */
[----:B------:R-:W-:Y:S02]  /*36a0*/  USHF.R.U32.HI UR50, URZ, 0x1a, UR11 ;  /* 0x0000001aff327899 */ /* 0x000fe4000801160b */
[----:B------:R-:W-:Y:S02]  /*36b0*/  USHF.R.U32.HI UR49, URZ, 0x11, UR8 ;  /* 0x00000011ff317899 */ /* 0x000fe40008011608 */
[----:B------:R-:W-:-:S02]  /*36c0*/  USHF.R.U32.HI UR48, URZ, 0x1a, UR9 ;  /* 0x0000001aff307899 */ /* 0x000fc40008011609 */
[----:B------:R-:W-:Y:S02]  /*36d0*/  USHF.R.U32.HI UR47, URZ, 0x11, UR6 ;  /* 0x00000011ff2f7899 */ /* 0x000fe40008011606 */
[----:B------:R-:W-:Y:S02]  /*36e0*/  USHF.R.U32.HI UR46, URZ, 0x1a, UR7 ;  /* 0x0000001aff2e7899 */ /* 0x000fe40008011607 */
[----:B------:R-:W-:Y:S02]  /*36f0*/  USHF.R.U32.HI UR45, URZ, 0x11, UR4 ;  /* 0x00000011ff2d7899 */ /* 0x000fe40008011604 */
[----:B---3--:R-:W-:Y:S02]  /*3700*/  USHF.R.U32.HI UR44, URZ, 0x1a, UR5 ;  /* 0x0000001aff2c7899 */ /* 0x008fe40008011605 */
[----:B------:R-:W-:Y:S02]  /*3710*/  ULOP3.LUT UR51, UR51, 0x6000, URZ, 0xc0, !UPT ;  /* 0x0000600033337892 */ /* 0x000fe4000f8ec0ff */
[----:B------:R-:W-:-:S02]  /*3720*/  ULOP3.LUT UR50, UR50, 0x30, URZ, 0xc0, !UPT ;  /* 0x0000003032327892 */ /* 0x000fc4000f8ec0ff */
[----:B------:R-:W-:Y:S02]  /*3730*/  ULOP3.LUT UR49, UR49, 0x6000, URZ, 0xc0, !UPT ;  /* 0x0000600031317892 */ /* 0x000fe4000f8ec0ff */
[----:B------:R-:W-:Y:S02]  /*3740*/  ULOP3.LUT UR48, UR48, 0x30, URZ, 0xc0, !UPT ;  /* 0x0000003030307892 */ /* 0x000fe4000f8ec0ff */
[----:B------:R-:W-:Y:S02]  /*3750*/  ULOP3.LUT UR47, UR47, 0x6000, URZ, 0xc0, !UPT ;  /* 0x000060002f2f7892 */ /* 0x000fe4000f8ec0ff */
[----:B------:R-:W-:Y:S02]  /*3760*/  ULOP3.LUT UR46, UR46, 0x30, URZ, 0xc0, !UPT ;  /* 0x000000302e2e7892 */ /* 0x000fe4000f8ec0ff */
        /* <DEDUP_REMOVED lines=10> */
[----:B------:R-:W-:Y:S02]  /*3810*/  UPRMT UR51, UR50, 0x5410, UR51 ;  /* 0x0000541032337896 */ /* 0x000fe40008000033 */
[----:B------:R-:W-:Y:S02]  /*3820*/  UPRMT UR49, UR48, 0x5410, UR49 ;  /* 0x0000541030317896 */ /* 0x000fe40008000031 */
[----:B------:R-:W-:Y:S02]  /*3830*/  UPRMT UR47, UR46, 0x5410, UR47 ;  /* 0x000054102e2f7896 */ /* 0x000fe4000800002f */
[----:B------:R-:W-:Y:S01]  /*3840*/  UPRMT UR45, UR44, 0x5410, UR45 ;  /* 0x000054102c2d7896 */ /* 0x000fe2000800002d */
[----:B------:R-:W-:Y:S01]  /*3850*/  UMOV UR50, URZ ;  /* 0x000000ff00327c82 */ /* 0x000fe20008000000 */
[----:B------:R-:W-:Y:S01]  /*3860*/  UMOV UR48, URZ ;  /* 0x000000ff00307c82 */ /* 0x000fe20008000000 */
[----:B------:R-:W-:Y:S01]  /*3870*/  UMOV UR46, URZ ;  /* 0x000000ff002e7c82 */ /* 0x000fe20008000000 */
[----:B------:R-:W-:Y:S01]  /*3880*/  UMOV UR44, URZ ;  /* 0x000000ff002c7c82 */ /* 0x000fe20008000000 */
[----:B------:R-:W-:Y:S01]  /*3890*/  UMOV UR37, UR51 ;  /* 0x0000003300257c82 */ /* 0x000fe20008000000 */
[----:B------:R-:W-:Y:S01]  /*38a0*/  UMOV UR33, UR49 ;  /* 0x0000003100217c82 */ /* 0x000fe20008000000 */
[----:B------:R-:W-:Y:S01]  /*38b0*/  UMOV UR31, UR47 ;  /* 0x0000002f001f7c82 */ /* 0x000fe20008000000 */
[----:B------:R-:W-:-:S05]  /*38c0*/  UMOV UR29, UR45 ;  /* 0x0000002d001d7c82 */ /* 0x000fca0008000000 */
.L_x_72:
[C---:B------:R-:W-:Y:S02]  /*38d0*/  LEA R2, R9.reuse, UR13, 0x3 ;  /* 0x0000000d09027c11 */ /* 0x040fe4000f8e18ff */
[----:B------:R-:W-:Y:S02]  /*38e0*/  SHF.L.U32 R5, R8, 0x1f, RZ ;  /* 0x0000001f08057819 */ /* 0x000fe400000006ff */
[----:B------:R-:W-:Y:S02]  /*38f0*/  LEA R4, R9, UR13, 0x4 ;  /* 0x0000000d09047c11 */ /* 0x000fe4000f8e20ff */
[----:B-1----:R-:W1:Y:S02]  /*3900*/  SYNCS.PHASECHK.TRANS64.TRYWAIT P0, [R2+URZ+0x80], R5 ;  /* 0x00008005020075a7 */ /* 0x002e6400080011ff */
[----:B-1----:R-:W-:Y:S05]  /*3910*/  @!P0 BRA `(.L_x_63) ;  /* 0x0000008400508947 */ /* 0x002fea0003800000 */
.L_x_155:
[----:B-1----:R-:W1:Y:S01]  /*3920*/  LDS.128 R4, [R4+0xe0] ;  /* 0x0000e00004047984 */ /* 0x002e620000000c00 */
[----:B------:R-:W-:Y:S01]  /*3930*/  VIADD R2, R2, 0x90 ;  /* 0x0000009002027836 */ /* 0x000fe20000000000 */
[----:B------:R-:W-:Y:S01]  /*3940*/  ULOP3.LUT UR16, UR22, 0x1, URZ, 0x3c, !UPT ;  /* 0x0000000116107892 */ /* 0x000fe2000f8e3cff */
[----:B------:R-:W-:Y:S01]  /*3950*/  VIADD R9, R9, 0x1 ;  /* 0x0000000109097836 */ /* 0x000fe20000000000 */
[----:B------:R-:W-:Y:S01]  /*3960*/  @!PT LDS RZ, [RZ] ;  /* 0x00000000fffff984 */ /* 0x000fe20000000800 */
[----:B------:R-:W-:Y:S01]  /*3970*/  @!PT LDS RZ, [RZ] ;  /* 0x00000000fffff984 */ /* 0x000fe20000000800 */
[----:B------:R-:W-:Y:S01]  /*3980*/  @!PT LDS RZ, [RZ] ;  /* 0x00000000fffff984 */ /* 0x000fe20000000800 */
[----:B------:R-:W-:Y:S01]  /*3990*/  @!PT LDS RZ, [RZ] ;  /* 0x00000000fffff984 */ /* 0x000fe20000000800 */
[----:B------:R2:W-:Y:S06]  /*39a0*/  MEMBAR.ALL.CTA ;  /* 0x0000000000007992 */ /* 0x0005ec0000008000 */
[----:B--2---:R-:W2:Y:S01]  /*39b0*/  FENCE.VIEW.ASYNC.S ;  /* 0x00000000000073c6 */ /* 0x004ea20000000000 */
[----:B------:R-:W-:Y:S01]  /*39c0*/  UMOV UR35, 0x1 ;  /* 0x0000000100237882 */ /* 0x000fe20000000000 */
[----:B------:R-:W-:Y:S01]  /*39d0*/  PRMT R2, RZ, 0x654, R2 ;  /* 0x00000654ff027816 */ /* 0x000fe20000000002 */
[----:B------:R-:W-:Y:S01]  /*39e0*/  UIMAD UR15, UR16, 0xc0, UR27 ;  /* 0x000000c0100f78a4 */ /* 0x000fe2000f8e021b */
[----:B------:R-:W-:Y:S01]  /*39f0*/  UMOV UR23, UR12 ;  /* 0x0000000c00177c82 */ /* 0x000fe20008000000 */
[----:B------:R-:W-:Y:S01]  /*3a00*/  UMOV UR24, URZ ;  /* 0x000000ff00187c82 */ /* 0x000fe20008000000 */
[----:B--2---:R2:W-:Y:S01]  /*3a10*/  SYNCS.ARRIVE.TRANS64.RED.A1T0 RZ, [R2+URZ], RZ ;  /* 0x000000ff02ff79a7 */ /* 0x0045e200081004ff */
[----:B-1----:R-:W-:Y:S01]  /*3a20*/  LOP3.LUT P2, RZ, R6, 0x1, RZ, 0xc0, !PT ;  /* 0x0000000106ff7812 */ /* 0x002fe2000784c0ff */
[----:B--2---:R-:W-:-:S12]  /*3a30*/  BRA.U !UP0, `(.L_x_64) ;  /* 0x0000000108ec7547 */ /* 0x004fd8000b800000 */
[----:B------:R-:W-:Y:S01]  /*3a40*/  ULEA UR23, UR25, UR13, 0x3 ;  /* 0x0000000d19177291 */ /* 0x000fe2000f8e18ff */
[----:B------:R-:W-:-:S08]  /*3a50*/  SHF.L.U32 R5, R3, 0x1f, RZ ;  /* 0x0000001f03057819 */ /* 0x000fd000000006ff */
[----:B------:R-:W1:Y:S02]  /*3a60*/  SYNCS.PHASECHK.TRANS64.TRYWAIT P0, [UR23], R5 ;  /* 0x00000005ff0075a7 */ /* 0x000e640008001117 */
[----:B-1----:R-:W-:Y:S05]  /*3a70*/  @P0 BRA `(.L_x_65) ;  /* 0x0000000000080947 */ /* 0x002fea0003800000 */
[----:B------:R-:W1:Y:S02]  /*3a80*/  SYNCS.PHASECHK.TRANS64.TRYWAIT P0, [UR23], R5 ;  /* 0x00000005ff0075a7 */ /* 0x000e640008001117 */
[----:B-1----:R-:W-:Y:S05]  /*3a90*/  @!P0 BRA `(.L_x_66) ;  /* 0x0000008400048947 */ /* 0x002fea0003800000 */
.L_x_65:
[----:B------:R-:W-:Y:S01]  /*3aa0*/  UIADD3 UR14, UPT, UPT, UR25, 0x1, URZ ;  /* 0x00000001190e7890 */ /* 0x000fe2000fffe0ff */
[----:B------:R-:W-:Y:S01]  /*3ab0*/  PLOP3.LUT P1, PT, PT, PT, UP3, 0x80, 0x8 ;  /* 0x000000000008781c */ /* 0x000fe20003f2f038 */
[----:B------:R-:W-:Y:S01]  /*3ac0*/  ULEA UR38, UR25, UR20, 0x6 ;  /* 0x0000001419267291 */ /* 0x000fe2000f8e30ff */
[----:B-1----:R-:W-:Y:S01]  /*3ad0*/  IMAD.U32 R2, RZ, RZ, UR22 ;  /* 0x00000016ff027e24 */ /* 0x002fe2000f8e00ff */
[----:B------:R-:W-:Y:S02]  /*3ae0*/  UISETP.NE.AND UP1, UPT, UR14, 0x3, UPT ;  /* 0x000000030e00788c */ /* 0x000fe4000bf25270 */
[----:B------:R-:W-:Y:S02]  /*3af0*/  ULEA UR40, UR25, UR19, 0x5 ;  /* 0x0000001319287291 */ /* 0x000fe4000f8e28ff */
[----:B------:R-:W-:Y:S01]  /*3b00*/  USEL UR34, URZ, 0x1, UP1 ;  /* 0x00000001ff227887 */ /* 0x000fe20008800000 */
[----:B------:R-:W-:Y:S01]  /*3b10*/  SHF.L.U32 R5, R2, 0x1f, RZ ;  /* 0x0000001f02057819 */ /* 0x000fe200000006ff */
[----:B------:R-:W-:-:S02]  /*3b20*/  USEL UR14, UR14, URZ, UP1 ;  /* 0x000000ff0e0e7287 */ /* 0x000fc40008800000 */
[----:B------:R-:W-:Y:S02]  /*3b30*/  UIADD3 UR42, UPT, UPT, UR38, 0x20, URZ ;  /* 0x00000020262a7890 */ /* 0x000fe4000fffe0ff */
[----:B------:R-:W-:Y:S01]  /*3b40*/  @UP3 ULEA UR24, UR14, UR13, 0x3 ;  /* 0x0000000d0e183291 */ /* 0x000fe2000f8e18ff */
[----:B------:R-:W-:Y:S01]  /*3b50*/  LOP3.LUT R3, R3, UR34, RZ, 0x3c, !PT ;  /* 0x0000002203037c12 */ /* 0x000fe2000f8e3cff */
[----:B------:R-:W-:Y:S01]  /*3b60*/  UMOV UR41, 0x4008 ;  /* 0x0000400800297882 */ /* 0x000fe20000000000 */
[----:B------:R-:W-:Y:S01]  /*3b70*/  UMOV UR39, 0x4008 ;  /* 0x0000400800277882 */ /* 0x000fe20000000000 */
[----:B------:R-:W-:Y:S01]  /*3b80*/  UMOV UR43, 0x4008 ;  /* 0x00004008002b7882 */ /* 0x000fe20000000000 */
[----:B------:R-:W-:Y:S01]  /*3b90*/  @P1 SHF.L.U32 R4, R3, 0x1f, RZ ;  /* 0x0000001f03041819 */ /* 0x000fe200000006ff */
[----:B------:R-:W-:-:S03]  /*3ba0*/  UMOV UR35, 0x1 ;  /* 0x0000000100237882 */ /* 0x000fc60000000000 */
[----:B------:R-:W1:Y:S01]  /*3bb0*/  @P1 SYNCS.PHASECHK.TRANS64.TRYWAIT P0, [UR24], R4 ;  /* 0x00000004ff0015a7 */ /* 0x000e620008001118 */
[----:B------:R2:W-:Y:S01]  /*3bc0*/  UTCCP.T.S.4x32dp128bit tmem[UR27+0x1c0], gdesc[UR40] ;  /* 0x0001c0281b0079e7 */ /* 0x0005e20009100000 */
[----:B------:R2:W-:Y:S01]  /*3bd0*/  UTCCP.T.S.4x32dp128bit tmem[UR27+0x1c4], gdesc[UR38] ;  /* 0x0001c4261b0079e7 */ /* 0x0005e20009100000 */
[----:B------:R2:W-:Y:S01]  /*3be0*/  UTCCP.T.S.4x32dp128bit tmem[UR27+0x1c8], gdesc[UR42] ;  /* 0x0001c82a1b0079e7 */ /* 0x0005e20009100000 */
[----:B------:R-:W3:Y:S01]  /*3bf0*/  SYNCS.PHASECHK.TRANS64.TRYWAIT P3, [UR13+0xa8], R5 ;  /* 0x0000a805ff0075a7 */ /* 0x000ee2000806110d */
[----:B-1----:R-:W-:Y:S01]  /*3c00*/  @P1 VOTEU.ANY UP1, P0 ;  /* 0x0000000000ff1886 */ /* 0x002fe20000020100 */
[----:B------:R-:W-:Y:S01]  /*3c10*/  @UP3 USEL UR35, URZ, 0x1, !UP1 ;  /* 0x00000001ff233887 */ /* 0x000fe2000c800000 */
[----:B--23--:R-:W-:Y:S11]  /*3c20*/  @!P3 BRA `(.L_x_67) ;  /* 0x0000008000b8b947 */ /* 0x00cff60003800000 */
.L_x_158:
[----:B------:R-:W-:Y:S01]  /*3c30*/  ELECT P0, URZ, PT ;  /* 0x0000000000ff782f */ /* 0x000fe20003800000 */
[----:B------:R-:W-:Y:S02]  /*3c40*/  ULEA UR24, UR25, UR18, 0xb ;  /* 0x0000001219187291 */ /* 0x000fe4000f8e58ff */
[----:B------:R-:W-:Y:S02]  /*3c50*/  ULEA UR38, UR25, UR17, 0xa ;  /* 0x0000001119267291 */ /* 0x000fe4000f8e50ff */
[----:B------:R-:W-:Y:S02]  /*3c60*/  UIADD3 UR58, UPT, UPT, UR24, 0x2, URZ ;  /* 0x00000002183a7890 */ /* 0x000fe4000fffe0ff */
[----:B------:R-:W-:Y:S02]  /*3c70*/  UIADD3 UR56, UPT, UPT, UR38, 0x2, URZ ;  /* 0x0000000226387890 */ /* 0x000fe4000fffe0ff */
[----:B------:R-:W-:Y:S02]  /*3c80*/  UIADD3 UR54, UPT, UPT, UR24, 0x4, URZ ;  /* 0x0000000418367890 */ /* 0x000fe4000fffe0ff */
[----:B------:R-:W-:-:S02]  /*3c90*/  UIADD3 UR52, UPT, UPT, UR38, 0x4, URZ ;  /* 0x0000000426347890 */ /* 0x000fc4000fffe0ff */
[----:B-1----:R-:W-:Y:S01]  /*3ca0*/  @P0 LOP3.LUT R2, R0, 0xffff, RZ, 0xc0, !PT ;  /* 0x0000ffff00020812 */ /* 0x002fe200078ec0ff */
[----:B------:R-:W-:Y:S02]  /*3cb0*/  UIADD3 UR40, UPT, UPT, UR38, 0x6, URZ ;  /* 0x0000000626287890 */ /* 0x000fe4000fffe0ff */
[----:B------:R-:W-:Y:S01]  /*3cc0*/  UIADD3 UR42, UPT, UPT, UR24, 0x6, URZ ;  /* 0x00000006182a7890 */ /* 0x000fe2000fffe0ff */
[----:B------:R-:W-:Y:S01]  /*3cd0*/  @P0 R2UR UR22, R2 ;  /* 0x00000000021602ca */ /* 0x000fe200000e0000 */
[----:B------:R-:W-:Y:S01]  /*3ce0*/  UIADD3 UR34, UPT, UPT, UR23, 0x18, URZ ;  /* 0x0000001817227890 */ /* 0x000fe2000fffe0ff */
[----:B------:R-:W-:Y:S01]  /*3cf0*/  UMOV UR25, 0x40004040 ;  /* 0x4000404000197882 */ /* 0x000fe20000000000 */
[----:B------:R-:W-:Y:S01]  /*3d00*/  UMOV UR39, 0x40004040 ;  /* 0x4000404000277882 */ /* 0x000fe20000000000 */
[----:B------:R-:W-:Y:S01]  /*3d10*/  UMOV UR59, 0x40004040 ;  /* 0x40004040003b7882 */ /* 0x000fe20000000000 */
[----:B------:R-:W-:Y:S01]  /*3d20*/  UMOV UR57, 0x40004040 ;  /* 0x4000404000397882 */ /* 0x000fe20000000000 */
[----:B------:R1:W-:Y:S01]  /*3d30*/  UTCQMMA gdesc[UR38], gdesc[UR24], tmem[UR15], tmem[UR50], idesc[UR51], tmem[UR10], !UPT ;  /* 0x000a321826007dea */ /* 0x0003e2000f80030f */
[----:B------:R-:W-:Y:S01]  /*3d40*/  UMOV UR55, 0x40004040 ;  /* 0x4000404000377882 */ /* 0x000fe20000000000 */
[----:B------:R-:W-:Y:S01]  /*3d50*/  UMOV UR53, 0x40004040 ;  /* 0x4000404000357882 */ /* 0x000fe20000000000 */
[----:B------:R-:W-:Y:S01]  /*3d60*/  UMOV UR43, 0x40004040 ;  /* 0x40004040002b7882 */ /* 0x000fe20000000000 */
[----:B------:R-:W-:Y:S01]  /*3d70*/  UMOV UR41, 0x40004040 ;  /* 0x4000404000297882 */ /* 0x000fe20000000000 */
[----:B------:R2:W-:Y:S01]  /*3d80*/  UTCQMMA gdesc[UR56], gdesc[UR58], tmem[UR15], tmem[UR48], idesc[UR49], tmem[UR8], UPT ;  /* 0x0008303a38007dea */ /* 0x0005e2000b80030f */
[----:B------:R2:W-:Y:S01]  /*3d90*/  UTCQMMA gdesc[UR52], gdesc[UR54], tmem[UR15], tmem[UR46], idesc[UR47], tmem[UR6], UPT ;  /* 0x00062e3634007dea */ /* 0x0005e2000b80030f */
[----:B------:R2:W-:Y:S01]  /*3da0*/  UTCQMMA gdesc[UR40], gdesc[UR42], tmem[UR15], tmem[UR44], idesc[UR45], tmem[UR4], UPT ;  /* 0x00042c2a28007dea */ /* 0x0005e2000b80030f */
[----:B------:R2:W-:Y:S01]  /*3db0*/  UTCBAR.MULTICAST [UR34], URZ, UR22 ;  /* 0x000000ff220073e9 */ /* 0x0005e20008000816 */
[----:B------:R-:W-:Y:S01]  /*3dc0*/  UMOV UR23, UR26 ;  /* 0x0000001a00177c82 */ /* 0x000fe20008000000 */
[----:B-1----:R-:W-:Y:S01]  /*3dd0*/  UMOV UR24, 0x1 ;  /* 0x0000000100187882 */ /* 0x002fe20000000000 */
[----:B------:R-:W-:-:S05]  /*3de0*/  UMOV UR25, UR14 ;  /* 0x0000000e00197c82 */ /* 0x000fca0008000000 */
.L_x_64:
[----:B------:R-:W-:-:S09]  /*3df0*/  UISETP.GE.AND UP1, UPT, UR23, 0x1, UPT ;  /* 0x000000011700788c */ /* 0x000fd2000bf26270 */
[----:B------:R-:W-:Y:S05]  /*3e00*/  BRA.U !UP1, `(.L_x_68) ;  /* 0x0000000109f87547 */ /* 0x000fea000b800000 */
[----:B------:R-:W-:Y:S01]  /*3e10*/  UIADD3 UR23, UPT, UPT, UR23, -0x1, URZ ;  /* 0xffffffff17177890 */ /* 0x000fe2000fffe0ff */
[----:B--2---:R-:W-:-:S11]  /*3e20*/  UMOV UR22, UR25 ;  /* 0x0000001900167c82 */ /* 0x004fd60008000000 */
.L_x_71:
[----:B------:R-:W-:Y:S02]  /*3e30*/  UISETP.NE.AND UP1, UPT, UR35, URZ, UPT ;  /* 0x000000ff2300728c */ /* 0x000fe4000bf25270 */
[----:B------:R-:W-:Y:S07]  /*3e40*/  ULEA UR14, UR22, UR13, 0x3 ;  /* 0x0000000d160e7291 */ /* 0x000fee000f8e18ff */
[----:B------:R-:W-:Y:S05]  /*3e50*/  BRA.U UP1, `(.L_x_69) ;  /* 0x00000001010c7547 */ /* 0x000fea000b800000 */
[----:B------:R-:W-:Y:S04]  /*3e60*/  SHF.L.U32 R5, R3, 0x1f, RZ ;  /* 0x0000001f03057819 */ /* 0x000fe800000006ff */
[----:B------:R-:W1:Y:S02]  /*3e70*/  SYNCS.PHASECHK.TRANS64.TRYWAIT P0, [UR14], R5 ;  /* 0x00000005ff0075a7 */ /* 0x000e64000800110e */
[----:B-1----:R-:W-:Y:S05]  /*3e80*/  @!P0 BRA `(.L_x_70) ;  /* 0x0000008000388947 */ /* 0x002fea0003800000 */
.L_x_69:
[----:B------:R-:W-:Y:S02]  /*3e90*/  UISETP.NE.AND UP1, UPT, UR23, URZ, UPT ;  /* 0x000000ff1700728c */ /* 0x000fe4000bf25270 */
[----:B------:R-:W-:Y:S01]  /*3ea0*/  UIADD3 UR25, UPT, UPT, UR22, 0x1, URZ ;  /* 0x0000000116197890 */ /* 0x000fe2000fffe0ff */
[----:B------:R-:W-:Y:S03]  /*3eb0*/  ELECT P3, URZ, PT ;  /* 0x0000000000ff782f */ /* 0x000fe60003860000 */
[----:B------:R-:W-:Y:S01]  /*3ec0*/  UISETP.NE.AND UP2, UPT, UR25, 0x3, UPT ;  /* 0x000000031900788c */ /* 0x000fe2000bf45270 */
[----:B------:R-:W-:Y:S01]  /*3ed0*/  PLOP3.LUT P1, PT, PT, PT, UP1, 0x80, 0x8 ;  /* 0x000000000008781c */ /* 0x000fe20003f2f018 */
[----:B------:R-:W-:Y:S02]  /*3ee0*/  ULEA UR42, UR22, UR20, 0x6 ;  /* 0x00000014162a7291 */ /* 0x000fe4000f8e30ff */
[----:B------:R-:W-:Y:S02]  /*3ef0*/  USEL UR35, URZ, 0x1, UP2 ;  /* 0x00000001ff237887 */ /* 0x000fe40009000000 */
[----:B------:R-:W-:Y:S02]  /*3f00*/  USEL UR25, UR25, URZ, UP2 ;  /* 0x000000ff19197287 */ /* 0x000fe40009000000 */
[----:B------:R-:W-:Y:S02]  /*3f10*/  ULEA UR40, UR22, UR18, 0xb ;  /* 0x0000001216287291 */ /* 0x000fe4000f8e58ff */
[----:B------:R-:W-:Y:S01]  /*3f20*/  @UP1 ULEA UR34, UR25, UR13, 0x3 ;  /* 0x0000000d19221291 */ /* 0x000fe2000f8e18ff */
[----:B------:R-:W-:Y:S01]  /*3f30*/  LOP3.LUT R3, R3, UR35, RZ, 0x3c, !PT ;  /* 0x0000002303037c12 */ /* 0x000fe2000f8e3cff */
[----:B------:R-:W-:Y:S01]  /*3f40*/  ULEA UR38, UR22, UR17, 0xa ;  /* 0x0000001116267291 */ /* 0x000fe2000f8e50ff */
[----:B-1----:R-:W-:Y:S01]  /*3f50*/  @P3 LOP3.LUT R2, R0, 0xffff, RZ, 0xc0, !PT ;  /* 0x0000ffff00023812 */ /* 0x002fe200078ec0ff */
[----:B------:R-:W-:Y:S01]  /*3f60*/  ULEA UR52, UR22, UR19, 0x5 ;  /* 0x0000001316347291 */ /* 0x000fe2000f8e28ff */
[----:B------:R-:W-:Y:S01]  /*3f70*/  @P1 SHF.L.U32 R4, R3, 0x1f, RZ ;  /* 0x0000001f03041819 */ /* 0x000fe200000006ff */
[----:B------:R-:W-:Y:S02]  /*3f80*/  UISETP.NE.U32.AND UP2, UPT, UR24, URZ, UPT ;  /* 0x000000ff1800728c */ /* 0x000fe4000bf45070 */
[----:B------:R-:W-:Y:S01]  /*3f90*/  UIADD3 UR66, UPT, UPT, UR42, 0x20, URZ ;  /* 0x000000202a427890 */ /* 0x000fe2000fffe0ff */
[----:B------:R-:W1:Y:S01]  /*3fa0*/  @P1 SYNCS.PHASECHK.TRANS64.TRYWAIT P0, [UR34], R4 ;  /* 0x00000004ff0015a7 */ /* 0x000e620008001122 */
[----:B------:R-:W-:Y:S01]  /*3fb0*/  UIADD3 UR34, UPT, UPT, UR14, 0x18, URZ ;  /* 0x000000180e227890 */ /* 0x000fe2000fffe0ff */
[----:B------:R-:W-:Y:S01]  /*3fc0*/  @P3 R2UR UR14, R2 ;  /* 0x00000000020e32ca */ /* 0x000fe200000e0000 */
[----:B------:R-:W-:Y:S02]  /*3fd0*/  UIADD3 UR64, UPT, UPT, UR40, 0x2, URZ ;  /* 0x0000000228407890 */ /* 0x000fe4000fffe0ff */
[----:B------:R-:W-:Y:S02]  /*3fe0*/  UIADD3 UR62, UPT, UPT, UR38, 0x2, URZ ;  /* 0x00000002263e7890 */ /* 0x000fe4000fffe0ff */
[----:B------:R-:W-:Y:S02]  /*3ff0*/  UIADD3 UR60, UPT, UPT, UR40, 0x4, URZ ;  /* 0x00000004283c7890 */ /* 0x000fe4000fffe0ff */
[----:B------:R-:W-:Y:S02]  /*4000*/  UIADD3 UR58, UPT, UPT, UR38, 0x4, URZ ;  /* 0x00000004263a7890 */ /* 0x000fe4000fffe0ff */
[----:B------:R-:W-:Y:S02]  /*4010*/  UIADD3 UR56, UPT, UPT, UR40, 0x6, URZ ;  /* 0x0000000628387890 */ /* 0x000fe4000fffe0ff */
[----:B------:R-:W-:Y:S02]  /*4020*/  UIADD3 UR54, UPT, UPT, UR38, 0x6, URZ ;  /* 0x0000000626367890 */ /* 0x000fe4000fffe0ff */
[----:B------:R-:W-:Y:S02]  /*4030*/  UIADD3 UR22, UPT, UPT, UR23, 0x1, URZ ;  /* 0x0000000117167890 */ /* 0x000fe4000fffe0ff */
[----:B------:R-:W-:Y:S01]  /*4040*/  UIADD3 UR23, UPT, UPT, UR23, -0x1, URZ ;  /* 0xffffffff17177890 */ /* 0x000fe2000fffe0ff */
[----:B------:R-:W-:Y:S01]  /*4050*/  UMOV UR53, 0x4008 ;  /* 0x0000400800357882 */ /* 0x000fe20000000000 */
[----:B------:R-:W-:Y:S01]  /*4060*/  UMOV UR43, 0x4008 ;  /* 0x00004008002b7882 */ /* 0x000fe20000000000 */
[----:B------:R3:W-:Y:S01]  /*4070*/  UTCCP.T.S.4x32dp128bit tmem[UR27+0x1c0], gdesc[UR52] ;  /* 0x0001c0341b0079e7 */ /* 0x0007e20009100000 */
[----:B------:R3:W-:Y:S01]  /*4080*/  UTCCP.T.S.4x32dp128bit tmem[UR27+0x1c4], gdesc[UR42] ;  /* 0x0001c42a1b0079e7 */ /* 0x0007e20009100000 */
[----:B------:R-:W-:Y:S01]  /*4090*/  UMOV UR67, 0x4008 ;  /* 0x0000400800437882 */ /* 0x000fe20000000000 */
[----:B------:R-:W-:Y:S01]  /*40a0*/  UMOV UR41, 0x40004040 ;  /* 0x4000404000297882 */ /* 0x000fe20000000000 */
[----:B------:R3:W-:Y:S01]  /*40b0*/  UTCCP.T.S.4x32dp128bit tmem[UR27+0x1c8], gdesc[UR66] ;  /* 0x0001c8421b0079e7 */ /* 0x0007e20009100000 */
[----:B------:R-:W-:Y:S01]  /*40c0*/  UMOV UR39, 0x40004040 ;  /* 0x4000404000277882 */ /* 0x000fe20000000000 */
[----:B------:R-:W-:Y:S01]  /*40d0*/  UMOV UR65, 0x40004040 ;  /* 0x4000404000417882 */ /* 0x000fe20000000000 */
[----:B------:R3:W-:Y:S01]  /*40e0*/  UTCQMMA gdesc[UR38], gdesc[UR40], tmem[UR15], tmem[UR36], idesc[UR37], tmem[UR10], UP2 ;  /* 0x000a242826007dea */ /* 0x0007e2000900030f */
[----:B------:R-:W-:Y:S01]  /*40f0*/  UMOV UR63, 0x40004040 ;  /* 0x40004040003f7882 */ /* 0x000fe20000000000 */
[----:B------:R-:W-:Y:S01]  /*4100*/  UMOV UR61, 0x40004040 ;  /* 0x40004040003d7882 */ /* 0x000fe20000000000 */
[----:B------:R3:W-:Y:S01]  /*4110*/  UTCQMMA gdesc[UR62], gdesc[UR64], tmem[UR15], tmem[UR32], idesc[UR33], tmem[UR8], UPT ;  /* 0x000820403e007dea */ /* 0x0007e2000b80030f */
[----:B------:R-:W-:Y:S01]  /*4120*/  UMOV UR59, 0x40004040 ;  /* 0x40004040003b7882 */ /* 0x000fe20000000000 */
[----:B------:R-:W-:Y:S01]  /*4130*/  UMOV UR57, 0x40004040 ;  /* 0x4000404000397882 */ /* 0x000fe20000000000 */
[----:B------:R3:W-:Y:S01]  /*4140*/  UTCQMMA gdesc[UR58], gdesc[UR60], tmem[UR15], tmem[UR30], idesc[UR31], tmem[UR6], UPT ;  /* 0x00061e3c3a007dea */ /* 0x0007e2000b80030f */
[----:B------:R-:W-:Y:S01]  /*4150*/  UMOV UR55, 0x40004040 ;  /* 0x4000404000377882 */ /* 0x000fe20000000000 */
[----:B------:R-:W-:Y:S01]  /*4160*/  UMOV UR35, 0x1 ;  /* 0x0000000100237882 */ /* 0x000fe20000000000 */
[----:B------:R3:W-:Y:S01]  /*4170*/  UTCQMMA gdesc[UR54], gdesc[UR56], tmem[UR15], tmem[UR28], idesc[UR29], tmem[UR4], UPT ;  /* 0x00041c3836007dea */ /* 0x0007e2000b80030f */
[----:B------:R3:W-:Y:S01]  /*4180*/  UTCBAR.MULTICAST [UR34], URZ, UR14 ;  /* 0x000000ff220073e9 */ /* 0x0007e2000800080e */
[----:B------:R-:W-:Y:S01]  /*4190*/  UMOV UR24, 0x1 ;  /* 0x0000000100187882 */ /* 0x000fe20000000000 */
[----:B-1----:R-:W-:Y:S01]  /*41a0*/  @P1 VOTEU.ANY UP2, P0 ;  /* 0x0000000000ff1886 */ /* 0x002fe20000040100 */
[----:B------:R-:W-:Y:S02]  /*41b0*/  @UP1 USEL UR35, URZ, 0x1, !UP2 ;  /* 0x00000001ff231887 */ /* 0x000fe4000d000000 */
[----:B------:R-:W-:Y:S03]  /*41c0*/  UISETP.GT.U32.AND UP1, UPT, UR22, 0x1, UPT ;  /* 0x000000011600788c */ /* 0x000fe6000bf24070 */
[----:B------:R-:W-:Y:S06]  /*41d0*/  UMOV UR22, UR25 ;  /* 0x0000001900167c82 */ /* 0x000fec0008000000 */
[----:B---3--:R-:W-:Y:S05]  /*41e0*/  BRA.U UP1, `(.L_x_71) ;  /* 0xfffffffd01107547 */ /* 0x008fea000b83ffff */
.L_x_68:
[C---:B------:R-:W-:Y:S01]  /*41f0*/  ISETP.NE.AND P0, PT, R9.reuse, 0x2, PT ;  /* 0x000000020900780c */ /* 0x040fe20003f05270 */
[----:B------:R1:W-:Y:S01]  /*4200*/  UTCBAR [UR21], URZ ;  /* 0x000000ff150073e9 */ /* 0x0003e200080000ff */
[----:B--2---:R-:W-:Y:S02]  /*4210*/  UMOV UR22, UR16 ;  /* 0x0000001000167c82 */ /* 0x004fe40008000000 */
[----:B------:R-:W-:Y:S02]  /*4220*/  SEL R5, RZ, 0x1, P0 ;  /* 0x00000001ff057807 */ /* 0x000fe40000000000 */
[----:B------:R-:W-:Y:S02]  /*4230*/  SEL R9, R9, RZ, P0 ;  /* 0x000000ff09097207 */ /* 0x000fe40000000000 */
[----:B------:R-:W-:Y:S01]  /*4240*/  LOP3.LUT R8, R8, R5, RZ, 0x3c, !PT ;  /* 0x0000000508087212 */ /* 0x000fe200078e3cff */
[----:B------:R-:W-:Y:S06]  /*4250*/  @P2 BRA `(.L_x_72) ;  /* 0xfffffff4009c2947 */ /* 0x000fec000383ffff */
[----:B------:R-:W2:Y:S01]  /*4260*/  S2UR UR4, SR_CgaCtaId ;  /* 0x00000000000479c3 */ /* 0x000ea20000008800 */
[----:B------:R-:W-:Y:S01]  /*4270*/  ELECT P0, URZ, PT ;  /* 0x0000000000ff782f */ /* 0x000fe20003800000 */
[----:B------:R-:W-:Y:S01]  /*4280*/  IMAD.MOV.U32 R0, RZ, RZ, 0x1 ;  /* 0x00000001ff007424 */ /* 0x000fe200078e00ff */
[----:B------:R-:W-:Y:S01]  /*4290*/  UMOV UR5, 0x40 ;  /* 0x0000004000057882 */ /* 0x000fe20000000000 */
[----:B------:R-:W-:-:S04]  /*42a0*/  SHF.L.U32 R3, RZ, 0x1f, RZ ;  /* 0x0000001fff037819 */ /* 0x000fc800000006ff */
[----:B------:R-:W-:Y:S01]  /*42b0*/  UVIRTCOUNT.DEALLOC.SMPOOL 0x80 ;  /* 0x000000800000784c */ /* 0x000fe20000000000 */
[----:B--2---:R-:W-:-:S09]  /*42c0*/  ULEA UR4, UR4, UR5, 0x18 ;  /* 0x0000000504047291 */ /* 0x004fd2000f8ec0ff */
[----:B------:R2:W-:Y:S01]  /*42d0*/  @P0 STS.U8 [UR4+0x1c], R0 ;  /* 0x00001c00ff000988 */ /* 0x0005e20008000004 */
[----:B------:R-:W3:Y:S02]  /*42e0*/  SYNCS.PHASECHK.TRANS64.TRYWAIT P0, [UR13+0xd0], R3 ;  /* 0x0000d003ff0075a7 */ /* 0x000ee4000800110d */
[----:B--23--:R-:W-:Y:S05]  /*42f0*/  @!P0 BRA `(.L_x_73) ;  /* 0x0000007c00348947 */ /* 0x00cfea0003800000 */
.L_x_161:
[----:B------:R-:W-:Y:S01]  /*4300*/  NOP ;  /* 0x0000000000007918 */ /* 0x000fe20000000000 */
[----:B--2---:R-:W2:Y:S01]  /*4310*/  LDS R0, [UR4+0x14] ;  /* 0x00001404ff007984 */ /* 0x004ea20008000800 */
[----:B------:R-:W-:Y:S01]  /*4320*/  ULOP3.LUT UR6, UR27, 0xffff, URZ, 0xc0, !UPT ;  /* 0x0000ffff1b067892 */ /* 0x000fe2000f8ec0ff */
[----:B------:R-:W-:Y:S01]  /*4330*/  UMOV UR8, 0xffff ;  /* 0x0000ffff00087882 */ /* 0x000fe20000000000 */
[----:B------:R-:W-:Y:S02]  /*4340*/  UMOV UR5, 0x1 ;  /* 0x0000000100057882 */ /* 0x000fe40000000000 */
[----:B------:R-:W-:-:S04]  /*4350*/  USHF.R.U32.HI UR6, URZ, 0x5, UR6 ;  /* 0x00000005ff067899 */ /* 0x000fc80008011606 */
[----:B------:R-:W-:Y:S02]  /*4360*/  USHF.L.U32 UR8, UR8, UR6, URZ ;  /* 0x0000000608087299 */ /* 0x000fe400080006ff */
[----:B------:R-:W-:-:S04]  /*4370*/  USHF.L.U32 UR5, UR5, UR6, URZ ;  /* 0x0000000605057299 */ /* 0x000fc800080006ff */
[----:B--2---:R-:W-:-:S04]  /*4380*/  LOP3.LUT R0, R0, UR8, RZ, 0xc0, !PT ;  /* 0x0000000800007c12 */ /* 0x004fc8000f8ec0ff */
[----:B------:R-:W-:-:S13]  /*4390*/  ISETP.NE.AND P0, PT, R0, UR8, PT ;  /* 0x0000000800007c0c */ /* 0x000fda000bf05270 */
[----:B------:R-:W-:Y:S05]  /*43a0*/  @P0 BRA `(.L_x_74) ;  /* 0x0000000000580947 */ /* 0x000fea0003800000 */
[----:B------:R-:W2:Y:S02]  /*43b0*/  LDS R0, [UR4+0x18] ;  /* 0x00001804ff007984 */ /* 0x000ea40008000800 */
[----:B--2---:R-:W-:-:S04]  /*43c0*/  LOP3.LUT R0, R0, UR5, RZ, 0xc0, !PT ;  /* 0x0000000500007c12 */ /* 0x004fc8000f8ec0ff */
[----:B------:R-:W-:-:S13]  /*43d0*/  ISETP.NE.AND P0, PT, R0, UR5, PT ;  /* 0x0000000500007c0c */ /* 0x000fda000bf05270 */
[----:B------:R-:W-:Y:S05]  /*43e0*/  @P0 BRA `(.L_x_75) ;  /* 0x00000000003c0947 */ /* 0x000fea0003800000 */
[----:B------:R-:W2:Y:S01]  /*43f0*/  S2R R2, SR_LANEID ;  /* 0x0000000000027919 */ /* 0x000ea20000000000 */
[----:B------:R-:W-:Y:S01]  /*4400*/  ULOP3.LUT UR8, URZ, UR8, URZ, 0x33, !UPT ;  /* 0x00000008ff087292 */ /* 0x000fe2000f8e33ff */
[----:B------:R-:W-:Y:S01]  /*4410*/  LOP3.LUT R4, RZ, UR5, RZ, 0x33, !PT ;  /* 0x00000005ff047c12 */ /* 0x000fe2000f8e33ff */
[----:B------:R-:W-:Y:S02]  /*4420*/  VOTEU.ANY UR7, UPT, PT ;  /* 0x0000000000077886 */ /* 0x000fe400038e0100 */
[----:B------:R-:W-:Y:S01]  /*4430*/  UFLO.U32 UR7, UR7 ;  /* 0x00000007000772bd */ /* 0x000fe200080e0000 */
[----:B------:R-:W3:Y:S01]  /*4440*/  REDUX UR5, R4 ;  /* 0x00000000040573c4 */ /* 0x000ee20000000000 */
[----:B------:R-:W-:-:S06]  /*4450*/  IMAD.U32 R0, RZ, RZ, UR8 ;  /* 0x00000008ff007e24 */ /* 0x000fcc000f8e00ff */
[----:B------:R4:W-:Y:S01]  /*4460*/  UTCATOMSWS.AND URZ, UR8 ;  /* 0x0000000800ff79e3 */ /* 0x0009e20008000000 */
[----:B------:R-:W1:Y:S01]  /*4470*/  REDUX UR6, R0 ;  /* 0x00000000000673c4 */ /* 0x000e620000000000 */
[----:B--2---:R-:W-:Y:S01]  /*4480*/  ISETP.EQ.U32.AND P0, PT, R2, UR7, PT ;  /* 0x0000000702007c0c */ /* 0x004fe2000bf02070 */
[----:B---3--:R-:W-:Y:S01]  /*4490*/  IMAD.U32 R2, RZ, RZ, UR5 ;  /* 0x00000005ff027e24 */ /* 0x008fe2000f8e00ff */
[----:B-1----:R-:W-:-:S11]  /*44a0*/  MOV R3, UR6 ;  /* 0x0000000600037c02 */ /* 0x002fd60008000f00 */
[----:B------:R4:W-:Y:S04]  /*44b0*/  @P0 ATOMS.AND RZ, [UR4+0x14], R3 ;  /* 0x00001403ffff098c */ /* 0x0009e8000a800004 */
[----:B------:R4:W-:Y:S01]  /*44c0*/  @P0 ATOMS.AND RZ, [UR4+0x18], R2 ;  /* 0x00001802ffff098c */ /* 0x0009e2000a800004 */
[----:B------:R-:W-:Y:S05]  /*44d0*/  BRA `(.L_x_76) ;  /* 0x0000000000147947 */ /* 0x000fea0003800000 */
.L_x_75:
[----:B------:R-:W-:Y:S02]  /*44e0*/  MOV R2, 0x4500 ;  /* 0x0000450000027802 */ /* 0x000fe40000000f00 */
[----:B-1---5:R-:W-:Y:S05]  /*44f0*/  CALL.REL.NOINC `($__internal_0_$__cuda_sm10x_tcgen05_guardrail_trap_col_being_dealloced_not_returned_by_alloc) ;  /* 0x0000008000207944 */ /* 0x022fea0003c00000 */
[----:B------:R-:W-:Y:S05]  /*4500*/  BRA `(.L_x_76) ;  /* 0x0000000000087947 */ /* 0x000fea0003800000 */
.L_x_74:
[----:B------:R-:W-:Y:S02]  /*4510*/  MOV R2, 0x4530 ;  /* 0x0000453000027802 */ /* 0x000fe40000000f00 */
[----:B-1---5:R-:W-:Y:S05]  /*4520*/  CALL.REL.NOINC `($__internal_2_$__cuda_sm10x_tcgen05_guardrail_trap_unallocated_columns_being_dealloced) ;  /* 0x00000080002c7944 */ /* 0x022fea0003c00000 */
.L_x_76:
[----:B------:R-:W-:Y:S01]  /*4530*/  NOP ;  /* 0x0000000000007918 */ /* 0x000fe20000000000 */
[----:B----4-:R-:W-:Y:S05]  /*4540*/  EXIT ;  /* 0x000000000000794d */ /* 0x010fea0003800000 */
.L_x_58:
[----:B------:R-:W-:-:S09]  /*4550*/  UISETP.NE.OR UP4, UPT, UR7, 0x3, !UP4 ;  /* 0x000000030700788c */ /* 0x000fd2000e785670 */
[----:B------:R-:W-:Y:S05]  /*4560*/  BRA.U UP4, `(.L_x_77) ;  /* 0x0000001104387547 */ /* 0x000fea000b800000 */
[----:B------:R-:W1:Y:S01]  /*4570*/  LDC R0, c[0x0][0xf30] ;  /* 0x0003cc00ff007b82 */ /* 0x000e620000000800 */
[----:B------:R-:W-:Y:S01]  /*4580*/  UMOV UR4, 0x400 ;  /* 0x0000040000047882 */ /* 0x000fe20000000000 */
[----:B------:R-:W-:Y:S01]  /*4590*/  HFMA2 R34, -RZ, RZ, 0, 0 ;  /* 0x00000000ff227431 */ /* 0x000fe200000001ff */
[----:B------:R-:W-:Y:S01]  /*45a0*/  ULEA UR4, UR45, UR4, 0x18 ;  /* 0x000000042d047291 */ /* 0x000fe2000f8ec0ff */
[----:B------:R-:W-:Y:S01]  /*45b0*/  IMAD.MOV.U32 R35, RZ, RZ, 0x1 ;  /* 0x00000001ff237424 */ /* 0x000fe200078e00ff */
[----:B------:R-:W-:Y:S01]  /*45c0*/  CS2R R32, SRZ ;  /* 0x0000000000207805 */ /* 0x000fe2000001ff00 */
[----:B------:R-:W-:Y:S01]  /*45d0*/  IMAD.MOV.U32 R30, RZ, RZ, 0x4000 ;  /* 0x00004000ff1e7424 */ /* 0x000fe200078e00ff */
[----:B------:R-:W-:Y:S01]  /*45e0*/  UIADD3 UR5, UPT, UPT, UR4, 0x48, URZ ;  /* 0x0000004804057890 */ /* 0x000fe2000fffe0ff */
[----:B------:R-:W2:Y:S01]  /*45f0*/  LDC R29, c[0x0][0x370] ;  /* 0x0000dc00ff1d7b82 */ /* 0x000ea20000000800 */
[----:B------:R-:W-:Y:S02]  /*4600*/  UIADD3 UR33, UPT, UPT, UR4, 0x30, URZ ;  /* 0x0000003004217890 */ /* 0x000fe4000fffe0ff */
[----:B------:R-:W-:-:S02]  /*4610*/  UIADD3 UR25, UPT, UPT, UR4, 0x38, URZ ;  /* 0x0000003804197890 */ /* 0x000fc4000fffe0ff */
[----:B------:R-:W-:Y:S02]  /*4620*/  UIADD3 UR17, UPT, UPT, UR4, 0x40, URZ ;  /* 0x0000004004117890 */ /* 0x000fe4000fffe0ff */
[----:B------:R-:W-:Y:S01]  /*4630*/  UPRMT UR5, UR45, 0x654, UR5 ;  /* 0x000006542d057896 */ /* 0x000fe20008000005 */
[----:B------:R-:W4:Y:S01]  /*4640*/  LDC R2, c[0x0][0xf0c] ;  /* 0x0003c300ff027b82 */ /* 0x000f220000000800 */
[----:B------:R-:W-:Y:S02]  /*4650*/  UPRMT UR7, UR45, 0x654, UR33 ;  /* 0x000006542d077896 */ /* 0x000fe40008000021 */
[----:B------:R-:W-:Y:S02]  /*4660*/  UPRMT UR6, UR45, 0x654, UR25 ;  /* 0x000006542d067896 */ /* 0x000fe40008000019 */
[----:B------:R-:W-:Y:S02]  /*4670*/  UPLOP3.LUT UP0, UPT, UPT, UPT, UPT, 0x40, 0x4 ;  /* 0x000000000004789c */ /* 0x000fe40003f0e870 */
[----:B------:R-:W-:Y:S01]  /*4680*/  UPRMT UR45, UR45, 0x654, UR17 ;  /* 0x000006542d2d7896 */ /* 0x000fe20008000011 */
[----:B------:R-:W2:Y:S01]  /*4690*/  LDC R21, c[0x0][0xf20] ;  /* 0x0003c800ff157b82 */ /* 0x000ea20000000800 */
[----:B-1----:R-:W-:-:S07]  /*46a0*/  ISETP.NE.AND P1, PT, R0, 0x1, PT ;  /* 0x000000010000780c */ /* 0x002fce0003f25270 */
[----:B------:R-:W1:Y:S08]  /*46b0*/  LDC.64 R36, c[0x0][0x348] ;  /* 0x0000d200ff247b82 */ /* 0x000e700000000a00 */
[----:B------:R-:W1:Y:S08]  /*46c0*/  LDC.64 R16, c[0x0][0xc88] ;  /* 0x00032200ff107b82 */ /* 0x000e700000000a00 */
[----:B------:R-:W1:Y:S08]  /*46d0*/  LDC.64 R22, c[0x0][0xf10] ;  /* 0x0003c400ff167b82 */ /* 0x000e700000000a00 */
[----:B------:R-:W1:Y:S08]  /*46e0*/  LDC.64 R6, c[0x0][0xf18] ;  /* 0x0003c600ff067b82 */ /* 0x000e700000000a00 */
[----:B------:R-:W1:Y:S08]  /*46f0*/  LDC.64 R4, c[0x0][0xf28] ;  /* 0x0003ca00ff047b82 */ /* 0x000e700000000a00 */
[----:B------:R-:W1:Y:S08]  /*4700*/  LDC.64 R18, c[0x0][0xc90] ;  /* 0x00032400ff127b82 */ /* 0x000e700000000a00 */
[----:B--2-4-:R-:W1:Y:S02]  /*4710*/  LDC R28, c[0x0][0x374] ;  /* 0x0000dd00ff1c7b82 */ /* 0x014e640000000800 */
.L_x_88:
[C---:B------:R-:W-:Y:S02]  /*4720*/  LEA R0, R34.reuse, UR4, 0x3 ;  /* 0x0000000422007c11 */ /* 0x040fe4000f8e18ff */
[----:B------:R-:W-:Y:S02]  /*4730*/  SHF.L.U32 R3, R33, 0x1f, RZ ;  /* 0x0000001f21037819 */ /* 0x000fe400000006ff */
[----:B------:R-:W-:Y:S02]  /*4740*/  LEA R24, R34, UR4, 0x4 ;  /* 0x0000000422187c11 */ /* 0x000fe4000f8e20ff */
[----:B------:R-:W2:Y:S02]  /*4750*/  SYNCS.PHASECHK.TRANS64.TRYWAIT P0, [R0+URZ+0x80], R3 ;  /* 0x00008003000075a7 */ /* 0x000ea400080011ff */
[----:B--2---:R-:W-:Y:S05]  /*4760*/  @!P0 BRA `(.L_x_78) ;  /* 0x0000007800308947 */ /* 0x004fea0003800000 */
.L_x_162:
[----:B---3--:R-:W-:Y:S01]  /*4770*/  ISETP.GE.AND P0, PT, R72, 0x1, PT ;  /* 0x000000014800780c */ /* 0x008fe20003f06270 */
[----:B------:R-:W3:Y:S01]  /*4780*/  LDS.128 R24, [R24+0xe0] ;  /* 0x0000e00018187984 */ /* 0x000ee20000000c00 */
[----:B-1----:R-:W-:Y:S01]  /*4790*/  ISETP.NE.U32.AND P5, PT, R18, RZ, PT ;  /* 0x000000ff1200720c */ /* 0x002fe20003fa5070 */
[----:B--2---:R-:W-:Y:S01]  /*47a0*/  VIADD R0, R0, 0x90 ;  /* 0x0000009000007836 */ /* 0x004fe20000000000 */
[----:B------:R-:W-:Y:S01]  /*47b0*/  ISETP.NE.U32.AND P4, PT, R18, RZ, PT ;  /* 0x000000ff1200720c */ /* 0x000fe20003f85070 */
[----:B------:R-:W-:Y:S01]  /*47c0*/  USHF.L.U32 UR35, UR19, 0x7, URZ ;  /* 0x0000000713237899 */ /* 0x000fe200080006ff */
[C---:B------:R-:W-:Y:S02]  /*47d0*/  ISETP.NE.AND.EX P5, PT, R19.reuse, RZ, PT, P5 ;  /* 0x000000ff1300720c */ /* 0x040fe40003fa5350 */
[----:B------:R-:W-:Y:S01]  /*47e0*/  PRMT R0, RZ, 0x654, R0 ;  /* 0x00000654ff007816 */ /* 0x000fe20000000000 */
[----:B------:R-:W-:Y:S01]  /*47f0*/  @!PT LDS RZ, [RZ] ;  /* 0x00000000fffff984 */ /* 0x000fe20000000800 */
[----:B------:R-:W-:Y:S01]  /*4800*/  @!PT LDS RZ, [RZ] ;  /* 0x00000000fffff984 */ /* 0x000fe20000000800 */
[----:B------:R-:W-:Y:S01]  /*4810*/  @!PT LDS RZ, [RZ] ;  /* 0x00000000fffff984 */ /* 0x000fe20000000800 */
[----:B------:R-:W-:Y:S01]  /*4820*/  @!PT LDS RZ, [RZ] ;  /* 0x00000000fffff984 */ /* 0x000fe20000000800 */
[----:B------:R1:W-:Y:S06]  /*4830*/  MEMBAR.ALL.CTA ;  /* 0x0000000000007992 */ /* 0x0003ec0000008000 */
[----:B-1----:R-:W1:Y:S01]  /*4840*/  FENCE.VIEW.ASYNC.S ;  /* 0x00000000000073c6 */ /* 0x002e620000000000 */
[----:B------:R-:W-:Y:S02]  /*4850*/  ISETP.NE.AND.EX P4, PT, R19, RZ, PT, P4 ;  /* 0x000000ff1300720c */ /* 0x000fe40003f85340 */
[----:B------:R-:W-:Y:S01]  /*4860*/  SHF.L.U32 R38, R35, 0x1f, RZ ;  /* 0x0000001f23267819 */ /* 0x000fe200000006ff */
[----:B-1----:R1:W-:Y:S01]  /*4870*/  SYNCS.ARRIVE.TRANS64.RED.A1T0 RZ, [R0+URZ], RZ ;  /* 0x000000ff00ff79a7 */ /* 0x0023e200081004ff */
[----:B---3--:R-:W-:Y:S11]  /*4880*/  LOP3.LUT P3, RZ, R26, 0x1, RZ, 0xc0, !PT ;  /* 0x000000011aff7812 */ /* 0x008ff6000786c0ff */
[----:B------:R-:W-:Y:S02]  /*4890*/  @!UPT UIADD3 URZ, UPT, UPT, URZ, URZ, URZ ;  /* 0x000000fffffff290 */ /* 0x000fe4000fffe0ff */
[----:B------:R-:W-:Y:S02]  /*48a0*/  @P3 MOV R13, R24 ;  /* 0x00000018000d3202 */ /* 0x000fe40000000f00 */
[----:B------:R-:W-:Y:S01]  /*48b0*/  @P3 LOP3.LUT R8, R25, 0xffff, RZ, 0xc0, !PT ;  /* 0x0000ffff19083812 */ /* 0x000fe200078ec0ff */
[----:B-1----:R-:W-:Y:S06]  /*48c0*/  @!P0 BRA `(.L_x_79) ;  /* 0x0000000000a48947 */ /* 0x002fec0003800000 */
[----:B------:R-:W-:Y:S01]  /*48d0*/  IMAD.HI.U32 R42, R28, R7, RZ ;  /* 0x000000071c2a7227 */ /* 0x000fe200078e00ff */
[----:B------:R-:W-:Y:S02]  /*48e0*/  ISETP.NE.AND P0, PT, R6, 0x1, PT ;  /* 0x000000010600780c */ /* 0x000fe40003f05270 */
[----:B------:R-:W-:Y:S01]  /*48f0*/  ISETP.NE.AND P2, PT, R72, 0x1, PT ;  /* 0x000000014800780c */ /* 0x000fe20003f45270 */
[-C--:B------:R-:W-:Y:S01]  /*4900*/  IMAD.HI.U32 R40, R29, R22.reuse, RZ ;  /* 0x000000161d287227 */ /* 0x080fe200078e00ff */
[----:B------:R-:W-:Y:S02]  /*4910*/  SHF.R.U32.HI R39, RZ, R21, R42 ;  /* 0x00000015ff277219 */ /* 0x000fe4000001162a */
[----:B------:R-:W-:Y:S01]  /*4920*/  ISETP.NE.AND P6, PT, R2, 0x1, PT ;  /* 0x000000010200780c */ /* 0x000fe20003fc5270 */
[----:B------:R-:W-:Y:S01]  /*4930*/  IMAD.HI.U32 R46, R8, R7, RZ ;  /* 0x00000007082e7227 */ /* 0x000fe200078e00ff */
[----:B------:R-:W-:Y:S02]  /*4940*/  SHF.R.U32.HI R40, RZ, R23, R40 ;  /* 0x00000017ff287219 */ /* 0x000fe40000011628 */
[----:B------:R-:W-:Y:S01]  /*4950*/  SEL R3, R28, R39, !P0 ;  /* 0x000000271c037207 */ /* 0x000fe20004000000 */
[----:B------:R-:W-:Y:S01]  /*4960*/  IMAD.HI.U32 R42, R13, R22, RZ ;  /* 0x000000160d2a7227 */ /* 0x000fe200078e00ff */
[----:B------:R-:W-:Y:S02]  /*4970*/  SEL R11, R29, R40, !P6 ;  /* 0x000000281d0b7207 */ /* 0x000fe40007000000 */
[----:B------:R-:W-:Y:S01]  /*4980*/  SHF.R.U32.HI R39, RZ, R21, R46 ;  /* 0x00000015ff277219 */ /* 0x000fe2000001162e */
[-C--:B------:R-:W-:Y:S01]  /*4990*/  IMAD.HI.U32 R44, R3, R4.reuse, RZ ;  /* 0x00000004032c7227 */ /* 0x080fe200078e00ff */
[----:B------:R-:W-:Y:S02]  /*49a0*/  SHF.R.U32.HI R42, RZ, R23, R42 ;  /* 0x00000017ff2a7219 */ /* 0x000fe4000001162a */
[----:B------:R-:W-:Y:S01]  /*49b0*/  SEL R9, R8, R39, !P0 ;  /* 0x0000002708097207 */ /* 0x000fe20004000000 */
[-C--:B------:R-:W-:Y:S01]  /*49c0*/  IMAD.HI.U32 R40, R11, R4.reuse, RZ ;  /* 0x000000040b287227 */ /* 0x080fe200078e00ff */
[-C--:B------:R-:W-:Y:S03]  /*49d0*/  @P2 SHF.R.U32.HI R3, RZ, R5.reuse, R44 ;  /* 0x00000005ff032219 */ /* 0x080fe6000001162c */
[----:B------:R-:W-:Y:S01]  /*49e0*/  IMAD.HI.U32 R14, R9, R4, RZ ;  /* 0x00000004090e7227 */ /* 0x000fe200078e00ff */
[----:B------:R-:W-:Y:S03]  /*49f0*/  @P2 SHF.R.U32.HI R11, RZ, R5, R40 ;  /* 0x00000005ff0b2219 */ /* 0x000fe60000011628 */
[C---:B------:R-:W-:Y:S01]  /*4a00*/  IMAD R10, R72.reuse, R3, RZ ;  /* 0x00000003480a7224 */ /* 0x040fe200078e02ff */
[----:B------:R-:W-:Y:S01]  /*4a10*/  SEL R3, R13, R42, !P6 ;  /* 0x0000002a0d037207 */ /* 0x000fe20007000000 */
[C---:B------:R-:W-:Y:S01]  /*4a20*/  IMAD R12, R72.reuse, R11, RZ ;  /* 0x0000000b480c7224 */ /* 0x040fe200078e02ff */
[-C--:B------:R-:W-:Y:S02]  /*4a30*/  SHF.R.U32.HI R14, RZ, R5.reuse, R14 ;  /* 0x00000005ff0e7219 */ /* 0x080fe4000001160e */
[C---:B------:R-:W-:Y:S02]  /*4a40*/  ISETP.GE.AND P0, PT, R9.reuse, R10, PT ;  /* 0x0000000a0900720c */ /* 0x040fe40003f06270 */
[----:B------:R-:W-:Y:S02]  /*4a50*/  SEL R15, R9, R14, !P2 ;  /* 0x0000000e090f7207 */ /* 0x000fe40005000000 */
[C---:B------:R-:W-:Y:S03]  /*4a60*/  ISETP.GE.OR P0, PT, R3.reuse, R12, P0 ;  /* 0x0000000c0300720c */ /* 0x040fe60000706670 */
[----:B------:R-:W-:Y:S04]  /*4a70*/  IMAD.MOV R14, RZ, RZ, -R15 ;  /* 0x000000ffff0e7224 */ /* 0x000fe800078e0a0f */
[----:B------:R-:W-:Y:S06]  /*4a80*/  IMAD R14, R72, R14, R9 ;  /* 0x0000000e480e7224 */ /* 0x000fec00078e0209 */
[C---:B------:R-:W-:Y:S05]  /*4a90*/  @!P0 IMAD.HI.U32 R10, R3.reuse, R4, RZ ;  /* 0x00000004030a8227 */ /* 0x040fea00078e00ff */
[----:B------:R-:W-:Y:S04]  /*4aa0*/  @!P0 SHF.R.U32.HI R10, RZ, R5, R10 ;  /* 0x00000005ff0a8219 */ /* 0x000fe8000001160a */
[----:B------:R-:W-:Y:S01]  /*4ab0*/  @!P0 SEL R0, R3, R10, !P2 ;  /* 0x0000000a03008207 */ /* 0x000fe20005000000 */
[----:B------:R-:W-:Y:S03]  /*4ac0*/  IMAD.MOV R10, RZ, RZ, -R3 ;  /* 0x000000ffff0a7224 */ /* 0x000fe600078e0a03 */
[----:B------:R-:W-:Y:S01]  /*4ad0*/  @!P0 IADD3 R15, PT, PT, R15, -R0, RZ ;  /* 0x800000000f0f8210 */ /* 0x000fe20007ffe0ff */
[----:B------:R-:W-:Y:S01]  /*4ae0*/  @!P0 IMAD R0, R11, R14, R0 ;  /* 0x0000000e0b008224 */ /* 0x000fe200078e0200 */
[----:B------:R-:W-:Y:S01]  /*4af0*/  IADD3 R11, PT, PT, -R9, RZ, RZ ;  /* 0x000000ff090b7210 */ /* 0x000fe20007ffe1ff */
[----:B------:R-:W-:Y:S02]  /*4b00*/  IMAD R13, R2, R10, R13 ;  /* 0x0000000a020d7224 */ /* 0x000fe400078e020d */
[----:B------:R-:W-:Y:S02]  /*4b10*/  @!P0 IMAD R9, R15, R72, R3 ;  /* 0x000000480f098224 */ /* 0x000fe400078e0203 */
[----:B------:R-:W-:Y:S02]  /*4b20*/  @!P0 IMAD.MOV.U32 R3, RZ, RZ, R0 ;  /* 0x000000ffff038224 */ /* 0x000fe400078e0000 */
[----:B------:R-:W-:Y:S02]  /*4b30*/  IMAD R8, R6, R11, R8 ;  /* 0x0000000b06087224 */ /* 0x000fe400078e0208 */
[----:B------:R-:W-:Y:S02]  /*4b40*/  IMAD R13, R3, R2, R13 ;  /* 0x00000002030d7224 */ /* 0x000fe400078e020d */
[----:B------:R-:W-:Y:S02]  /*4b50*/  IMAD R8, R9, R6, R8 ;  /* 0x0000000609087224 */ /* 0x000fe400078e0208 */
.L_x_79:
[----:B------:R-:W-:Y:S05]  /*4b60*/  BRA.U UP0, `(.L_x_80) ;  /* 0x0000000100107547 */ /* 0x000fea000b800000 */
[----:B------:R-:W-:Y:S04]  /*4b70*/  MOV R0, UR14 ;  /* 0x0000000e00007c02 */ /* 0x000fe80008000f00 */
[----:B------:R-:W-:Y:S04]  /*4b80*/  SHF.L.U32 R3, R0, 0x1f, RZ ;  /* 0x0000001f00037819 */ /* 0x000fe800000006ff */
[----:B------:R-:W1:Y:S02]  /*4b90*/  SYNCS.PHASECHK.TRANS64.TRYWAIT P0, [UR4+0x78], R3 ;  /* 0x00007803ff0075a7 */ /* 0x000e640008001104 */
[----:B-1----:R-:W-:Y:S05]  /*4ba0*/  @!P0 BRA `(.L_x_81) ;  /* 0x0000007400348947 */ /* 0x002fea0003800000 */
.L_x_80:
[----:B------:R-:W-:Y:S05]  /*4bb0*/  @!P5 BRA `(.L_x_82) ;  /* 0x00000000002cd947 */ /* 0x000fea0003800000 */
[----:B------:R-:W-:Y:S01]  /*4bc0*/  ISETP.NE.U32.AND P0, PT, R16, RZ, PT ;  /* 0x000000ff1000720c */ /* 0x000fe20003f05070 */
[----:B------:R-:W-:Y:S03]  /*4bd0*/  IMAD.MOV.U32 R151, RZ, RZ, 0x1 ;  /* 0x00000001ff977424 */ /* 0x000fe600078e00ff */
[----:B------:R-:W-:Y:S11]  /*4be0*/  ISETP.NE.AND.EX P0, PT, R17, RZ, PT, P0 ;  /* 0x000000ff1100720c */ /* 0x000ff60003f05300 */
[----:B------:R-:W-:Y:S02]  /*4bf0*/  @!UPT UIADD3 URZ, UPT, UPT, URZ, URZ, URZ ;  /* 0x000000fffffff290 */ /* 0x000fe4000fffe0ff */
[----:B------:R-:W2:Y:S01]  /*4c00*/  @P0 LDC.64 R10, c[0x0][0xc88] ;  /* 0x00032200ff0a0b82 */ /* 0x000ea20000000a00 */
[----:B-1----:R-:W-:Y:S04]  /*4c10*/  @P0 IMAD R0, R18, UR44, RZ ;  /* 0x0000002c12000c24 */ /* 0x002fe8000f8e02ff */
[----:B--2---:R-:W-:Y:S04]  /*4c20*/  @P0 IMAD.WIDE R10, R0, 0x4, R10 ;  /* 0x00000004000a0825 */ /* 0x004fe800078e020a */
[----:B------:R-:W-:Y:S01]  /*4c30*/  HFMA2 R0, -RZ, RZ, 0, 5.9604644775390625e-08 ;  /* 0x00000001ff007431 */ /* 0x000fe200000001ff */
[----:B-----5:R2:W5:Y:S04]  /*4c40*/  @P0 LDG.E R83, desc[UR46][R10.64] ;  /* 0x0000002e0a530981 */ /* 0x020568000c1e1900 */
[----:B------:R-:W-:Y:S01]  /*4c50*/  @!P0 PRMT R151, R0, 0x7610, R151 ;  /* 0x0000761000978816 */ /* 0x000fe20000000097 */
[----:B--2---:R-:W3:Y:S06]  /*4c60*/  @!P0 LDC R83, c[0x0][0xc80] ;  /* 0x00032000ff538b82 */ /* 0x004eec0000000800 */
.L_x_82:
[----:B---3-5:R-:W-:Y:S01]  /*4c70*/  @!P4 FSETP.EQ.AND P0, PT, R83, RZ, PT ;  /* 0x000000ff5300c20b */ /* 0x028fe20003f02000 */
[----:B------:R-:W-:Y:S01]  /*4c80*/  @!UPT UIADD3 URZ, UPT, UPT, URZ, URZ, URZ ;  /* 0x000000fffffff290 */ /* 0x000fe2000fffe0ff */
[----:B------:R-:W-:Y:S11]  /*4c90*/  @!P4 BRA `(.L_x_83) ;  /* 0x000000000018c947 */ /* 0x000ff60003800000 */
[----:B------:R-:W-:Y:S02]  /*4ca0*/  LOP3.LUT P2, RZ, R151, 0xff, RZ, 0xc0, !PT ;  /* 0x000000ff97ff7812 */ /* 0x000fe4000784c0ff */
[----:B------:R-:W-:Y:S04]  /*4cb0*/  ISETP.NE.U32.AND P0, PT, R16, RZ, PT ;  /* 0x000000ff1000720c */ /* 0x000fe80003f05070 */
[----:B------:R-:W-:Y:S04]  /*4cc0*/  ISETP.NE.AND.EX P0, PT, R17, RZ, PT, P0 ;  /* 0x000000ff1100720c */ /* 0x000fe80003f05300 */
[----:B------:R-:W-:Y:S03]  /*4cd0*/  PLOP3.LUT P0, PT, P0, PT, PT, 0x8, 0x80 ;  /* 0x000000000080781c */ /* 0x000fe6000070e170 */
[----:B------:R-:W-:Y:S11]  /*4ce0*/  @P2 FSETP.EQ.AND P0, PT, R83, RZ, PT ;  /* 0x000000ff5300220b */ /* 0x000ff60003f02000 */
[----:B------:R-:W-:Y:S02]  /*4cf0*/  @!UPT UIADD3 URZ, UPT, UPT, URZ, URZ, URZ ;  /* 0x000000fffffff290 */ /* 0x000fe4000fffe0ff */
.L_x_83:
[----:B------:R-:W2:Y:S01]  /*4d00*/  SYNCS.PHASECHK.TRANS64.TRYWAIT P5, [UR4+0x50], R38 ;  /* 0x00005026ff0075a7 */ /* 0x000ea200080a1104 */
[----:B------:R-:W-:Y:S02]  /*4d10*/  LOP3.LUT R39, R32, 0x1, RZ, 0xc0, !PT ;  /* 0x0000000120277812 */ /* 0x000fe400078ec0ff */
[----:B------:R-:W-:Y:S04]  /*4d20*/  ELECT P4, URZ, PT ;  /* 0x0000000000ff782f */ /* 0x000fe80003880000 */
[----:B------:R-:W-:Y:S04]  /*4d30*/  PLOP3.LUT P4, PT, P0, P4, PT, 0xf2, 0x2f ;  /* 0x00000000002f781c */ /* 0x000fe80000789e72 */
[----:B------:R-:W-:Y:S09]  /*4d40*/  ISETP.NE.AND P0, PT, R39, RZ, !P4 ;  /* 0x000000ff2700720c */ /* 0x000ff20006705270 */
[----:B------:R-:W-:Y:S05]  /*4d50*/  @!P4 IADD3 R9, P2, PT, R36, 0x980, RZ ;  /* 0x000009802409c810 */ /* 0x000fea0007f5e0ff */
[----:B-1----:R-:W-:Y:S01]  /*4d60*/  @!P4 IMAD.X R0, RZ, RZ, R37, P2 ;  /* 0x000000ffff00c224 */ /* 0x002fe200010e0625 */
[----:B--2---:R-:W-:Y:S07]  /*4d70*/  @!P5 BRA `(.L_x_84) ;  /* 0x0000007000d8d947 */ /* 0x004fee0003800000 */
.L_x_165:
[----:B------:R-:W-:Y:S01]  /*4d80*/  @!P4 R2UR UR9, R9 ;  /* 0x000000000909c2ca */ /* 0x000fe200000e0000 */
[----:B------:R-:W-:Y:S01]  /*4d90*/  IMAD.SHL.U32 R20, R20, 0x100, RZ ;  /* 0x0000010014147824 */ /* 0x000fe200078e00ff */
[----:B------:R-:W-:Y:S01]  /*4da0*/  @!P4 R2UR UR8, R0 ;  /* 0x000000000008c2ca */ /* 0x000fe200000e0000 */
[----:B------:R-:W-:Y:S01]  /*4db0*/  VOTEU.ALL UP0, P4 ;  /* 0x0000000000ff7886 */ /* 0x000fe20002000000 */
[----:B------:R-:W-:Y:S01]  /*4dc0*/  UMOV UR36, UR44 ;  /* 0x0000002c00247c82 */ /* 0x000fe20008000000 */
[----:B------:R-:W-:Y:S02]  /*4dd0*/  @!P4 VIADD R0, R20, 0xc0 ;  /* 0x000000c01400c836 */ /* 0x000fe40000000000 */
[----:B------:R-:W-:Y:S01]  /*4de0*/  @P0 IMAD.MOV R0, RZ, RZ, R20 ;  /* 0x000000ffff000224 */ /* 0x000fe200078e0214 */
[----:B------:R-:W-:Y:S01]  /*4df0*/  PLOP3.LUT P0, PT, P4, PT, PT, 0x8, 0x80 ;  /* 0x000000000080781c */ /* 0x000fe2000270e170 */
[----:B------:R-:W-:Y:S01]  /*4e00*/  @!UP0 UIADD3 UR32, UPT, UPT, UR4, 0x400, URZ ;  /* 0x0000040004208890 */ /* 0x000fe2000fffe0ff */
[----:B------:R-:W-:Y:S11]  /*4e10*/  VOTEU.ALL UP0, P4 ;  /* 0x0000000000ff7886 */ /* 0x000ff60002000000 */
[----:B------:R-:W-:Y:S01]  /*4e20*/  @P0 R2UR.BROADCAST UR34, R0 ;  /* 0x00000000002202ca */ /* 0x000fe200008e0000 */
[----:B------:R-:W-:Y:S01]  /*4e30*/  IMAD.U32 R10, RZ, RZ, UR9 ;  /* 0x00000009ff0a7e24 */ /* 0x000fe2000f8e00ff */
[----:B------:R-:W-:Y:S01]  /*4e40*/  UMOV UR9, 0x10000000 ;  /* 0x1000000000097882 */ /* 0x000fe20000000000 */
[----:B------:R-:W-:Y:S01]  /*4e50*/  IMAD.U32 R11, RZ, RZ, UR8 ;  /* 0x00000008ff0b7e24 */ /* 0x000fe2000f8e00ff */
[----:B------:R-:W-:Y:S01]  /*4e60*/  UMOV UR8, 0x0 ;  /* 0x0000000000087882 */ /* 0x000fe20000000000 */
[----:B------:R-:W-:Y:S01]  /*4e70*/  @!P4 IMAD.MOV.U32 R0, RZ, RZ, 0x4000 ;  /* 0x00004000ff00c424 */ /* 0x000fe200078e00ff */
[----:B------:R-:W-:Y:S02]  /*4e80*/  @!P4 R2UR UR10, R10 ;  /* 0x000000000a0ac2ca */ /* 0x000fe400000e0000 */
[----:B------:R-:W-:Y:S02]  /*4e90*/  @!P4 R2UR UR11, R11 ;  /* 0x000000000b0bc2ca */ /* 0x000fe400000e0000 */
[----:B------:R-:W-:Y:S11]  /*4ea0*/  @!P4 IADD3 R9, P0, PT, R36, 0x980, RZ ;  /* 0x000009802409c810 */ /* 0x000ff60007f1e0ff */
[----:B------:R2:W-:Y:S01]  /*4eb0*/  @!UP0 UTMALDG.3D [UR32], [UR10], desc[UR8] ;  /* 0x000008200a0085b4 */ /* 0x0005e20008011000 */
[----:B------:R3:W-:Y:S01]  /*4ec0*/  @!P4 SYNCS.ARRIVE.TRANS64.RED.A0TR RZ, [UR4+0x30], R0 ;  /* 0x00003000ffffc9a7 */ /* 0x0007e20008300404 */
[----:B------:R-:W-:Y:S01]  /*4ed0*/  SYNCS.ARRIVE.TRANS64.RED.A1T0 RZ, [UR7], RZ ;  /* 0x000000ffffff79a7 */ /* 0x000fe20008100407 */
[----:B---3--:R-:W-:Y:S01]  /*4ee0*/  @!P4 IMAD.X R0, RZ, RZ, R37, P0 ;  /* 0x000000ffff00c224 */ /* 0x008fe200000e0625 */
[----:B------:R-:W3:Y:S02]  /*4ef0*/  SYNCS.PHASECHK.TRANS64.TRYWAIT P2, [UR4+0x58], R38 ;  /* 0x00005826ff0075a7 */ /* 0x000ee40008041104 */
[----:B--23--:R-:W-:Y:S05]  /*4f00*/  @!P2 BRA `(.L_x_85) ;  /* 0x00000070008ca947 */ /* 0x00cfea0003800000 */
.L_x_167:
[----:B------:R-:W-:Y:S01]  /*4f10*/  @!P4 R2UR UR9, R9 ;  /* 0x000000000909c2ca */ /* 0x000fe200000e0000 */
[----:B------:R-:W-:Y:S01]  /*4f20*/  VOTEU.ALL UP0, P4 ;  /* 0x0000000000ff7886 */ /* 0x000fe20002000000 */
[----:B------:R-:W-:Y:S01]  /*4f30*/  @!P4 R2UR UR8, R0 ;  /* 0x000000000008c2ca */ /* 0x000fe200000e0000 */
[----:B------:R-:W-:Y:S01]  /*4f40*/  @!P4 IMAD R0, R39, -0x40, R20 ;  /* 0xffffffc02700c824 */ /* 0x000fe200078e0214 */
[----:B------:R-:W-:Y:S01]  /*4f50*/  UMOV UR27, UR35 ;  /* 0x00000023001b7c82 */ /* 0x000fe20008000000 */
[----:B------:R-:W-:Y:S01]  /*4f60*/  UMOV UR28, UR44 ;  /* 0x0000002c001c7c82 */ /* 0x000fe20008000000 */
[----:B------:R-:W-:Y:S01]  /*4f70*/  @!UP0 UIADD3 UR24, UPT, UPT, UR4, 0x4400, URZ ;  /* 0x0000440004188890 */ /* 0x000fe2000fffe0ff */
[----:B------:R-:W-:Y:S02]  /*4f80*/  @!P4 IADD3 R9, P0, PT, R36, 0x980, RZ ;  /* 0x000009802409c810 */ /* 0x000fe40007f1e0ff */
[----:B------:R-:W-:Y:S01]  /*4f90*/  @!P4 R2UR UR26, R0 ;  /* 0x00000000001ac2ca */ /* 0x000fe200000e0000 */
[----:B------:R-:W-:Y:S03]  /*4fa0*/  @!P4 IMAD.MOV.U32 R0, RZ, RZ, 0x4000 ;  /* 0x00004000ff00c424 */ /* 0x000fe600078e00ff */
[----:B------:R-:W-:Y:S01]  /*4fb0*/  IMAD.U32 R10, RZ, RZ, UR9 ;  /* 0x00000009ff0a7e24 */ /* 0x000fe2000f8e00ff */
[----:B------:R-:W-:Y:S01]  /*4fc0*/  UMOV UR9, 0x10000000 ;  /* 0x1000000000097882 */ /* 0x000fe20000000000 */
[----:B------:R-:W-:Y:S01]  /*4fd0*/  IMAD.U32 R11, RZ, RZ, UR8 ;  /* 0x00000008ff0b7e24 */ /* 0x000fe2000f8e00ff */
[----:B------:R-:W-:Y:S02]  /*4fe0*/  UMOV UR8, 0x0 ;  /* 0x0000000000087882 */ /* 0x000fe40000000000 */
[----:B------:R-:W-:Y:S02]  /*4ff0*/  @!P4 R2UR UR10, R10 ;  /* 0x000000000a0ac2ca */ /* 0x000fe400000e0000 */
[----:B------:R-:W-:Y:S02]  /*5000*/  @!P4 R2UR UR11, R11 ;  /* 0x000000000b0bc2ca */ /* 0x000fe400000e0000 */
[----:B------:R-:W-:Y:S01]  /*5010*/  @!UP0 UIADD3 UR26, UPT, UPT, UR26, 0x80, URZ ;  /* 0x000000801a1a8890 */ /* 0x000fe2000fffe0ff */
[----:B------:R-:W-:Y:S10]  /*5020*/  VOTEU.ALL UP0, P4 ;  /* 0x0000000000ff7886 */ /* 0x000ff40002000000 */
[----:B------:R2:W-:Y:S01]  /*5030*/  @!UP0 UTMALDG.3D [UR24], [UR10], desc[UR8] ;  /* 0x000008180a0085b4 */ /* 0x0005e20008011000 */
[----:B------:R3:W-:Y:S01]  /*5040*/  @!P4 SYNCS.ARRIVE.TRANS64.RED.A0TR RZ, [UR4+0x38], R0 ;  /* 0x00003800ffffc9a7 */ /* 0x0007e20008300404 */
[----:B------:R-:W-:Y:S01]  /*5050*/  SYNCS.ARRIVE.TRANS64.RED.A1T0 RZ, [UR6], RZ ;  /* 0x000000ffffff79a7 */ /* 0x000fe20008100406 */
[----:B---3--:R-:W-:Y:S01]  /*5060*/  @!P4 IMAD.X R0, RZ, RZ, R37, P0 ;  /* 0x000000ffff00c224 */ /* 0x008fe200000e0625 */
[----:B------:R-:W3:Y:S02]  /*5070*/  SYNCS.PHASECHK.TRANS64.TRYWAIT P2, [UR4+0x60], R38 ;  /* 0x00006026ff0075a7 */ /* 0x000ee40008041104 */
[----:B--23--:R-:W-:Y:S05]  /*5080*/  @!P2 BRA `(.L_x_86) ;  /* 0x000000700044a947 */ /* 0x00cfea0003800000 */
.L_x_169:
[----:B------:R-:W-:Y:S01]  /*5090*/  @!P4 R2UR UR9, R9 ;  /* 0x000000000909c2ca */ /* 0x000fe200000e0000 */
[----:B------:R-:W-:Y:S01]  /*50a0*/  VOTEU.ALL UP0, P4 ;  /* 0x0000000000ff7886 */ /* 0x000fe20002000000 */
[----:B------:R-:W-:Y:S01]  /*50b0*/  @!P4 R2UR UR8, R0 ;  /* 0x000000000008c2ca */ /* 0x000fe200000e0000 */
[----:B------:R-:W-:Y:S01]  /*50c0*/  @!P4 IMAD R0, R39, 0x40, R20 ;  /* 0x000000402700c824 */ /* 0x000fe200078e0214 */
[----:B------:R-:W-:Y:S01]  /*50d0*/  UMOV UR19, UR35 ;  /* 0x0000002300137c82 */ /* 0x000fe20008000000 */
[----:B------:R-:W-:Y:S01]  /*50e0*/  UMOV UR20, UR44 ;  /* 0x0000002c00147c82 */ /* 0x000fe20008000000 */
[----:B------:R-:W-:Y:S01]  /*50f0*/  @!UP0 UIADD3 UR16, UPT, UPT, UR4, 0x8400, URZ ;  /* 0x0000840004108890 */ /* 0x000fe2000fffe0ff */
[----:B------:R-:W-:Y:S02]  /*5100*/  @!P4 IADD3 R40, P0, PT, R36, 0x980, RZ ;  /* 0x000009802428c810 */ /* 0x000fe40007f1e0ff */
[----:B------:R-:W-:Y:S01]  /*5110*/  @!P4 R2UR UR18, R0 ;  /* 0x000000000012c2ca */ /* 0x000fe200000e0000 */
[----:B------:R-:W-:Y:S02]  /*5120*/  @!P4 IMAD.MOV.U32 R0, RZ, RZ, 0x4000 ;  /* 0x00004000ff00c424 */ /* 0x000fe400078e00ff */
[----:B------:R-:W-:Y:S02]  /*5130*/  @!P4 IMAD.X R12, RZ, RZ, R37, P0 ;  /* 0x000000ffff0cc224 */ /* 0x000fe400000e0625 */
[----:B------:R-:W-:Y:S01]  /*5140*/  IMAD.U32 R10, RZ, RZ, UR9 ;  /* 0x00000009ff0a7e24 */ /* 0x000fe2000f8e00ff */
[----:B------:R-:W-:Y:S01]  /*5150*/  UMOV UR9, 0x10000000 ;  /* 0x1000000000097882 */ /* 0x000fe20000000000 */
[----:B------:R-:W-:Y:S01]  /*5160*/  IMAD.U32 R11, RZ, RZ, UR8 ;  /* 0x00000008ff0b7e24 */ /* 0x000fe2000f8e00ff */
[----:B------:R-:W-:Y:S02]  /*5170*/  UMOV UR8, 0x0 ;  /* 0x0000000000087882 */ /* 0x000fe40000000000 */
[----:B------:R-:W-:Y:S02]  /*5180*/  @!P4 R2UR UR10, R10 ;  /* 0x000000000a0ac2ca */ /* 0x000fe400000e0000 */
[----:B------:R-:W-:Y:S01]  /*5190*/  @!P4 R2UR UR11, R11 ;  /* 0x000000000b0bc2ca */ /* 0x000fe200000e0000 */
[----:B------:R-:W-:Y:S01]  /*51a0*/  @!UP0 UIADD3 UR18, UPT, UPT, UR18, 0x40, URZ ;  /* 0x0000004012128890 */ /* 0x000fe2000fffe0ff */
[----:B------:R-:W-:Y:S11]  /*51b0*/  VOTEU.ALL UP0, P4 ;  /* 0x0000000000ff7886 */ /* 0x000ff60002000000 */
[----:B------:R2:W-:Y:S01]  /*51c0*/  @!UP0 UTMALDG.3D [UR16], [UR10], desc[UR8] ;  /* 0x000008100a0085b4 */ /* 0x0005e20008011000 */
[----:B------:R2:W-:Y:S01]  /*51d0*/  @!P4 SYNCS.ARRIVE.TRANS64.RED.A0TR RZ, [UR4+0x40], R0 ;  /* 0x00004000ffffc9a7 */ /* 0x0005e20008300404 */
[----:B------:R-:W-:Y:S01]  /*51e0*/  SYNCS.ARRIVE.TRANS64.RED.A1T0 RZ, [UR45], RZ ;  /* 0x000000ffffff79a7 */ /* 0x000fe2000810042d */
[----:B------:R-:W3:Y:S02]  /*51f0*/  SYNCS.PHASECHK.TRANS64.TRYWAIT P2, [UR4+0x68], R38 ;  /* 0x00006826ff0075a7 */ /* 0x000ee40008041104 */
[----:B--23--:R-:W-:Y:S05]  /*5200*/  @!P2 BRA `(.L_x_87) ;  /* 0x0000006c00fca947 */ /* 0x00cfea0003800000 */
.L_x_171:
[----:B------:R-:W2:Y:S01]  /*5210*/  LDC.64 R14, c[0x0][0xf10] ;  /* 0x0003c400ff0e7b82 */ /* 0x000ea20000000a00 */
[----:B------:R-:W-:Y:S01]  /*5220*/  @!P4 R2UR UR9, R40 ;  /* 0x000000002809c2ca */ /* 0x000fe200000e0000 */
[----:B------:R-:W-:Y:S01]  /*5230*/  UMOV UR18, 0x0 ;  /* 0x0000000000127882 */ /* 0x000fe20000000000 */
[----:B------:R-:W-:Y:S01]  /*5240*/  @!P4 R2UR UR8, R12 ;  /* 0x000000000c08c2ca */ /* 0x000fe200000e0000 */
[----:B------:R-:W-:Y:S01]  /*5250*/  @!P4 VIADD R12, R20, 0xc0 ;  /* 0x000000c0140cc836 */ /* 0x000fe20000000000 */
[----:B------:R-:W-:Y:S03]  /*5260*/  ISETP.NE.OR P0, PT, R39, RZ, P4 ;  /* 0x000000ff2700720c */ /* 0x000fe60002705670 */
[----:B------:R-:W3:Y:S01]  /*5270*/  LDC.64 R10, c[0x0][0xf18] ;  /* 0x0003c600ff0a7b82 */ /* 0x000ee20000000a00 */
[----:B------:R-:W-:Y:S01]  /*5280*/  @P3 SHF.R.U32.HI R31, RZ, 0x10, R25 ;  /* 0x00000010ff1f3819 */ /* 0x000fe20000011619 */
[----:B------:R-:W-:Y:S01]  /*5290*/  VOTEU.ALL UP0, P4 ;  /* 0x0000000000ff7886 */ /* 0x000fe20002000000 */
[----:B------:R-:W-:Y:S01]  /*52a0*/  LOP3.LUT R35, R35, 0x1, RZ, 0x3c, !PT ;  /* 0x0000000123237812 */ /* 0x000fe200078e3cff */
[----:B------:R-:W-:Y:S01]  /*52b0*/  UMOV UR19, 0x10000000 ;  /* 0x1000000000137882 */ /* 0x000fe20000000000 */
[----:B------:R-:W-:Y:S03]  /*52c0*/  UMOV UR11, UR35 ;  /* 0x00000023000b7c82 */ /* 0x000fe60008000000 */
[----:B------:R-:W4:Y:S01]  /*52d0*/  @!P1 LDC R0, c[0x0][0xf20] ;  /* 0x0003c800ff009b82 */ /* 0x000f220000000800 */
[----:B------:R-:W-:Y:S01]  /*52e0*/  UMOV UR12, UR44 ;  /* 0x0000002c000c7c82 */ /* 0x000fe20008000000 */
[----:B------:R-:W-:Y:S01]  /*52f0*/  @P3 R2UR UR44, R31 ;  /* 0x000000001f2c32ca */ /* 0x000fe200000e0000 */
[----:B-1----:R-:W-:Y:S05]  /*5300*/  IMAD.U32 R38, RZ, RZ, UR9 ;  /* 0x00000009ff267e24 */ /* 0x002fea000f8e00ff */
[----:B------:R-:W1:Y:S01]  /*5310*/  @!P1 LDC R3, c[0x0][0xf0c] ;  /* 0x0003c300ff039b82 */ /* 0x000e620000000800 */
[----:B------:R-:W-:Y:S01]  /*5320*/  IMAD.U32 R39, RZ, RZ, UR8 ;  /* 0x00000008ff277e24 */ /* 0x000fe2000f8e00ff */
[----:B------:R-:W-:Y:S01]  /*5330*/  @!UP0 UIADD3 UR8, UPT, UPT, UR4, 0xc400, URZ ;  /* 0x0000c40004088890 */ /* 0x000fe2000fffe0ff */
[----:B------:R-:W-:Y:S01]  /*5340*/  @!P0 IMAD.MOV R12, RZ, RZ, R20 ;  /* 0x000000ffff0c8224 */ /* 0x000fe200078e0214 */
[----:B------:R-:W-:Y:S01]  /*5350*/  @!P4 R2UR UR20, R38 ;  /* 0x000000002614c2ca */ /* 0x000fe200000e0000 */
[----:B------:R-:W-:Y:S01]  /*5360*/  @!UP0 UIADD3 UR9, UPT, UPT, UR4, 0x48, URZ ;  /* 0x0000004804098890 */ /* 0x000fe2000fffe0ff */
[----:B------:R-:W-:Y:S01]  /*5370*/  @!P4 R2UR UR21, R39 ;  /* 0x000000002715c2ca */ /* 0x000fe200000e0000 */
[----:B------:R-:W-:Y:S01]  /*5380*/  VOTEU.ALL UP0, P4 ;  /* 0x0000000000ff7886 */ /* 0x000fe20002000000 */
[----:B------:R-:W-:Y:S01]  /*5390*/  PLOP3.LUT P0, PT, P4, PT, PT, 0x8, 0x80 ;  /* 0x000000000080781c */ /* 0x000fe2000270e170 */
[----:B------:R-:W-:Y:S11]  /*53a0*/  VIADD R34, R34, 0x1 ;  /* 0x0000000122227836 */ /* 0x000ff60000000000 */
[----:B------:R-:W-:Y:S01]  /*53b0*/  @!UPT UIADD3 URZ, UPT, UPT, URZ, URZ, URZ ;  /* 0x000000fffffff290 */ /* 0x000fe2000fffe0ff */
[----:B------:R-:W-:Y:S01]  /*53c0*/  @P0 R2UR.BROADCAST UR10, R12 ;  /* 0x000000000c0a02ca */ /* 0x000fe200008e0000 */
[----:B------:R-:W-:Y:S11]  /*53d0*/  VIADD R32, R32, 0x1 ;  /* 0x0000000120207836 */ /* 0x000ff60000000000 */
[----:B------:R-:W-:Y:S01]  /*53e0*/  @!UPT UIADD3 URZ, UPT, UPT, URZ, URZ, URZ ;  /* 0x000000fffffff290 */ /* 0x000fe2000fffe0ff */
[----:B------:R5:W-:Y:S01]  /*53f0*/  @!UP0 UTMALDG.3D [UR8], [UR20], desc[UR18] ;  /* 0x00001208140085b4 */ /* 0x000be20008011000 */
[----:B------:R5:W-:Y:S01]  /*5400*/  @!P4 SYNCS.ARRIVE.TRANS64.RED.A0TR RZ, [UR4+0x48], R30 ;  /* 0x0000481effffc9a7 */ /* 0x000be20008300404 */
[----:B---3--:R-:W-:Y:S01]  /*5410*/  @!P1 ISETP.NE.AND P0, PT, R10, 0x1, PT ;  /* 0x000000010a00980c */ /* 0x008fe20003f05270 */
[----:B--2---:R-:W-:Y:S01]  /*5420*/  @!P1 IMAD.HI.U32 R14, R13, R14, RZ ;  /* 0x0000000e0d0e9227 */ /* 0x004fe200078e00ff */
[----:B-1----:R-:W-:Y:S01]  /*5430*/  @!P1 ISETP.NE.AND P2, PT, R3, 0x1, PT ;  /* 0x000000010300980c */ /* 0x002fe20003f45270 */
[----:B------:R-:W-:Y:S02]  /*5440*/  UPLOP3.LUT UP0, UPT, UPT, UPT, UPT, 0x80, 0x8 ;  /* 0x000000000008789c */ /* 0x000fe40003f0f070 */
[C---:B------:R-:W-:Y:S01]  /*5450*/  @!P1 IMAD.HI.U32 R11, R8.reuse, R11, RZ ;  /* 0x0000000b080b9227 */ /* 0x040fe200078e00ff */
[----:B------:R-:W-:Y:S04]  /*5460*/  @!P1 SHF.R.U32.HI R14, RZ, R15, R14 ;  /* 0x0000000fff0e9219 */ /* 0x000fe8000001160e */
[----:B----4-:R-:W-:Y:S02]  /*5470*/  @!P1 SHF.R.U32.HI R9, RZ, R0, R11 ;  /* 0x00000000ff099219 */ /* 0x010fe4000001160b */
[----:B------:R-:W-:Y:S02]  /*5480*/  @!P1 SEL R14, R13, R14, !P2 ;  /* 0x0000000e0d0e9207 */ /* 0x000fe40005000000 */
[----:B------:R-:W-:Y:S01]  /*5490*/  @!P1 SEL R9, R8, R9, !P0 ;  /* 0x0000000908099207 */ /* 0x000fe20004000000 */
[----:B------:R-:W-:Y:S01]  /*54a0*/  SYNCS.ARRIVE.TRANS64.RED.A1T0 RZ, [UR5], RZ ;  /* 0x000000ffffff79a7 */ /* 0x000fe20008100405 */
[C---:B------:R-:W-:Y:S03]  /*54b0*/  ISETP.NE.AND P0, PT, R34.reuse, 0x2, PT ;  /* 0x000000022200780c */ /* 0x040fe60003f05270 */
[----:B------:R-:W-:Y:S01]  /*54c0*/  @!P1 IMAD.IADD R0, R9, 0x1, -R14 ;  /* 0x0000000109009824 */ /* 0x000fe200078e0a0e */
[----:B------:R-:W-:Y:S01]  /*54d0*/  SEL R34, R34, RZ, P0 ;  /* 0x000000ff22227207 */ /* 0x000fe20000000000 */
[----:B------:R-:W-:Y:S02]  /*54e0*/  @!P1 IMAD.IADD R9, R14, 0x1, -R9 ;  /* 0x000000010e099824 */ /* 0x000fe400078e0a09 */
[----:B------:R-:W-:Y:S02]  /*54f0*/  @!P1 IMAD R13, R0, R3, R13 ;  /* 0x00000003000d9224 */ /* 0x000fe400078e020d */
[----:B------:R-:W-:Y:S02]  /*5500*/  @!P1 IMAD R8, R9, R10, R8 ;  /* 0x0000000a09089224 */ /* 0x000fe400078e0208 */
[----:B------:R-:W-:Y:S02]  /*5510*/  IMAD.IADD R12, R13, 0x1, R152 ;  /* 0x000000010d0c7824 */ /* 0x000fe400078e0298 */
[----:B------:R-:W-:Y:S03]  /*5520*/  IMAD.IADD R20, R8, 0x1, R150 ;  /* 0x0000000108147824 */ /* 0x000fe600078e0296 */
[----:B-----5:R-:W-:Y:S02]  /*5530*/  R2UR UR19, R12 ;  /* 0x000000000c1372ca */ /* 0x020fe400000e0000 */
[----:B------:R-:W-:Y:S04]  /*5540*/  SEL R12, RZ, 0x1, P0 ;  /* 0x00000001ff0c7807 */ /* 0x000fe80000000000 */
[----:B------:R-:W-:Y:S01]  /*5550*/  LOP3.LUT R33, R33, R12, RZ, 0x3c, !PT ;  /* 0x0000000c21217212 */ /* 0x000fe200078e3cff */
[----:B------:R-:W-:Y:S08]  /*5560*/  @P3 BRA `(.L_x_88) ;  /* 0xfffffff0006c3947 */ /* 0x000ff0000383ffff */
[----:B------:R-:W-:-:S04]  /*5570*/  SHF.L.U32 R3, R35, 0x1f, RZ ;  /* 0x0000001f23037819 */ /* 0x000fc800000006ff */
[----:B------:R-:W1:Y:S02]  /*5580*/  SYNCS.PHASECHK.TRANS64.TRYWAIT P0, [UR4+0x50], R3 ;  /* 0x00005003ff0075a7 */ /* 0x000e640008001104 */
[----:B-1----:R-:W-:Y:S05]  /*5590*/  @!P0 BRA `(.L_x_89) ;  /* 0x0000006c00308947 */ /* 0x002fea0003800000 */
.L_x_173:
[----:B------:R-:W2:Y:S02]  /*55a0*/  SYNCS.PHASECHK.TRANS64.TRYWAIT P0, [UR4+0x58], R3 ;  /* 0x00005803ff0075a7 */ /* 0x000ea40008001104 */
[----:B--2---:R-:W-:Y:S05]  /*55b0*/  @!P0 BRA `(.L_x_90) ;  /* 0x0000006c00408947 */ /* 0x004fea0003800000 */
.L_x_175:
[----:B------:R-:W2:Y:S02]  /*55c0*/  SYNCS.PHASECHK.TRANS64.TRYWAIT P0, [UR4+0x60], R3 ;  /* 0x00006003ff0075a7 */ /* 0x000ea40008001104 */
[----:B--2---:R-:W-:Y:S05]  /*55d0*/  @!P0 BRA `(.L_x_91) ;  /* 0x0000006c00508947 */ /* 0x004fea0003800000 */
.L_x_177:
[----:B-1----:R-:W-:-:S07]  /*55e0*/  MOV R0, UR4 ;  /* 0x0000000400007c02 */ /* 0x002fce0008000f00 */
.L_x_92:
[----:B-1----:R-:W-:-:S04]  /*55f0*/  SHF.L.U32 R3, R35, 0x1f, RZ ;  /* 0x0000001f23037819 */ /* 0x002fc800000006ff */
[----:B------:R1:W2:Y:S03]  /*5600*/  SYNCS.PHASECHK.TRANS64.TRYWAIT P0, [R0+URZ+0x68], R3 ;  /* 0x00006803000075a7 */ /* 0x0002a600080011ff */
[----:B--2---:R-:W-:Y:S05]  /*5610*/  @!P0 NANOSLEEP.SYNCS 0x989680 ;  /* 0x009896800000895d */ /* 0x004fea0003900000 */
[----:B------:R-:W2:Y:S02]  /*5620*/  @!P0 SYNCS.PHASECHK.TRANS64 P0, [R0+URZ+0x68], R3 ;  /* 0x00006803000085a7 */ /* 0x000ea400080010ff */
[----:B--2---:R-:W-:Y:S05]  /*5630*/  @P0 EXIT ;  /* 0x000000000000094d */ /* 0x004fea0003800000 */
[----:B------:R-:W-:Y:S05]  /*5640*/  BRA `(.L_x_92) ;  /* 0xfffffffc00e87947 */ /* 0x000fea000383ffff */
.L_x_77:
[----:B------:R-:W-:-:S06]  /*5650*/  UISETP.GE.AND UP0, UPT, UR7, 0x4, UPT ;  /* 0x000000040700788c */ /* 0x000fcc000bf06270 */
[----:B------:R-:W-:-:S13]  /*5660*/  PLOP3.LUT P0, PT, PT, PT, UP0, 0x80, 0x8 ;  /* 0x000000000008781c */ /* 0x000fda0003f0f008 */
[----:B---3--:R-:W-:Y:S05]  /*5670*/  @!P0 EXIT ;  /* 0x000000000000894d */ /* 0x008fea0003800000 */
[----:B------:R-:W-:Y:S01]  /*5680*/  BAR.SYNC.DEFER_BLOCKING 0x6, 0xa0 ;  /* 0x0182800000007b1d */ /* 0x000fe20000010000 */
[C---:B------:R-:W-:Y:S01]  /*5690*/  IMAD.SHL.U32 R5, R165.reuse, 0x40, RZ ;  /* 0x00000040a5057824 */ /* 0x040fe200078e00ff */
[C---:B------:R-:W-:Y:S01]  /*56a0*/  LOP3.LUT R157, R165.reuse, 0x1, RZ, 0xc0, !PT ;  /* 0x00000001a59d7812 */ /* 0x040fe200078ec0ff */
[C---:B------:R-:W-:Y:S02]  /*56b0*/  IMAD.U32 R2, R165.reuse, 0x10000, RZ ;  /* 0x00010000a5027824 */ /* 0x040fe400078e00ff */
[----:B------:R-:W-:Y:S01]  /*56c0*/  IMAD.SHL.U32 R156, R165, 0x8, RZ ;  /* 0x00000008a59c7824 */ /* 0x000fe200078e00ff */
[----:B------:R-:W-:Y:S02]  /*56d0*/  UMOV UR49, 0x400 ;  /* 0x0000040000317882 */ /* 0x000fe40000000000 */
[----:B------:R-:W1:Y:S01]  /*56e0*/  LDC R155, c[0x0][0x370] ;  /* 0x0000dc00ff9b7b82 */ /* 0x000e620000000800 */
[----:B------:R-:W-:Y:S01]  /*56f0*/  ULEA UR49, UR45, UR49, 0x18 ;  /* 0x000000312d317291 */ /* 0x000fe2000f8ec0ff */
[----:B------:R-:W-:Y:S01]  /*5700*/  ISETP.NE.U32.AND P0, PT, R157, 0x1, PT ;  /* 0x000000019d00780c */ /* 0x000fe20003f05070 */
[----:B------:R-:W-:Y:S01]  /*5710*/  IMAD.MOV.U32 R164, RZ, RZ, 0x2 ;  /* 0x00000002ffa47424 */ /* 0x000fe200078e00ff */
[----:B------:R-:W-:Y:S01]  /*5720*/  LOP3.LUT R7, R5, 0x1c0, RZ, 0xc0, !PT ;  /* 0x000001c005077812 */ /* 0x000fe200078ec0ff */
[----:B------:R-:W-:Y:S01]  /*5730*/  UIADD3 UR4, UPT, UPT, UR49, 0x400, URZ ;  /* 0x0000040031047890 */ /* 0x000fe2000fffe0ff */
[----:B------:R-:W-:Y:S01]  /*5740*/  LOP3.LUT R2, R2, 0x600000, RZ, 0xc0, !PT ;  /* 0x0060000002027812 */ /* 0x000fe200078ec0ff */
[----:B------:R-:W-:Y:S01]  /*5750*/  IMAD.MOV.U32 R163, RZ, RZ, 0x4 ;  /* 0x00000004ffa37424 */ /* 0x000fe200078e00ff */
[----:B------:R-:W2:Y:S01]  /*5760*/  LDC R74, c[0x0][0xf0c] ;  /* 0x0003c300ff4a7b82 */ /* 0x000ea20000000800 */
[----:B------:R-:W-:Y:S01]  /*5770*/  R2P PR, R165, 0x6 ;  /* 0x00000006a5007804 */ /* 0x000fe20000000000 */
[----:B------:R-:W-:Y:S01]  /*5780*/  IMAD.MOV.U32 R162, RZ, RZ, 0x1 ;  /* 0x00000001ffa27424 */ /* 0x000fe200078e00ff */
[----:B------:R-:W-:Y:S01]  /*5790*/  LOP3.LUT R156, R7, 0x38, R156, 0xf8, !PT ;  /* 0x00000038079c7812 */ /* 0x000fe200078ef89c */
[----:B------:R-:W-:Y:S01]  /*57a0*/  IMAD.MOV.U32 R79, RZ, RZ, RZ ;  /* 0x000000ffff4f7224 */ /* 0x000fe200078e00ff */
[----:B------:R-:W-:Y:S01]  /*57b0*/  P2R R0, PR, RZ, 0x1 ;  /* 0x00000001ff007803 */ /* 0x000fe20000000000 */
[----:B------:R-:W-:Y:S01]  /*57c0*/  IMAD.MOV.U32 R169, RZ, RZ, RZ ;  /* 0x000000ffffa97224 */ /* 0x000fe200078e00ff */
[----:B------:R-:W-:Y:S01]  /*57d0*/  LOP3.LUT R156, R156, 0x1e00, R5, 0xf8, !PT ;  /* 0x00001e009c9c7812 */ /* 0x000fe200078ef805 */
[----:B------:R-:W3:Y:S01]  /*57e0*/  LDC R153, c[0x0][0xf20] ;  /* 0x0003c800ff997b82 */ /* 0x000ee20000000800 */
[----:B------:R-:W4:Y:S01]  /*57f0*/  LDS R3, [UR49+0x100] ;  /* 0x00010031ff037984 */ /* 0x000f220008000800 */
[----:B------:R-:W-:Y:S01]  /*5800*/  LOP3.LUT R165, R165, 0x60, RZ, 0xc0, !PT ;  /* 0x00000060a5a57812 */ /* 0x000fe200078ec0ff */
[----:B------:R-:W-:Y:S01]  /*5810*/  IMAD.MOV.U32 R161, RZ, RZ, RZ ;  /* 0x000000ffffa17224 */ /* 0x000fe200078e00ff */
[----:B------:R-:W-:Y:S01]  /*5820*/  SEL R164, R164, 0xfffffffe, !P1 ;  /* 0xfffffffea4a47807 */ /* 0x000fe20004800000 */
[----:B------:R-:W-:Y:S01]  /*5830*/  IMAD.U32 R159, RZ, RZ, UR4 ;  /* 0x00000004ff9f7e24 */ /* 0x000fe2000f8e00ff */
[----:B------:R-:W-:Y:S01]  /*5840*/  SEL R163, R163, 0xfffffffc, !P2 ;  /* 0xfffffffca3a37807 */ /* 0x000fe20005000000 */
[----:B------:R-:W1:Y:S01]  /*5850*/  LDCU.64 UR52, c[0x0][0x348] ;  /* 0x00006900ff3477ac */ /* 0x000e620008000a00 */
[----:B------:R-:W1:Y:S01]  /*5860*/  LDC R73, c[0x0][0xf30] ;  /* 0x0003cc00ff497b82 */ /* 0x000e620000000800 */
[----:B------:R-:W1:Y:S01]  /*5870*/  LDCU.64 UR36, c[0x0][0xc88] ;  /* 0x00019100ff2477ac */ /* 0x000e620008000a00 */
[----:B------:R-:W1:Y:S06]  /*5880*/  LDCU.64 UR38, c[0x0][0xc90] ;  /* 0x00019200ff2677ac */ /* 0x000e6c0008000a00 */
[----:B------:R-:W1:Y:S01]  /*5890*/  LDC.64 R148, c[0x0][0xf10] ;  /* 0x0003c400ff947b82 */ /* 0x000e620000000a00 */
[----:B------:R-:W-:Y:S01]  /*58a0*/  UMOV UR50, URZ ;  /* 0x000000ff00327c82 */ /* 0x000fe20008000000 */
[----:B------:R-:W-:-:S06]  /*58b0*/  UMOV UR51, URZ ;  /* 0x000000ff00337c82 */ /* 0x000fcc0008000000 */
[----:B------:R-:W1:Y:S08]  /*58c0*/  LDC.64 R70, c[0x0][0xf18] ;  /* 0x0003c600ff467b82 */ /* 0x000e700000000a00 */
[----:B------:R-:W1:Y:S08]  /*58d0*/  LDC.64 R68, c[0x0][0xf28] ;  /* 0x0003ca00ff447b82 */ /* 0x000e700000000a00 */
[----:B------:R-:W1:Y:S01]  /*58e0*/  LDC.64 R146, c[0x0][0xcb0] ;  /* 0x00032c00ff927b82 */ /* 0x000e620000000a00 */
[----:B----4-:R-:W-:-:S07]  /*58f0*/  IMAD.IADD R2, R3, 0x1, R2 ;  /* 0x0000000103027824 */ /* 0x010fce00078e0202 */
[----:B------:R-:W4:Y:S08]  /*5900*/  LDC.64 R144, c[0x0][0xca8] ;  /* 0x00032a00ff907b82 */ /* 0x000f300000000a00 */
[----:B--23--:R-:W1:Y:S02]  /*5910*/  LDC R154, c[0x0][0x374] ;  /* 0x0000dd00ff9a7b82 */ /* 0x00ce640000000800 */
.L_x_137:
[----:B------:R-:W-:Y:S02]  /*5920*/  LEA R0, R169, UR49, 0x3 ;  /* 0x00000031a9007c11 */ /* 0x000fe4000f8e18ff */
[----:B------:R-:W-:Y:S02]  /*5930*/  SHF.L.U32 R3, R161, 0x1f, RZ ;  /* 0x0000001fa1037819 */ /* 0x000fe400000006ff */
[----:B-1----:R-:W-:Y:S02]  /*5940*/  LEA R16, R169, UR49, 0x4 ;  /* 0x00000031a9107c11 */ /* 0x002fe4000f8e20ff */
[----:B------:R-:W2:Y:S02]  /*5950*/  SYNCS.PHASECHK.TRANS64.TRYWAIT P0, [R0+URZ+0x80], R3 ;  /* 0x00008003000075a7 */ /* 0x000ea400080011ff */
[----:B--23--:R-:W-:Y:S05]  /*5960*/  @!P0 BRA `(.L_x_93) ;  /* 0x0000006800848947 */ /* 0x00cfea0003800000 */
.L_x_178:
[----:B------:R-:W3:Y:S01]  /*5970*/  LDC.64 R14, c[0x0][0xf10] ;  /* 0x0003c400ff0e7b82 */ /* 0x000ee20000000a00 */
[----:B------:R-:W4:Y:S01]  /*5980*/  LDS.128 R16, [R16+0xe0] ;  /* 0x0000e00010107984 */ /* 0x000f220000000c00 */
[----:B-1----:R-:W-:Y:S01]  /*5990*/  ISETP.NE.AND P1, PT, R73, 0x1, PT ;  /* 0x000000014900780c */ /* 0x002fe20003f25270 */
[----:B--2---:R-:W-:Y:S01]  /*59a0*/  VIADD R0, R0, 0x90 ;  /* 0x0000009000007836 */ /* 0x004fe20000000000 */
[----:B------:R-:W-:Y:S04]  /*59b0*/  ISETP.GE.AND P0, PT, R72, 0x1, PT ;  /* 0x000000014800780c */ /* 0x000fe80003f06270 */
[----:B------:R-:W1:Y:S01]  /*59c0*/  LDC.64 R12, c[0x0][0xf18] ;  /* 0x0003c600ff0c7b82 */ /* 0x000e620000000a00 */
[----:B------:R-:W-:Y:S01]  /*59d0*/  PRMT R0, RZ, 0x654, R0 ;  /* 0x00000654ff007816 */ /* 0x000fe20000000000 */
[----:B------:R-:W-:Y:S01]  /*59e0*/  @!PT LDS RZ, [RZ] ;  /* 0x00000000fffff984 */ /* 0x000fe20000000800 */
[----:B------:R-:W-:Y:S01]  /*59f0*/  @!PT LDS RZ, [RZ] ;  /* 0x00000000fffff984 */ /* 0x000fe20000000800 */
[----:B------:R-:W-:Y:S01]  /*5a00*/  @!PT LDS RZ, [RZ] ;  /* 0x00000000fffff984 */ /* 0x000fe20000000800 */
[----:B------:R-:W-:Y:S01]  /*5a10*/  @!PT LDS RZ, [RZ] ;  /* 0x00000000fffff984 */ /* 0x000fe20000000800 */
[----:B------:R2:W-:Y:S06]  /*5a20*/  MEMBAR.ALL.CTA ;  /* 0x0000000000007992 */ /* 0x0005ec0000008000 */
[----:B--2---:R-:W2:Y:S01]  /*5a30*/  FENCE.VIEW.ASYNC.S ;  /* 0x00000000000073c6 */ /* 0x004ea20000000000 */
[----:B------:R-:W1:Y:S08]  /*5a40*/  @!P1 LDC R11, c[0x0][0xf20] ;  /* 0x0003c800ff0b9b82 */ /* 0x000e700000000800 */
[----:B------:R-:W1:Y:S01]  /*5a50*/  @!P1 LDC R10, c[0x0][0xf0c] ;  /* 0x0003c300ff0a9b82 */ /* 0x000e620000000800 */
[----:B--2---:R2:W-:Y:S01]  /*5a60*/  SYNCS.ARRIVE.TRANS64.RED.A1T0 RZ, [R0+URZ], RZ ;  /* 0x000000ff00ff79a7 */ /* 0x0045e200081004ff */
[----:B----4-:R-:W-:Y:S04]  /*5a70*/  LOP3.LUT P4, RZ, R18, 0x1, RZ, 0xc0, !PT ;  /* 0x0000000112ff7812 */ /* 0x010fe8000788c0ff */
[----:B------:R-:W-:Y:S09]  /*5a80*/  P2R R166, PR, RZ, 0x10 ;  /* 0x00000010ffa67803 */ /* 0x000ff20000000000 */
[----:B------:R-:W-:Y:S02]  /*5a90*/  @P4 MOV R77, R16 ;  /* 0x00000010004d4202 */ /* 0x000fe40000000f00 */
[----:B------:R-:W-:Y:S01]  /*5aa0*/  @P4 LOP3.LUT R75, R17, 0xffff, RZ, 0xc0, !PT ;  /* 0x0000ffff114b4812 */ /* 0x000fe200078ec0ff */
[----:B--23--:R-:W-:Y:S06]  /*5ab0*/  @!P0 BRA `(.L_x_94) ;  /* 0x0000000000a48947 */ /* 0x00cfec0003800000 */
        /* <DEDUP_REMOVED lines=10> */
[----:B------:R-:W-:Y:S03]  /*5b60*/  SEL R7, R155, R22, !P3 ;  /* 0x000000169b077207 */ /* 0x000fe60005800000 */
[-C--:B------:R-:W-:Y:S01]  /*5b70*/  IMAD.HI.U32 R22, R3, R68.reuse, RZ ;  /* 0x0000004403167227 */ /* 0x080fe200078e00ff */
[----:B------:R-:W-:Y:S03]  /*5b80*/  SHF.R.U32.HI R26, RZ, R149, R26 ;  /* 0x00000095ff1a7219 */ /* 0x000fe6000001161a */
[----:B------:R-:W-:Y:S01]  /*5b90*/  IMAD.HI.U32 R24, R7, R68, RZ ;  /* 0x0000004407187227 */ /* 0x000fe200078e00ff */
[----:B------:R-:W-:Y:S02]  /*5ba0*/  @P2 SHF.R.U32.HI R3, RZ, R69, R22 ;  /* 0x00000045ff032219 */ /* 0x000fe40000011616 */
[----:B------:R-:W-:Y:S02]  /*5bb0*/  SHF.R.U32.HI R22, RZ, R153, R28 ;  /* 0x00000099ff167219 */ /* 0x000fe4000001161c */
[----:B------:R-:W-:Y:S01]  /*5bc0*/  @P2 SHF.R.U32.HI R7, RZ, R69, R24 ;  /* 0x00000045ff072219 */ /* 0x000fe20000011618 */
[C---:B------:R-:W-:Y:S01]  /*5bd0*/  IMAD R4, R72.reuse, R3, RZ ;  /* 0x0000000348047224 */ /* 0x040fe200078e02ff */
[----:B------:R-:W-:Y:S02]  /*5be0*/  SEL R5, R75, R22, !P0 ;  /* 0x000000164b057207 */ /* 0x000fe40004000000 */
[----:B------:R-:W-:Y:S01]  /*5bf0*/  SEL R3, R77, R26, !P3 ;  /* 0x0000001a4d037207 */ /* 0x000fe20005800000 */
[----:B------:R-:W-:Y:S01]  /*5c00*/  IMAD R6, R72, R7, RZ ;  /* 0x0000000748067224 */ /* 0x000fe200078e02ff */
[C---:B------:R-:W-:Y:S01]  /*5c10*/  ISETP.GE.AND P0, PT, R5.reuse, R4, PT ;  /* 0x000000040500720c */ /* 0x040fe20003f06270 */
[----:B------:R-:W-:Y:S03]  /*5c20*/  IMAD.HI.U32 R8, R5, R68, RZ ;  /* 0x0000004405087227 */ /* 0x000fe600078e00ff */
[----:B------:R-:W-:Y:S01]  /*5c30*/  ISETP.GE.OR P0, PT, R3, R6, P0 ;  /* 0x000000060300720c */ /* 0x000fe20000706670 */
[----:B------:R-:W-:Y:S01]  /*5c40*/  IMAD.MOV R6, RZ, RZ, -R3 ;  /* 0x000000ffff067224 */ /* 0x000fe200078e0a03 */
[-C--:B------:R-:W-:Y:S03]  /*5c50*/  SHF.R.U32.HI R8, RZ, R69.reuse, R8 ;  /* 0x00000045ff087219 */ /* 0x080fe60000011608 */
[----:B------:R-:W-:Y:S01]  /*5c60*/  IMAD R77, R74, R6, R77 ;  /* 0x000000064a4d7224 */ /* 0x000fe200078e024d */
[----:B------:R-:W-:Y:S05]  /*5c70*/  SEL R9, R5, R8, !P2 ;  /* 0x0000000805097207 */ /* 0x000fea0005000000 */
[----:B------:R-:W-:Y:S02]  /*5c80*/  IMAD.MOV R8, RZ, RZ, -R9 ;  /* 0x000000ffff087224 */ /* 0x000fe400078e0a09 */
[C---:B------:R-:W-:Y:S04]  /*5c90*/  @!P0 IMAD.HI.U32 R4, R3.reuse, R68, RZ ;  /* 0x0000004403048227 */ /* 0x040fe800078e00ff */
[----:B------:R-:W-:Y:S01]  /*5ca0*/  IMAD R8, R72, R8, R5 ;  /* 0x0000000848087224 */ /* 0x000fe200078e0205 */
[----:B------:R-:W-:Y:S04]  /*5cb0*/  @!P0 SHF.R.U32.HI R4, RZ, R69, R4 ;  /* 0x00000045ff048219 */ /* 0x000fe80000011604 */
[----:B------:R-:W-:Y:S02]  /*5cc0*/  @!P0 SEL R0, R3, R4, !P2 ;  /* 0x0000000403008207 */ /* 0x000fe40005000000 */
[----:B------:R-:W-:Y:S02]  /*5cd0*/  IADD3 R4, PT, PT, -R5, RZ, RZ ;  /* 0x000000ff05047210 */ /* 0x000fe40007ffe1ff */
[----:B------:R-:W-:Y:S01]  /*5ce0*/  @!P0 IADD3 R9, PT, PT, R9, -R0, RZ ;  /* 0x8000000009098210 */ /* 0x000fe20007ffe0ff */
[----:B------:R-:W-:Y:S02]  /*5cf0*/  @!P0 IMAD R0, R7, R8, R0 ;  /* 0x0000000807008224 */ /* 0x000fe400078e0200 */
[----:B------:R-:W-:Y:S02]  /*5d00*/  IMAD R75, R70, R4, R75 ;  /* 0x00000004464b7224 */ /* 0x000fe400078e024b */
[----:B------:R-:W-:Y:S02]  /*5d10*/  @!P0 IMAD R5, R9, R72, R3 ;  /* 0x0000004809058224 */ /* 0x000fe400078e0203 */
[----:B------:R-:W-:Y:S04]  /*5d20*/  @!P0 IMAD.MOV.U32 R3, RZ, RZ, R0 ;  /* 0x000000ffff038224 */ /* 0x000fe800078e0000 */
[----:B------:R-:W-:Y:S02]  /*5d30*/  IMAD R77, R3, R74, R77 ;  /* 0x0000004a034d7224 */ /* 0x000fe400078e024d */
[----:B------:R-:W-:Y:S07]  /*5d40*/  IMAD R75, R5, R70, R75 ;  /* 0x00000046054b7224 */ /* 0x000fee00078e024b */
.L_x_94:
[----:B-1----:R-:W-:Y:S01]  /*5d50*/  @!P1 IMAD.HI.U32 R4, R75, R13, RZ ;  /* 0x0000000d4b049227 */ /* 0x002fe200078e00ff */
[----:B------:R-:W-:Y:S01]  /*5d60*/  @!P1 ISETP.NE.AND P0, PT, R12, 0x1, PT ;  /* 0x000000010c00980c */ /* 0x000fe20003f05270 */
[----:B------:R-:W-:Y:S01]  /*5d70*/  USHF.L.U32 UR42, UR19, 0x7, URZ ;  /* 0x00000007132a7899 */ /* 0x000fe200080006ff */
[----:B------:R-:W-:Y:S01]  /*5d80*/  @!P1 ISETP.NE.AND P2, PT, R10, 0x1, PT ;  /* 0x000000010a00980c */ /* 0x000fe20003f45270 */
[----:B------:R-:W-:Y:S01]  /*5d90*/  @!P1 IMAD.HI.U32 R0, R77, R14, RZ ;  /* 0x0000000e4d009227 */ /* 0x000fe200078e00ff */
[----:B------:R-:W-:Y:S01]  /*5da0*/  @!P1 SHF.R.U32.HI R4, RZ, R11, R4 ;  /* 0x0000000bff049219 */ /* 0x000fe20000011604 */
[----:B------:R-:W-:Y:S01]  /*5db0*/  BSSY.RECONVERGENT B6, `(.L_x_95) ;  /* 0x000002c000067945 */ /* 0x000fe20003800200 */
[----:B------:R-:W-:Y:S01]  /*5dc0*/  @P4 SHF.R.U32.HI R160, RZ, 0x10, R17 ;  /* 0x00000010ffa04819 */ /* 0x000fe20000011611 */
[----:B------:R-:W-:Y:S01]  /*5dd0*/  VIADD R169, R169, 0x1 ;  /* 0x00000001a9a97836 */ /* 0x000fe20000000000 */
[----:B------:R-:W-:Y:S01]  /*5de0*/  @!P1 SEL R3, R75, R4, !P0 ;  /* 0x000000044b039207 */ /* 0x000fe20004000000 */
[----:B------:R-:W-:Y:S01]  /*5df0*/  IMAD.SHL.U32 R168, R20, 0x100, RZ ;  /* 0x0000010014a87824 */ /* 0x000fe200078e00ff */
[----:B------:R-:W-:Y:S02]  /*5e00*/  @!P1 SHF.R.U32.HI R0, RZ, R15, R0 ;  /* 0x0000000fff009219 */ /* 0x000fe40000011600 */
[----:B------:R-:W-:Y:S02]  /*5e10*/  LOP3.LUT P0, RZ, R159, 0x3f0, RZ, 0xc0, !PT ;  /* 0x000003f09fff7812 */ /* 0x000fe4000780c0ff */
[----:B------:R-:W-:Y:S05]  /*5e20*/  @!P1 SEL R4, R77, R0, !P2 ;  /* 0x000000004d049207 */ /* 0x000fea0005000000 */
[----:B------:R-:W-:Y:S02]  /*5e30*/  @!P1 IMAD.IADD R0, R3, 0x1, -R4 ;  /* 0x0000000103009824 */ /* 0x000fe400078e0a04 */
[----:B------:R-:W-:Y:S02]  /*5e40*/  @!P1 IMAD.IADD R3, R4, 0x1, -R3 ;  /* 0x0000000104039824 */ /* 0x000fe400078e0a03 */
[----:B------:R-:W-:Y:S02]  /*5e50*/  @!P1 IMAD R77, R0, R10, R77 ;  /* 0x0000000a004d9224 */ /* 0x000fe400078e024d */
[----:B------:R-:W-:Y:S01]  /*5e60*/  @!P1 IMAD R75, R3, R12, R75 ;  /* 0x0000000c034b9224 */ /* 0x000fe200078e024b */
[----:B------:R-:W-:Y:S06]  /*5e70*/  @!P0 BRA `(.L_x_96) ;  /* 0x00000000007c8947 */ /* 0x000fec0003800000 */
[----:B------:R-:W1:Y:S01]  /*5e80*/  LDCU.64 UR8, c[0x4][0x80] ;  /* 0x01001000ff0877ac */ /* 0x000e620008000a00 */
[----:B------:R-:W-:Y:S01]  /*5e90*/  MOV R16, 0x0 ;  /* 0x0000000000107802 */ /* 0x000fe20000000f00 */
[----:B------:R-:W-:Y:S02]  /*5ea0*/  HFMA2 R12, -RZ, RZ, 0, 5.9604644775390625e-08 ;  /* 0x00000001ff0c7431 */ /* 0x000fe400000001ff */
[----:B------:R-:W-:Y:S01]  /*5eb0*/  IMAD.MOV.U32 R8, RZ, RZ, 0x70 ;  /* 0x00000070ff087424 */ /* 0x000fe200078e00ff */
[----:B------:R2:W3:Y:S01]  /*5ec0*/  LDC.64 R14, c[0x4][R16] ;  /* 0x01000000100e7b82 */ /* 0x0004e20000000a00 */
[----:B------:R-:W4:Y:S01]  /*5ed0*/  LDCU.64 UR6, c[0x4][0x88] ;  /* 0x01001100ff0677ac */ /* 0x000f220008000a00 */
[----:B------:R-:W-:Y:S01]  /*5ee0*/  IMAD.MOV.U32 R13, RZ, RZ, RZ ;  /* 0x000000ffff0d7224 */ /* 0x000fe200078e00ff */
[----:B------:R-:W2:Y:S01]  /*5ef0*/  LDCU.64 UR4, c[0x4][0x8] ;  /* 0x01000100ff0477ac */ /* 0x000ea20008000a00 */
[----:B-1----:R-:W-:Y:S01]  /*5f00*/  MOV R5, UR9 ;  /* 0x0000000900057c02 */ /* 0x002fe20008000f00 */
[----:B------:R-:W-:Y:S01]  /*5f10*/  IMAD.U32 R4, RZ, RZ, UR8 ;  /* 0x00000008ff047e24 */ /* 0x000fe2000f8e00ff */
[----:B----4-:R-:W-:Y:S01]  /*5f20*/  MOV R7, UR7 ;  /* 0x0000000700077c02 */ /* 0x010fe20008000f00 */
[----:B------:R-:W-:Y:S01]  /*5f30*/  IMAD.U32 R6, RZ, RZ, UR6 ;  /* 0x00000006ff067e24 */ /* 0x000fe2000f8e00ff */
[----:B--2---:R-:W-:Y:S01]  /*5f40*/  MOV R11, UR5 ;  /* 0x00000005000b7c02 */ /* 0x004fe20008000f00 */
[----:B------:R-:W-:Y:S02]  /*5f50*/  IMAD.U32 R10, RZ, RZ, UR4 ;  /* 0x00000004ff0a7e24 */ /* 0x000fe4000f8e00ff */
[----:B------:R-:W-:Y:S07]  /*5f60*/  LEPC R20, `(.L_x_97) ;  /* 0x000000001014794e */ /* 0x000fee0000000000 */
[----:B---3-5:R-:W-:Y:S05]  /*5f70*/  CALL.ABS.NOINC R14 ;  /* 0x000000000e007343 */ /* 0x028fea0003c00000 */
.L_x_97:
[----:B------:R-:W1:Y:S01]  /*5f80*/  LDCU.64 UR8, c[0x4][0x80] ;  /* 0x01001000ff0877ac */ /* 0x000e620008000a00 */
[----:B------:R-:W2:Y:S01]  /*5f90*/  LDC.64 R16, c[0x4][R16] ;  /* 0x0100000010107b82 */ /* 0x000ea20000000a00 */
[----:B------:R-:W-:Y:S02]  /*5fa0*/  HFMA2 R12, -RZ, RZ, 0, 5.9604644775390625e-08 ;  /* 0x00000001ff0c7431 */ /* 0x000fe400000001ff */
[----:B------:R-:W-:Y:S02]  /*5fb0*/  IMAD.MOV.U32 R8, RZ, RZ, 0x70 ;  /* 0x00000070ff087424 */ /* 0x000fe400078e00ff */
[----:B------:R-:W-:Y:S01]  /*5fc0*/  IMAD.MOV.U32 R13, RZ, RZ, RZ ;  /* 0x000000ffff0d7224 */ /* 0x000fe200078e00ff */
[----:B------:R-:W3:Y:S01]  /*5fd0*/  LDCU.64 UR6, c[0x4][0x88] ;  /* 0x01001100ff0677ac */ /* 0x000ee20008000a00 */
[----:B------:R-:W4:Y:S01]  /*5fe0*/  LDCU.64 UR4, c[0x4][0x8] ;  /* 0x01000100ff0477ac */ /* 0x000f220008000a00 */
[----:B-1----:R-:W-:Y:S02]  /*5ff0*/  MOV R4, UR8 ;  /* 0x0000000800047c02 */ /* 0x002fe40008000f00 */
[----:B------:R-:W-:Y:S02]  /*6000*/  MOV R5, UR9 ;  /* 0x0000000900057c02 */ /* 0x000fe40008000f00 */
[----:B---3--:R-:W-:Y:S01]  /*6010*/  MOV R7, UR7 ;  /* 0x0000000700077c02 */ /* 0x008fe20008000f00 */
[----:B------:R-:W-:Y:S01]  /*6020*/  IMAD.U32 R6, RZ, RZ, UR6 ;  /* 0x00000006ff067e24 */ /* 0x000fe2000f8e00ff */
[----:B----4-:R-:W-:Y:S01]  /*6030*/  MOV R11, UR5 ;  /* 0x00000005000b7c02 */ /* 0x010fe20008000f00 */
[----:B------:R-:W-:Y:S02]  /*6040*/  IMAD.U32 R10, RZ, RZ, UR4 ;  /* 0x00000004ff0a7e24 */ /* 0x000fe4000f8e00ff */
[----:B------:R-:W-:Y:S07]  /*6050*/  LEPC R20, `(.L_x_96) ;  /* 0x000000001014794e */ /* 0x000fee0000000000 */
[----:B--2---:R-:W-:Y:S05]  /*6060*/  CALL.ABS.NOINC R16 ;  /* 0x0000000010007343 */ /* 0x004fea0003c00000 */
.L_x_96:
[----:B------:R-:W-:Y:S05]  /*6070*/  BSYNC.RECONVERGENT B6 ;  /* 0x0000000000067941 */ /* 0x000fea0003800200 */
.L_x_95:
[----:B------:R-:W-:Y:S01]  /*6080*/  ISETP.NE.U32.AND P4, PT, R146, RZ, PT ;  /* 0x000000ff9200720c */ /* 0x000fe20003f85070 */
[----:B------:R-:W-:Y:S01]  /*6090*/  UISETP.NE.AND UP2, UPT, UR48, URZ, UPT ;  /* 0x000000ff3000728c */ /* 0x000fe2000bf45270 */
[----:B------:R-:W-:Y:S01]  /*60a0*/  ISETP.NE.U32.AND P2, PT, RZ, UR36, PT ;  /* 0x00000024ff007c0c */ /* 0x000fe2000bf45070 */
[----:B------:R-:W-:Y:S01]  /*60b0*/  UISETP.NE.U32.AND UP1, UPT, UR38, URZ, UPT ;  /* 0x000000ff2600728c */ /* 0x000fe2000bf25070 */
[----:B------:R-:W-:Y:S01]  /*60c0*/  ISETP.NE.AND.EX P4, PT, R147, RZ, PT, P4 ;  /* 0x000000ff9300720c */ /* 0x000fe20003f85340 */
[----:B------:R-:W-:Y:S01]  /*60d0*/  UPLOP3.LUT UP0, UPT, UPT, UPT, UPT, 0x40, 0x4 ;  /* 0x000000000004789c */ /* 0x000fe20003f0e870 */
[----:B------:R-:W-:Y:S01]  /*60e0*/  ISETP.NE.AND.EX P2, PT, RZ, UR37, PT, P2 ;  /* 0x00000025ff007c0c */ /* 0x000fe2000bf45320 */
[----:B------:R-:W-:Y:S01]  /*60f0*/  UISETP.NE.AND.EX UP1, UPT, UR39, URZ, UPT, UP1 ;  /* 0x000000ff2700728c */ /* 0x000fe2000bf25310 */
[----:B------:R-:W-:Y:S04]  /*6100*/  PLOP3.LUT P1, PT, PT, PT, UP2, 0x80, 0x8 ;  /* 0x000000000008781c */ /* 0x000fe80003f2f028 */
[----:B------:R-:W-:Y:S06]  /*6110*/  @UP2 UPLOP3.LUT UP0, UPT, UPT, UPT, UP1, 0x80, 0x8 ;  /* 0x000000000008289c */ /* 0x000fec0003f0f010 */
[----:B------:R-:W-:Y:S01]  /*6120*/  PLOP3.LUT P0, PT, PT, PT, UP0, 0x80, 0x8 ;  /* 0x000000000008781c */ /* 0x000fe20003f0f008 */
[----:B------:R-:W-:Y:S01]  /*6130*/  @!UPT UIADD3 URZ, UPT, UPT, URZ, URZ, URZ ;  /* 0x000000fffffff290 */ /* 0x000fe2000fffe0ff */
[----:B------:R-:W-:Y:S11]  /*6140*/  BRA.U !UP1, `(.L_x_98) ;  /* 0x0000000109387547 */ /* 0x000ff6000b800000 */
[----:B------:R-:W-:Y:S01]  /*6150*/  UISETP.NE.U32.AND UP0, UPT, UR36, URZ, UPT ;  /* 0x000000ff2400728c */ /* 0x000fe2000bf05070 */
[----:B------:R-:W-:Y:S02]  /*6160*/  HFMA2 R0, -RZ, RZ, 0, 5.9604644775390625e-08 ;  /* 0x00000001ff007431 */ /* 0x000fe400000001ff */
[----:B------:R-:W-:Y:S01]  /*6170*/  IMAD.MOV.U32 R151, RZ, RZ, 0x1 ;  /* 0x00000001ff977424 */ /* 0x000fe200078e00ff */
[----:B------:R-:W-:Y:S06]  /*6180*/  UISETP.NE.AND.EX UP0, UPT, UR37, URZ, UPT, UP0 ;  /* 0x000000ff2500728c */ /* 0x000fec000bf05300 */
[----:B------:R-:W-:Y:S05]  /*6190*/  PLOP3.LUT P3, PT, PT, PT, UP0, 0x80, 0x8 ;  /* 0x000000000008781c */ /* 0x000fea0003f6f008 */
[----:B------:R-:W1:Y:S01]  /*61a0*/  @UP0 LDCU.64 UR6, c[0x0][0xc88] ;  /* 0x00019100ff0607ac */ /* 0x000e620008000a00 */
[----:B------:R-:W-:Y:S07]  /*61b0*/  @UP0 UIMAD UR4, UR44, UR38, URZ ;  /* 0x000000262c0402a4 */ /* 0x000fee000f8e02ff */
[----:B------:R-:W-:Y:S01]  /*61c0*/  @!P3 PRMT R151, R0, 0x7610, R151 ;  /* 0x000076100097b816 */ /* 0x000fe20000000097 */
[----:B-1----:R-:W-:Y:S03]  /*61d0*/  @UP0 UIMAD.WIDE UR6, UR4, 0x4, UR6 ;  /* 0x00000004040608a5 */ /* 0x002fe6000f8e0206 */
[----:B------:R-:W1:Y:S03]  /*61e0*/  @!UP0 LDCU UR4, c[0x0][0xc80] ;  /* 0x00019000ff0487ac */ /* 0x000e660008000800 */
[----:B------:R-:W-:Y:S01]  /*61f0*/  IMAD.U32 R4, RZ, RZ, UR6 ;  /* 0x00000006ff047e24 */ /* 0x000fe2000f8e00ff */
[----:B------:R-:W-:Y:S05]  /*6200*/  MOV R5, UR7 ;  /* 0x0000000700057c02 */ /* 0x000fea0008000f00 */
[----:B-----5:R2:W5:Y:S02]  /*6210*/  @P3 LDG.E R83, desc[UR46][R4.64] ;  /* 0x0000002e04533981 */ /* 0x020564000c1e1900 */
[----:B-12---:R-:W-:Y:S02]  /*6220*/  @!P3 IMAD.U32 R83, RZ, RZ, UR4 ;  /* 0x00000004ff53be24 */ /* 0x006fe4000f8e00ff */
.L_x_98:
[----:B------:R-:W-:Y:S05]  /*6230*/  @!P4 BRA `(.L_x_99) ;  /* 0x000000000020c947 */ /* 0x000fea0003800000 */
[----:B------:R-:W-:Y:S04]  /*6240*/  ISETP.NE.U32.AND P3, PT, R144, RZ, PT ;  /* 0x000000ff9000720c */ /* 0x000fe80003f65070 */
[----:B------:R-:W-:Y:S11]  /*6250*/  ISETP.NE.AND.EX P3, PT, R145, RZ, PT, P3 ;  /* 0x000000ff9100720c */ /* 0x000ff60003f65330 */
[----:B------:R-:W-:Y:S02]  /*6260*/  @!UPT UIADD3 URZ, UPT, UPT, URZ, URZ, URZ ;  /* 0x000000fffffff290 */ /* 0x000fe4000fffe0ff */
[----:B------:R-:W1:Y:S01]  /*6270*/  @P3 LDC.64 R4, c[0x0][0xca8] ;  /* 0x00032a00ff043b82 */ /* 0x000e620000000a00 */
[----:B------:R-:W-:Y:S04]  /*6280*/  @P3 IMAD R0, R146, UR44, RZ ;  /* 0x0000002c92003c24 */ /* 0x000fe8000f8e02ff */
[----:B-1----:R-:W-:Y:S05]  /*6290*/  @P3 IMAD.WIDE R4, R0, 0x4, R4 ;  /* 0x0000000400043825 */ /* 0x002fea00078e0204 */
[----:B-----5:R1:W5:Y:S02]  /*62a0*/  @P3 LDG.E R76, desc[UR46][R4.64] ;  /* 0x0000002e044c3981 */ /* 0x020364000c1e1900 */
[----:B-1----:R-:W2:Y:S02]  /*62b0*/  @!P3 LDC R76, c[0x0][0xca0] ;  /* 0x00032800ff4cbb82 */ /* 0x002ea40000000800 */
.L_x_99:
[----:B-----5:R-:W-:Y:S01]  /*62c0*/  FSETP.NEU.AND P3, PT, R83, RZ, PT ;  /* 0x000000ff5300720b */ /* 0x020fe20003f6d000 */
[----:B------:R-:W-:Y:S01]  /*62d0*/  IMAD.SHL.U32 R178, R156, 0x2, RZ ;  /* 0x000000029cb27824 */ /* 0x000fe200078e00ff */
[----:B------:R-:W-:Y:S01]  /*62e0*/  SEL R5, RZ, 0xffffffff, P2 ;  /* 0xffffffffff057807 */ /* 0x000fe20001000000 */
[----:B------:R-:W-:Y:S01]  /*62f0*/  IMAD.SHL.U32 R86, R163, 0x10, RZ ;  /* 0x00000010a3567824 */ /* 0x000fe200078e00ff */
[----:B------:R-:W-:Y:S01]  /*6300*/  @P1 LOP3.LUT P2, RZ, R151, 0xff, RZ, 0xc0, !PT ;  /* 0x000000ff97ff1812 */ /* 0x000fe2000784c0ff */
[----:B------:R-:W-:Y:S01]  /*6310*/  VIADD R177, R178, UR49 ;  /* 0x00000031b2b17c36 */ /* 0x000fe20008000000 */
[----:B------:R-:W-:Y:S01]  /*6320*/  @P1 SEL R0, RZ, 0xffffffff, P3 ;  /* 0xffffffffff001807 */ /* 0x000fe20001800000 */
[----:B------:R-:W-:Y:S01]  /*6330*/  IMAD.MOV.U32 R106, RZ, RZ, -0x10 ;  /* 0xfffffff0ff6a7424 */ /* 0x000fe200078e00ff */
[----:B------:R-:W-:Y:S01]  /*6340*/  LOP3.LUT R162, R162, 0x1, RZ, 0x3c, !PT ;  /* 0x00000001a2a27812 */ /* 0x000fe200078e3cff */
[----:B------:R-:W-:Y:S01]  /*6350*/  IMAD.SHL.U32 R104, R164, 0x10, RZ ;  /* 0x00000010a4687824 */ /* 0x000fe200078e00ff */
[----:B------:R-:W-:Y:S01]  /*6360*/  @P0 SEL R0, R5, R0, !P2 ;  /* 0x0000000005000207 */ /* 0x000fe20005000000 */
[----:B------:R-:W-:Y:S01]  /*6370*/  IMAD.IADD R173, R177, 0x1, R86 ;  /* 0x00000001b1ad7824 */ /* 0x000fe200078e0256 */
[----:B------:R-:W-:Y:S01]  /*6380*/  SHF.L.U32 R3, R79, 0x1f, RZ ;  /* 0x0000001f4f037819 */ /* 0x000fe200000006ff */
[----:B------:R-:W-:Y:S01]  /*6390*/  IMAD.IADD R176, R177, 0x1, R104 ;  /* 0x00000001b1b07824 */ /* 0x000fe200078e0268 */
[----:B------:R-:W-:Y:S01]  /*63a0*/  @P1 LOP3.LUT R0, R0, 0x1, RZ, 0xc0, !PT ;  /* 0x0000000100001812 */ /* 0x000fe200078ec0ff */
[--C-:B------:R-:W-:Y:S01]  /*63b0*/  IMAD.IADD R171, R104, 0x1, R173.reuse ;  /* 0x0000000168ab7824 */ /* 0x100fe200078e02ad */
[----:B------:R-:W-:Y:S01]  /*63c0*/  PLOP3.LUT P0, PT, PT, PT, UP1, 0x80, 0x8 ;  /* 0x000000000008781c */ /* 0x000fe20003f0f018 */
[----:B------:R-:W-:Y:S01]  /*63d0*/  BSSY B1, `(.L_x_100) ;  /* 0x000004b000017945 */ /* 0x000fe20003800000 */
[----:B------:R-:W-:Y:S01]  /*63e0*/  ISETP.NE.U32.OR P4, PT, R0, 0x1, !P1 ;  /* 0x000000010000780c */ /* 0x000fe20004f85470 */
[----:B------:R-:W-:Y:S01]  /*63f0*/  IMAD.MOV.U32 R107, RZ, RZ, 0x1 ;  /* 0x00000001ff6b7424 */ /* 0x000fe200078e00ff */
[----:B------:R-:W-:Y:S01]  /*6400*/  SEL R0, RZ, 0xffffffff, P3 ;  /* 0xffffffffff007807 */ /* 0x000fe20001800000 */
[----:B------:R-:W-:Y:S01]  /*6410*/  IMAD R78, R79, 0xc0, R2 ;  /* 0x000000c04f4e7824 */ /* 0x000fe200078e0202 */
[----:B------:R-:W-:Y:S01]  /*6420*/  LOP3.LUT P3, R167, R151, 0xff, RZ, 0xc0, !PT ;  /* 0x000000ff97a77812 */ /* 0x000fe2000786c0ff */
[----:B------:R-:W-:Y:S01]  /*6430*/  IMAD.MOV.U32 R105, RZ, RZ, RZ ;  /* 0x000000ffff697224 */ /* 0x000fe200078e00ff */
[----:B------:R-:W-:Y:S02]  /*6440*/  P2R R174, PR, RZ, 0x10 ;  /* 0x00000010ffae7803 */ /* 0x000fe40000000000 */
[----:B------:R-:W-:Y:S02]  /*6450*/  CS2R R142, SRZ ;  /* 0x00000000008e7805 */ /* 0x000fe4000001ff00 */
[----:B------:R-:W-:Y:S02]  /*6460*/  CS2R R140, SRZ ;  /* 0x00000000008c7805 */ /* 0x000fe4000001ff00 */
[----:B------:R-:W-:Y:S02]  /*6470*/  CS2R R134, SRZ ;  /* 0x0000000000867805 */ /* 0x000fe4000001ff00 */
[----:B------:R-:W-:Y:S02]  /*6480*/  CS2R R132, SRZ ;  /* 0x0000000000847805 */ /* 0x000fe4000001ff00 */
[----:B------:R-:W-:Y:S02]  /*6490*/  @P0 SEL R0, R5, R0, !P3 ;  /* 0x0000000005000207 */ /* 0x000fe40005800000 */
[----:B------:R-:W-:Y:S02]  /*64a0*/  CS2R R126, SRZ ;  /* 0x00000000007e7805 */ /* 0x000fe4000001ff00 */
[----:B------:R-:W-:Y:S02]  /*64b0*/  @P4 SHF.L.U32 R4, R162, 0x1f, RZ ;  /* 0x0000001fa2044819 */ /* 0x000fe400000006ff */
[----:B------:R-:W-:Y:S02]  /*64c0*/  CS2R R124, SRZ ;  /* 0x00000000007c7805 */ /* 0x000fe4000001ff00 */
[----:B------:R-:W-:Y:S02]  /*64d0*/  LOP3.LUT R0, R0, 0x1, RZ, 0xc0, !PT ;  /* 0x0000000100007812 */ /* 0x000fe400078ec0ff */
[----:B------:R-:W-:Y:S01]  /*64e0*/  CS2R R118, SRZ ;  /* 0x0000000000767805 */ /* 0x000fe2000001ff00 */
[----:B------:R-:W1:Y:S01]  /*64f0*/  @P4 SYNCS.PHASECHK.TRANS64.TRYWAIT P2, [UR49+0x30], R4 ;  /* 0x00003004ff0045a7 */ /* 0x000e620008041131 */
[----:B------:R-:W-:Y:S02]  /*6500*/  ISETP.NE.AND P0, PT, R79, RZ, PT ;  /* 0x000000ff4f00720c */ /* 0x000fe40003f05270 */
[----:B------:R-:W-:Y:S02]  /*6510*/  CS2R R116, SRZ ;  /* 0x0000000000747805 */ /* 0x000fe4000001ff00 */
[----:B------:R-:W-:Y:S02]  /*6520*/  ISETP.NE.U32.AND P3, PT, R0, 0x1, PT ;  /* 0x000000010000780c */ /* 0x000fe40003f65070 */
[----:B------:R-:W-:Y:S02]  /*6530*/  CS2R R110, SRZ ;  /* 0x00000000006e7805 */ /* 0x000fe4000001ff00 */
[----:B------:R-:W-:Y:S02]  /*6540*/  CS2R R108, SRZ ;  /* 0x00000000006c7805 */ /* 0x000fe4000001ff00 */
[----:B------:R-:W-:Y:S02]  /*6550*/  CS2R R102, SRZ ;  /* 0x0000000000667805 */ /* 0x000fe4000001ff00 */
[----:B------:R-:W-:Y:S02]  /*6560*/  P2R R112, PR, RZ, 0x8 ;  /* 0x00000008ff707803 */ /* 0x000fe40000000000 */
[----:B------:R-:W-:Y:S02]  /*6570*/  CS2R R100, SRZ ;  /* 0x0000000000647805 */ /* 0x000fe4000001ff00 */
[----:B------:R-:W-:Y:S02]  /*6580*/  ISETP.NE.U32.AND P3, PT, R157, 0x1, PT ;  /* 0x000000019d00780c */ /* 0x000fe40003f65070 */
[----:B------:R-:W-:Y:S02]  /*6590*/  CS2R R94, SRZ ;  /* 0x00000000005e7805 */ /* 0x000fe4000001ff00 */
[----:B------:R-:W-:Y:S02]  /*65a0*/  CS2R R92, SRZ ;  /* 0x00000000005c7805 */ /* 0x000fe4000001ff00 */
[----:B------:R-:W-:Y:S02]  /*65b0*/  CS2R R90, SRZ ;  /* 0x00000000005a7805 */ /* 0x000fe4000001ff00 */
[----:B------:R-:W-:Y:S02]  /*65c0*/  SEL R106, R106, 0x10, !P3 ;  /* 0x000000106a6a7807 */ /* 0x000fe40005800000 */
[----:B------:R-:W-:Y:S02]  /*65d0*/  CS2R R88, SRZ ;  /* 0x0000000000587805 */ /* 0x000fe4000001ff00 */
[----:B------:R-:W-:Y:S01]  /*65e0*/  SEL R81, RZ, 0xc0, P0 ;  /* 0x000000c0ff517807 */ /* 0x000fe20000000000 */
[----:B------:R3:W4:Y:S01]  /*65f0*/  SYNCS.PHASECHK.TRANS64.TRYWAIT P1, [UR49+0xa0], R3 ;  /* 0x0000a003ff0075a7 */ /* 0x0007220008021131 */
[----:B------:R-:W-:Y:S02]  /*6600*/  IMAD.IADD R177, R177, 0x1, R106 ;  /* 0x00000001b1b17824 */ /* 0x000fe400078e026a */
[C---:B------:R-:W-:Y:S02]  /*6610*/  IMAD.IADD R175, R106.reuse, 0x1, R176 ;  /* 0x000000016aaf7824 */ /* 0x040fe400078e02b0 */
[C---:B------:R-:W-:Y:S02]  /*6620*/  IMAD.IADD R172, R106.reuse, 0x1, R173 ;  /* 0x000000016aac7824 */ /* 0x040fe400078e02ad */
[----:B------:R-:W-:Y:S01]  /*6630*/  IMAD.IADD R170, R106, 0x1, R171 ;  /* 0x000000016aaa7824 */ /* 0x000fe200078e02ab */
[----:B-1----:R-:W-:Y:S01]  /*6640*/  @P4 SEL R107, RZ, 0x1, !P2 ;  /* 0x00000001ff6b4807 */ /* 0x002fe20005000000 */
[----:B---3--:R-:W-:Y:S06]  /*6650*/  @!P4 BRA `(.L_x_101) ;  /* 0x000000000088c947 */ /* 0x008fec0003800000 */
[----:B------:R-:W-:Y:S01]  /*6660*/  IMAD.MOV.U32 R143, RZ, RZ, RZ ;  /* 0x000000ffff8f7224 */ /* 0x000fe200078e00ff */
[----:B------:R-:W-:Y:S01]  /*6670*/  ISETP.NE.AND P0, PT, R107, RZ, PT ;  /* 0x000000ff6b00720c */ /* 0x000fe20003f05270 */
[----:B------:R-:W-:Y:S01]  /*6680*/  BSSY B0, `(.L_x_102) ;  /* 0x0000014000007945 */ /* 0x000fe20003800000 */
[----:B------:R-:W-:Y:S02]  /*6690*/  CS2R R90, SRZ ;  /* 0x00000000005a7805 */ /* 0x000fe4000001ff00 */
        /* <DEDUP_REMOVED lines=13> */
[----:B------:R-:W-:Y:S01]  /*6770*/  CS2R R140, SRZ ;  /* 0x00000000008c7805 */ /* 0x000fe2000001ff00 */
[----:B------:R-:W-:Y:S06]  /*6780*/  @P0 BRA `(.L_x_103) ;  /* 0x00000000000c0947 */ /* 0x000fec0003800000 */
[----:B------:R-:W-:Y:S04]  /*6790*/  SHF.L.U32 R5, R162, 0x1f, RZ ;  /* 0x0000001fa2057819 */ /* 0x000fe800000006ff */
[----:B------:R-:W1:Y:S02]  /*67a0*/  SYNCS.PHASECHK.TRANS64.TRYWAIT P0, [UR49+0x30], R5 ;  /* 0x00003005ff0075a7 */ /* 0x000e640008001131 */
[----:B-1----:R-:W-:Y:S05]  /*67b0*/  @!P0 BRA `(.L_x_104) ;  /* 0x0000005c00048947 */ /* 0x002fea0003800000 */
.L_x_103:
[----:B------:R-:W-:Y:S05]  /*67c0*/  BSYNC B0 ;  /* 0x0000000000007941 */ /* 0x000fea0003800000 */
.L_x_102:
[----:B------:R-:W-:Y:S01]  /*67d0*/  ISETP.NE.AND P0, PT, R112, RZ, PT ;  /* 0x000000ff7000720c */ /* 0x000fe20003f05270 */
[----:B------:R-:W-:Y:S11]  /*67e0*/  HFMA2 R105, -RZ, RZ, 0, 5.9604644775390625e-08 ;  /* 0x00000001ff697431 */ /* 0x000ff600000001ff */
[----:B------:R-:W-:Y:S01]  /*67f0*/  @!UPT UIADD3 URZ, UPT, UPT, URZ, URZ, URZ ;  /* 0x000000fffffff290 */ /* 0x000fe2000fffe0ff */
[----:B------:R3:W1:Y:S04]  /*6800*/  @P0 LDS.128 R88, [R178+UR49+0x400] ;  /* 0x00040031b2580984 */ /* 0x0006680008000c00 */
[----:B------:R3:W1:Y:S04]  /*6810*/  @P0 LDS.128 R92, [R177+0x400] ;  /* 0x00040000b15c0984 */ /* 0x0006680000000c00 */
[----:B------:R3:W1:Y:S04]  /*6820*/  @P0 LDS.128 R100, [R176+0x400] ;  /* 0x00040000b0640984 */ /* 0x0006680000000c00 */
[----:B------:R3:W1:Y:S04]  /*6830*/  @P0 LDS.128 R108, [R175+0x400] ;  /* 0x00040000af6c0984 */ /* 0x0006680000000c00 */
[----:B------:R3:W1:Y:S04]  /*6840*/  @P0 LDS.128 R116, [R173+0x400] ;  /* 0x00040000ad740984 */ /* 0x0006680000000c00 */
[----:B------:R3:W1:Y:S04]  /*6850*/  @P0 LDS.128 R124, [R172+0x400] ;  /* 0x00040000ac7c0984 */ /* 0x0006680000000c00 */
[----:B------:R3:W1:Y:S04]  /*6860*/  @P0 LDS.128 R132, [R171+0x400] ;  /* 0x00040000ab840984 */ /* 0x0006680000000c00 */
[----:B------:R3:W1:Y:S02]  /*6870*/  @P0 LDS.128 R140, [R170+0x400] ;  /* 0x00040000aa8c0984 */ /* 0x0006640000000c00 */
.L_x_101:
[----:B------:R-:W-:Y:S05]  /*6880*/  BSYNC B1 ;  /* 0x0000000000017941 */ /* 0x000fea0003800000 */
.L_x_100:
[----:B------:R-:W-:Y:S05]  /*6890*/  IMAD.IADD R64, R78, 0x1, R81 ;  /* 0x000000014e407824 */ /* 0x000fea00078e0251 */
[----:B-1----:R-:W-:Y:S04]  /*68a0*/  SHF.R.U32.HI R5, RZ, 0x15, R64 ;  /* 0x00000015ff057819 */ /* 0x002fe80000011640 */
[----:B------:R-:W-:Y:S01]  /*68b0*/  LOP3.LUT P0, RZ, R5, 0x3, R158, 0x48, !PT ;  /* 0x0000000305ff7812 */ /* 0x000fe2000780489e */
[----:B------:R-:W-:Y:S01]  /*68c0*/  @!UPT UIADD3 URZ, UPT, UPT, URZ, URZ, URZ ;  /* 0x000000fffffff290 */ /* 0x000fe2000fffe0ff */
[----:B----4-:R-:W-:Y:S11]  /*68d0*/  @P1 BRA `(.L_x_105) ;  /* 0x0000000000081947 */ /* 0x010ff60003800000 */
[----:B------:R-:W1:Y:S02]  /*68e0*/  SYNCS.PHASECHK.TRANS64.TRYWAIT P1, [UR49+0xa0], R3 ;  /* 0x0000a003ff0075a7 */ /* 0x000e640008021131 */
[----:B-1----:R-:W-:Y:S05]  /*68f0*/  @!P1 BRA `(.L_x_106) ;  /* 0x0000005800cc9947 */ /* 0x002fea0003800000 */
.L_x_105:
[----:B------:R-:W-:Y:S05]  /*6900*/  @!P0 BRA `(.L_x_107) ;  /* 0x0000000000408947 */ /* 0x000fea0003800000 */
[----:B------:R-:W4:Y:S01]  /*6910*/  LDCU.64 UR8, c[0x4][0x70] ;  /* 0x01000e00ff0877ac */ /* 0x000f220008000a00 */
[----:B------:R-:W-:Y:S01]  /*6920*/  MOV R15, 0x0 ;  /* 0x00000000000f7802 */ /* 0x000fe20000000f00 */
[----:B------:R-:W-:Y:S02]  /*6930*/  HFMA2 R12, -RZ, RZ, 0, 5.9604644775390625e-08 ;  /* 0x00000001ff0c7431 */ /* 0x000fe400000001ff */
[----:B------:R-:W-:Y:S02]  /*6940*/  IMAD.MOV.U32 R8, RZ, RZ, 0x192 ;  /* 0x00000192ff087424 */ /* 0x000fe400078e00ff */
[----:B------:R-:W-:Y:S01]  /*6950*/  IMAD.MOV.U32 R13, RZ, RZ, RZ ;  /* 0x000000ffff0d7224 */ /* 0x000fe200078e00ff */
[----:B------:R-:W5:Y:S01]  /*6960*/  LDCU.64 UR6, c[0x4][0x78] ;  /* 0x01000f00ff0677ac */ /* 0x000f620008000a00 */
[----:B------:R-:W1:Y:S01]  /*6970*/  LDC.64 R14, c[0x4][R15] ;  /* 0x010000000f0e7b82 */ /* 0x000e620000000a00 */
[----:B------:R-:W2:Y:S01]  /*6980*/  LDCU.64 UR4, c[0x4][0x10] ;  /* 0x01000200ff0477ac */ /* 0x000ea20008000a00 */
[----:B----4-:R-:W-:Y:S01]  /*6990*/  MOV R5, UR9 ;  /* 0x0000000900057c02 */ /* 0x010fe20008000f00 */
[----:B------:R-:W-:Y:S01]  /*69a0*/  IMAD.U32 R4, RZ, RZ, UR8 ;  /* 0x00000008ff047e24 */ /* 0x000fe2000f8e00ff */
[----:B-----5:R-:W-:Y:S01]  /*69b0*/  MOV R7, UR7 ;  /* 0x0000000700077c02 */ /* 0x020fe20008000f00 */
[----:B------:R-:W-:Y:S01]  /*69c0*/  IMAD.U32 R6, RZ, RZ, UR6 ;  /* 0x00000006ff067e24 */ /* 0x000fe2000f8e00ff */
[----:B--2---:R-:W-:Y:S01]  /*69d0*/  MOV R11, UR5 ;  /* 0x00000005000b7c02 */ /* 0x004fe20008000f00 */
[----:B------:R-:W-:Y:S02]  /*69e0*/  IMAD.U32 R10, RZ, RZ, UR4 ;  /* 0x00000004ff0a7e24 */ /* 0x000fe4000f8e00ff */
[----:B------:R-:W-:Y:S07]  /*69f0*/  LEPC R20, `(.L_x_107) ;  /* 0x000000001014794e */ /* 0x000fee0000000000 */
[----:B-1-3--:R-:W-:Y:S05]  /*6a00*/  CALL.ABS.NOINC R14 ;  /* 0x000000000e007343 */ /* 0x00afea0003c00000 */
.L_x_107:
[----:B------:R-:W-:Y:S01]  /*6a10*/  SHF.L.U32 R80, R88, 0x10, RZ ;  /* 0x0000001058507819 */ /* 0x000fe200000006ff */
[----:B------:R-:W-:Y:S05]  /*6a20*/  WARPSYNC.ALL ;  /* 0x0000000000007948 */ /* 0x000fea0003800000 */
[----:B------:R-:W-:Y:S01]  /*6a30*/  R2UR UR4, R64 ;  /* 0x00000000400472ca */ /* 0x000fe200000e0000 */
[----:B------:R-:W-:Y:S01]  /*6a40*/  UIADD3 UR5, UPT, UPT, UR49, 0xa8, URZ ;  /* 0x000000a831057890 */ /* 0x000fe2000fffe0ff */
[----:B------:R-:W-:Y:S01]  /*6a50*/  LOP3.LUT R82, R88, 0xffff0000, RZ, 0xc0, !PT ;  /* 0xffff000058527812 */ /* 0x000fe200078ec0ff */
[----:B------:R-:W-:Y:S01]  /*6a60*/  BSSY.RECONVERGENT B0, `(.L_x_108) ;  /* 0x0000100000007945 */ /* 0x000fe20003800200 */
[----:B------:R-:W-:Y:S01]  /*6a70*/  SHF.L.U32 R85, R89, 0x10, RZ ;  /* 0x0000001059557819 */ /* 0x000fe200000006ff */
[----:B------:R-:W-:Y:S01]  /*6a80*/  UPRMT UR5, UR45, 0x654, UR5 ;  /* 0x000006542d057896 */ /* 0x000fe20008000005 */
[----:B------:R-:W-:Y:S02]  /*6a90*/  SHF.L.U32 R87, R92, 0x10, RZ ;  /* 0x000000105c577819 */ /* 0x000fe400000006ff */
[----:B------:R-:W-:Y:S02]  /*6aa0*/  LOP3.LUT R84, R103, 0xffff0000, RZ, 0xc0, !PT ;  /* 0xffff000067547812 */ /* 0x000fe400078ec0ff */
[----:B------:R-:W-:Y:S03]  /*6ab0*/  ISETP.NE.AND P0, PT, R165, RZ, PT ;  /* 0x000000ffa500720c */ /* 0x000fe60003f05270 */
[----:B------:R-:W4:Y:S01]  /*6ac0*/  LDTM.x64 R4, tmem[UR4] ;  /* 0x00000004000479ee */ /* 0x000f220008340000 */
[----:B------:R-:W-:Y:S01]  /*6ad0*/  NOP ;  /* 0x0000000000007918 */ /* 0x000fe20000000000 */
[----:B----4-:R-:W-:Y:S01]  /*6ae0*/  SYNCS.ARRIVE.TRANS64.RED.A1T0 RZ, [UR5], RZ ;  /* 0x000000ffffff79a7 */ /* 0x010fe20008100405 */
[C---:B-12---:R-:W-:Y:S01]  /*6af0*/  FMUL R0, R76.reuse, R4 ;  /* 0x000000044c007220 */ /* 0x046fe20000400000 */
[C---:B------:R-:W-:Y:S01]  /*6b00*/  FMUL R3, R76.reuse, R5 ;  /* 0x000000054c037220 */ /* 0x040fe20000400000 */
[C---:B------:R-:W-:Y:S01]  /*6b10*/  FMUL R6, R76.reuse, R6 ;  /* 0x000000064c067220 */ /* 0x040fe20000400000 */
[----:B------:R-:W-:Y:S01]  /*6b20*/  FMUL R7, R76, R7 ;  /* 0x000000074c077220 */ /* 0x000fe20000400000 */
[----:B------:R-:W-:Y:S01]  /*6b30*/  FFMA R0, R83, R80, R0 ;  /* 0x0000005053007223 */ /* 0x000fe20000000000 */
[----:B------:R-:W-:Y:S01]  /*6b40*/  LOP3.LUT R80, R89, 0xffff0000, RZ, 0xc0, !PT ;  /* 0xffff000059507812 */ /* 0x000fe200078ec0ff */
[C---:B------:R-:W-:Y:S01]  /*6b50*/  FFMA R3, R83.reuse, R82, R3 ;  /* 0x0000005253037223 */ /* 0x040fe20000000003 */
[C---:B------:R-:W-:Y:S01]  /*6b60*/  SHF.L.U32 R82, R90.reuse, 0x10, RZ ;  /* 0x000000105a527819 */ /* 0x040fe200000006ff */
[----:B------:R-:W-:Y:S01]  /*6b70*/  FFMA R6, R83, R85, R6 ;  /* 0x0000005553067223 */ /* 0x000fe20000000006 */
[----:B------:R-:W-:Y:S01]  /*6b80*/  SHF.L.U32 R85, R91, 0x10, RZ ;  /* 0x000000105b557819 */ /* 0x000fe200000006ff */
[----:B------:R-:W-:Y:S01]  /*6b90*/  FFMA R7, R83, R80, R7 ;  /* 0x0000005053077223 */ /* 0x000fe20000000007 */
[----:B------:R-:W-:Y:S01]  /*6ba0*/  LOP3.LUT R80, R90, 0xffff0000, RZ, 0xc0, !PT ;  /* 0xffff00005a507812 */ /* 0x000fe200078ec0ff */
[C---:B------:R-:W-:Y:S01]  /*6bb0*/  FMUL R4, R76.reuse, R8 ;  /* 0x000000084c047220 */ /* 0x040fe20000400000 */
[----:B------:R-:W-:Y:S01]  /*6bc0*/  F2FP.BF16.F32.PACK_AB R96, R3, R0 ;  /* 0x000000000360723e */ /* 0x000fe200000010ff */
[C---:B------:R-:W-:Y:S01]  /*6bd0*/  FMUL R5, R76.reuse, R9 ;  /* 0x000000094c057220 */ /* 0x040fe20000400000 */
[----:B------:R-:W-:Y:S01]  /*6be0*/  F2FP.BF16.F32.PACK_AB R97, R7, R6 ;  /* 0x000000060761723e */ /* 0x000fe200000010ff */
[----:B------:R-:W-:Y:S01]  /*6bf0*/  FFMA R4, R83, R82, R4 ;  /* 0x0000005253047223 */ /* 0x000fe20000000004 */
[----:B------:R-:W-:Y:S01]  /*6c00*/  LOP3.LUT R82, R91, 0xffff0000, RZ, 0xc0, !PT ;  /* 0xffff00005b527812 */ /* 0x000fe200078ec0ff */
[----:B------:R-:W-:Y:S01]  /*6c10*/  FMUL R10, R76, R10 ;  /* 0x0000000a4c0a7220 */ /* 0x000fe20000400000 */
[----:B------:R-:W-:Y:S01]  /*6c20*/  FFMA R5, R83, R80, R5 ;  /* 0x0000005053057223 */ /* 0x000fe20000000005 */
[----:B------:R-:W-:Y:S01]  /*6c30*/  LOP3.LUT R80, R92, 0xffff0000, RZ, 0xc0, !PT ;  /* 0xffff00005c507812 */ /* 0x000fe200078ec0ff */
[C---:B------:R-:W-:Y:S01]  /*6c40*/  FMUL R11, R76.reuse, R11 ;  /* 0x0000000b4c0b7220 */ /* 0x040fe20000400000 */
[C---:B------:R-:W-:Y:S01]  /*6c50*/  FMUL R8, R76.reuse, R12 ;  /* 0x0000000c4c087220 */ /* 0x040fe20000400000 */
[----:B------:R-:W-:Y:S01]  /*6c60*/  FMUL R9, R76, R13 ;  /* 0x0000000d4c097220 */ /* 0x000fe20000400000 */
[----:B------:R-:W-:Y:S01]  /*6c70*/  F2FP.BF16.F32.PACK_AB R98, R5, R4 ;  /* 0x000000040562723e */ /* 0x000fe200000010ff */
[C---:B------:R-:W-:Y:S01]  /*6c80*/  FFMA R10, R83.reuse, R85, R10 ;  /* 0x00000055530a7223 */ /* 0x040fe2000000000a */
[----:B------:R-:W-:Y:S01]  /*6c90*/  SHF.L.U32 R85, R94, 0x10, RZ ;  /* 0x000000105e557819 */ /* 0x000fe200000006ff */
[----:B------:R-:W-:Y:S01]  /*6ca0*/  FFMA R11, R83, R82, R11 ;  /* 0x00000052530b7223 */ /* 0x000fe2000000000b */
[----:B------:R-:W-:Y:S01]  /*6cb0*/  SHF.L.U32 R82, R93, 0x10, RZ ;  /* 0x000000105d527819 */ /* 0x000fe200000006ff */
[----:B------:R-:W-:Y:S01]  /*6cc0*/  FFMA R8, R83, R87, R8 ;  /* 0x0000005753087223 */ /* 0x000fe20000000008 */
[----:B------:R-:W-:Y:S01]  /*6cd0*/  SHF.L.U32 R87, R95, 0x10, RZ ;  /* 0x000000105f577819 */ /* 0x000fe200000006ff */
[----:B------:R-:W-:Y:S01]  /*6ce0*/  FFMA R9, R83, R80, R9 ;  /* 0x0000005053097223 */ /* 0x000fe20000000009 */
[----:B------:R-:W-:Y:S01]  /*6cf0*/  LOP3.LUT R80, R93, 0xffff0000, RZ, 0xc0, !PT ;  /* 0xffff00005d507812 */ /* 0x000fe200078ec0ff */
[C---:B------:R-:W-:Y:S01]  /*6d00*/  FMUL R14, R76.reuse, R14 ;  /* 0x0000000e4c0e7220 */ /* 0x040fe20000400000 */
[----:B------:R-:W-:Y:S01]  /*6d10*/  F2FP.BF16.F32.PACK_AB R99, R11, R10 ;  /* 0x0000000a0b63723e */ /* 0x000fe200000010ff */
[----:B------:R-:W-:Y:S01]  /*6d20*/  FMUL R15, R76, R15 ;  /* 0x0000000f4c0f7220 */ /* 0x000fe20000400000 */
[----:B------:R-:W-:Y:S01]  /*6d30*/  F2FP.BF16.F32.PACK_AB R120, R9, R8 ;  /* 0x000000080978723e */ /* 0x000fe200000010ff */
[C---:B------:R-:W-:Y:S01]  /*6d40*/  FFMA R14, R83.reuse, R82, R14 ;  /* 0x00000052530e7223 */ /* 0x040fe2000000000e */
[----:B------:R-:W-:Y:S01]  /*6d50*/  LOP3.LUT R82, R94, 0xffff0000, RZ, 0xc0, !PT ;  /* 0xffff00005e527812 */ /* 0x000fe200078ec0ff */
[C---:B------:R-:W-:Y:S01]  /*6d60*/  FMUL R12, R76.reuse, R16 ;  /* 0x000000104c0c7220 */ /* 0x040fe20000400000 */
        /* <DEDUP_REMOVED lines=8> */
[C---:B------:R-:W-:Y:S01]  /*6df0*/  FFMA R13, R83.reuse, R82, R13 ;  /* 0x00000052530d7223 */ /* 0x040fe2000000000d */
[C---:B------:R-:W-:Y:S01]  /*6e00*/  LOP3.LUT R82, R100.reuse, 0xffff0000, RZ, 0xc0, !PT ;  /* 0xffff000064527812 */ /* 0x040fe200078ec0ff */
[----:B------:R-:W-:Y:S01]  /*6e10*/  FFMA R18, R83, R87, R18 ;  /* 0x0000005753127223 */ /* 0x000fe20000000012 */
[----:B------:R-:W-:Y:S01]  /*6e20*/  SHF.L.U32 R87, R103, 0x10, RZ ;  /* 0x0000001067577819 */ /* 0x000fe200000006ff */
[----:B------:R-:W-:Y:S01]  /*6e30*/  FFMA R19, R83, R80, R19 ;  /* 0x0000005053137223 */ /* 0x000fe20000000013 */
[----:B------:R-:W-:Y:S01]  /*6e40*/  SHF.L.U32 R80, R100, 0x10, RZ ;  /* 0x0000001064507819 */ /* 0x000fe200000006ff */
[C---:B------:R-:W-:Y:S01]  /*6e50*/  FMUL R16, R76.reuse, R20 ;  /* 0x000000144c107220 */ /* 0x040fe20000400000 */
[----:B------:R-:W-:Y:S01]  /*6e60*/  F2FP.BF16.F32.PACK_AB R122, R13, R12 ;  /* 0x0000000c0d7a723e */ /* 0x000fe200000010ff */
[C---:B------:R-:W-:Y:S01]  /*6e70*/  FMUL R17, R76.reuse, R21 ;  /* 0x000000154c117220 */ /* 0x040fe20000400000 */
[----:B------:R-:W-:Y:S01]  /*6e80*/  F2FP.BF16.F32.PACK_AB R123, R19, R18 ;  /* 0x00000012137b723e */ /* 0x000fe200000010ff */
[----:B------:R-:W-:Y:S01]  /*6e90*/  FFMA R16, R83, R80, R16 ;  /* 0x0000005053107223 */ /* 0x000fe20000000010 */
[----:B------:R-:W-:Y:S01]  /*6ea0*/  SHF.L.U32 R80, R101, 0x10, RZ ;  /* 0x0000001065507819 */ /* 0x000fe200000006ff */
[----:B------:R-:W-:Y:S01]  /*6eb0*/  FMUL R22, R76, R22 ;  /* 0x000000164c167220 */ /* 0x000fe20000400000 */
[C---:B------:R-:W-:Y:S01]  /*6ec0*/  FFMA R17, R83.reuse, R82, R17 ;  /* 0x0000005253117223 */ /* 0x040fe20000000011 */
[----:B------:R-:W-:Y:S01]  /*6ed0*/  LOP3.LUT R82, R102, 0xffff0000, RZ, 0xc0, !PT ;  /* 0xffff000066527812 */ /* 0x000fe200078ec0ff */
[C---:B------:R-:W-:Y:S01]  /*6ee0*/  FMUL R23, R76.reuse, R23 ;  /* 0x000000174c177220 */ /* 0x040fe20000400000 */
[----:B------:R-:W-:Y:S01]  /*6ef0*/  FFMA R22, R83, R80, R22 ;  /* 0x0000005053167223 */ /* 0x000fe20000000016 */
[----:B------:R-:W-:Y:S01]  /*6f00*/  LOP3.LUT R80, R101, 0xffff0000, RZ, 0xc0, !PT ;  /* 0xffff000065507812 */ /* 0x000fe200078ec0ff */
[C---:B------:R-:W-:Y:S01]  /*6f10*/  FMUL R20, R76.reuse, R24 ;  /* 0x000000184c147220 */ /* 0x040fe20000400000 */
[----:B------:R-:W-:Y:S01]  /*6f20*/  F2FP.BF16.F32.PACK_AB R128, R17, R16 ;  /* 0x000000101180723e */ /* 0x000fe200000010ff */
[C---:B------:R-:W-:Y:S01]  /*6f30*/  FMUL R21, R76.reuse, R25 ;  /* 0x000000194c157220 */ /* 0x040fe20000400000 */
[----:B------:R-:W-:Y:S01]  /*6f40*/  FMUL R26, R76, R26 ;  /* 0x0000001a4c1a7220 */ /* 0x000fe20000400000 */
[C---:B------:R-:W-:Y:S01]  /*6f50*/  FFMA R23, R83.reuse, R80, R23 ;  /* 0x0000005053177223 */ /* 0x040fe20000000017 */
[----:B------:R-:W-:Y:S01]  /*6f60*/  SHF.L.U32 R80, R108, 0x10, RZ ;  /* 0x000000106c507819 */ /* 0x000fe200000006ff */
[C---:B------:R-:W-:Y:S01]  /*6f70*/  FMUL R27, R76.reuse, R27 ;  /* 0x0000001b4c1b7220 */ /* 0x040fe20000400000 */
[----:B------:R-:W-:Y:S01]  /*6f80*/  FFMA R20, R83, R85, R20 ;  /* 0x0000005553147223 */ /* 0x000fe20000000014 */
[----:B------:R-:W-:Y:S01]  /*6f90*/  SHF.L.U32 R85, R109, 0x10, RZ ;  /* 0x000000106d557819 */ /* 0x000fe200000006ff */
[----:B------:R-:W-:Y:S01]  /*6fa0*/  FMUL R24, R76, R28 ;  /* 0x0000001c4c187220 */ /* 0x000fe20000400000 */
[----:B------:R-:W-:Y:S01]  /*6fb0*/  F2FP.BF16.F32.PACK_AB R129, R23, R22 ;  /* 0x000000161781723e */ /* 0x000fe200000010ff */
[C---:B------:R-:W-:Y:S01]  /*6fc0*/  FFMA R21, R83.reuse, R82, R21 ;  /* 0x0000005253157223 */ /* 0x040fe20000000015 */
[----:B------:R-:W-:Y:S01]  /*6fd0*/  LOP3.LUT R82, R108, 0xffff0000, RZ, 0xc0, !PT ;  /* 0xffff00006c527812 */ /* 0x000fe200078ec0ff */
[----:B------:R-:W-:Y:S01]  /*6fe0*/  FFMA R26, R83, R87, R26 ;  /* 0x00000057531a7223 */ /* 0x000fe2000000001a */
[----:B------:R-:W-:Y:S01]  /*6ff0*/  SHF.L.U32 R87, R111, 0x10, RZ ;  /* 0x000000106f577819 */ /* 0x000fe200000006ff */
[----:B------:R-:W-:Y:S01]  /*7000*/  FFMA R27, R83, R84, R27 ;  /* 0x00000054531b7223 */ /* 0x000fe2000000001b */
[----:B------:R-:W-:Y:S01]  /*7010*/  F2FP.BF16.F32.PACK_AB R130, R21, R20 ;  /* 0x000000141582723e */ /* 0x000fe200000010ff */
[----:B------:R-:W-:Y:S01]  /*7020*/  FFMA R24, R83, R80, R24 ;  /* 0x0000005053187223 */ /* 0x000fe20000000018 */
[----:B------:R-:W-:Y:S01]  /*7030*/  LOP3.LUT R80, R109, 0xffff0000, RZ, 0xc0, !PT ;  /* 0xffff00006d507812 */ /* 0x000fe200078ec0ff */
[C---:B------:R-:W-:Y:S01]  /*7040*/  FMUL R25, R76.reuse, R29 ;  /* 0x0000001d4c197220 */ /* 0x040fe20000400000 */
[----:B------:R-:W-:Y:S01]  /*7050*/  F2FP.BF16.F32.PACK_AB R131, R27, R26 ;  /* 0x0000001a1b83723e */ /* 0x000fe200000010ff */
[C---:B------:R-:W-:Y:S01]  /*7060*/  FMUL R30, R76.reuse, R30 ;  /* 0x0000001e4c1e7220 */ /* 0x040fe20000400000 */
[----:B------:R-:W-:Y:S01]  /*7070*/  LOP3.LUT R84, R143, 0xffff0000, RZ, 0xc0, !PT ;  /* 0xffff00008f547812 */ /* 0x000fe200078ec0ff */
[----:B------:R-:W-:Y:S01]  /*7080*/  FMUL R31, R76, R31 ;  /* 0x0000001f4c1f7220 */ /* 0x000fe20000400000 */
[----:B------:R-:W-:Y:S01]  /*7090*/  FFMA R25, R83, R82, R25 ;  /* 0x0000005253197223 */ /* 0x000fe20000000019 */
[----:B------:R-:W-:Y:S01]  /*70a0*/  LOP3.LUT R82, R111, 0xffff0000, RZ, 0xc0, !PT ;  /* 0xffff00006f527812 */ /* 0x000fe200078ec0ff */
[C---:B------:R-:W-:Y:S01]  /*70b0*/  FFMA R30, R83.reuse, R85, R30 ;  /* 0x00000055531e7223 */ /* 0x040fe2000000001e */
[C---:B------:R-:W-:Y:S01]  /*70c0*/  SHF.L.U32 R85, R110.reuse, 0x10, RZ ;  /* 0x000000106e557819 */ /* 0x040fe200000006ff */
[C---:B------:R-:W-:Y:S01]  /*70d0*/  FFMA R31, R83.reuse, R80, R31 ;  /* 0x00000050531f7223 */ /* 0x040fe2000000001f */
[----:B------:R-:W-:Y:S01]  /*70e0*/  LOP3.LUT R80, R110, 0xffff0000, RZ, 0xc0, !PT ;  /* 0xffff00006e507812 */ /* 0x000fe200078ec0ff */
[C---:B------:R-:W-:Y:S01]  /*70f0*/  FMUL R28, R76.reuse, R32 ;  /* 0x000000204c1c7220 */ /* 0x040fe20000400000 */
[C---:B------:R-:W-:Y:S01]  /*7100*/  FMUL R29, R76.reuse, R33 ;  /* 0x000000214c1d7220 */ /* 0x040fe20000400000 */
[C---:B------:R-:W-:Y:S01]  /*7110*/  FMUL R34, R76.reuse, R34 ;  /* 0x000000224c227220 */ /* 0x040fe20000400000 */
[----:B------:R-:W-:Y:S01]  /*7120*/  FMUL R35, R76, R35 ;  /* 0x000000234c237220 */ /* 0x000fe20000400000 */
[----:B------:R-:W-:Y:S01]  /*7130*/  FFMA R28, R83, R85, R28 ;  /* 0x00000055531c7223 */ /* 0x000fe2000000001c */
[----:B------:R-:W-:Y:S01]  /*7140*/  SHF.L.U32 R85, R117, 0x10, RZ ;  /* 0x0000001075557819 */ /* 0x000fe200000006ff */
[C---:B------:R-:W-:Y:S01]  /*7150*/  FFMA R29, R83.reuse, R80, R29 ;  /* 0x00000050531d7223 */ /* 0x040fe2000000001d */
[C---:B------:R-:W-:Y:S01]  /*7160*/  SHF.L.U32 R80, R116.reuse, 0x10, RZ ;  /* 0x0000001074507819 */ /* 0x040fe200000006ff */
[----:B------:R-:W-:Y:S01]  /*7170*/  FFMA R34, R83, R87, R34 ;  /* 0x0000005753227223 */ /* 0x000fe20000000022 */
[----:B------:R-:W-:Y:S01]  /*7180*/  SHF.L.U32 R87, R119, 0x10, RZ ;  /* 0x0000001077577819 */ /* 0x000fe200000006ff */
[C---:B------:R-:W-:Y:S01]  /*7190*/  FFMA R35, R83.reuse, R82, R35 ;  /* 0x0000005253237223 */ /* 0x040fe20000000023 */
[----:B------:R-:W-:Y:S01]  /*71a0*/  LOP3.LUT R82, R116, 0xffff0000, RZ, 0xc0, !PT ;  /* 0xffff000074527812 */ /* 0x000fe200078ec0ff */
[C---:B------:R-:W-:Y:S01]  /*71b0*/  FMUL R32, R76.reuse, R36 ;  /* 0x000000244c207220 */ /* 0x040fe20000400000 */
[C---:B------:R-:W-:Y:S01]  /*71c0*/  FMUL R33, R76.reuse, R37 ;  /* 0x000000254c217220 */ /* 0x040fe20000400000 */
[----:B------:R-:W-:Y:S01]  /*71d0*/  FMUL R38, R76, R38 ;  /* 0x000000264c267220 */ /* 0x000fe20000400000 */
[----:B------:R1:W-:Y:S01]  /*71e0*/  STS.128 [R178+UR49+0x400], R96 ;  /* 0x00040060b2007988 */ /* 0x0003e20008000c31 */
[----:B------:R-:W-:Y:S01]  /*71f0*/  FFMA R32, R83, R80, R32 ;  /* 0x0000005053207223 */ /* 0x000fe20000000020 */
[----:B------:R-:W-:Y:S01]  /*7200*/  LOP3.LUT R80, R117, 0xffff0000, RZ, 0xc0, !PT ;  /* 0xffff000075507812 */ /* 0x000fe200078ec0ff */
[C---:B------:R-:W-:Y:S01]  /*7210*/  FFMA R33, R83.reuse, R82, R33 ;  /* 0x0000005253217223 */ /* 0x040fe20000000021 */
[----:B------:R-:W-:Y:S01]  /*7220*/  LOP3.LUT R82, R118, 0xffff0000, RZ, 0xc0, !PT ;  /* 0xffff000076527812 */ /* 0x000fe200078ec0ff */
[----:B------:R-:W-:Y:S01]  /*7230*/  FMUL R39, R76, R39 ;  /* 0x000000274c277220 */ /* 0x000fe20000400000 */
[C---:B------:R-:W-:Y:S01]  /*7240*/  FFMA R38, R83.reuse, R85, R38 ;  /* 0x0000005553267223 */ /* 0x040fe20000000026 */
[----:B------:R-:W-:Y:S01]  /*7250*/  SHF.L.U32 R85, R118, 0x10, RZ ;  /* 0x0000001076557819 */ /* 0x000fe200000006ff */
[C---:B------:R-:W-:Y:S01]  /*7260*/  FMUL R36, R76.reuse, R40 ;  /* 0x000000284c247220 */ /* 0x040fe20000400000 */
[----:B------:R-:W-:Y:S01]  /*7270*/  FFMA R39, R83, R80, R39 ;  /* 0x0000005053277223 */ /* 0x000fe20000000027 */
[----:B------:R-:W-:Y:S01]  /*7280*/  LOP3.LUT R80, R119, 0xffff0000, RZ, 0xc0, !PT ;  /* 0xffff000077507812 */ /* 0x000fe200078ec0ff */
[C---:B------:R-:W-:Y:S01]  /*7290*/  FMUL R37, R76.reuse, R41 ;  /* 0x000000294c257220 */ /* 0x040fe20000400000 */
[C---:B------:R-:W-:Y:S01]  /*72a0*/  FMUL R42, R76.reuse, R42 ;  /* 0x0000002a4c2a7220 */ /* 0x040fe20000400000 */
[----:B------:R-:W-:Y:S01]  /*72b0*/  FMUL R43, R76, R43 ;  /* 0x0000002b4c2b7220 */ /* 0x000fe20000400000 */
[C---:B------:R-:W-:Y:S01]  /*72c0*/  FFMA R36, R83.reuse, R85, R36 ;  /* 0x0000005553247223 */ /* 0x040fe20000000024 */
[C---:B------:R-:W-:Y:S01]  /*72d0*/  SHF.L.U32 R85, R124.reuse, 0x10, RZ ;  /* 0x000000107c557819 */ /* 0x040fe200000006ff */
[----:B------:R2:W-:Y:S01]  /*72e0*/  STS.128 [R177+0x400], R120 ;  /* 0x00040078b1007388 */ /* 0x0005e20000000c00 */
[----:B------:R-:W-:Y:S01]  /*72f0*/  FFMA R37, R83, R82, R37 ;  /* 0x0000005253257223 */ /* 0x000fe20000000025 */
[----:B------:R-:W-:Y:S01]  /*7300*/  LOP3.LUT R82, R125, 0xffff0000, RZ, 0xc0, !PT ;  /* 0xffff00007d527812 */ /* 0x000fe200078ec0ff */
[----:B------:R-:W-:Y:S01]  /*7310*/  FFMA R42, R83, R87, R42 ;  /* 0x00000057532a7223 */ /* 0x000fe2000000002a */
[----:B------:R-:W-:Y:S01]  /*7320*/  SHF.L.U32 R87, R125, 0x10, RZ ;  /* 0x000000107d577819 */ /* 0x000fe200000006ff */
        /* <DEDUP_REMOVED lines=8> */
[----:B------:R4:W-:Y:S01]  /*73b0*/  STS.128 [R176+0x400], R128 ;  /* 0x00040080b0007388 */ /* 0x0009e20000000c00 */
[C---:B------:R-:W-:Y:S01]  /*73c0*/  FFMA R41, R83.reuse, R80, R41 ;  /* 0x0000005053297223 */ /* 0x040fe20000000029 */
[C---:B------:R-:W-:Y:S01]  /*73d0*/  SHF.L.U32 R80, R126.reuse, 0x10, RZ ;  /* 0x000000107e507819 */ /* 0x040fe200000006ff */
[----:B------:R-:W-:Y:S01]  /*73e0*/  FFMA R46, R83, R87, R46 ;  /* 0x00000057532e7223 */ /* 0x000fe2000000002e */
[----:B------:R-:W-:Y:S01]  /*73f0*/  SHF.L.U32 R87, R133, 0x10, RZ ;  /* 0x0000001085577819 */ /* 0x000fe200000006ff */
[----:B------:R-:W-:Y:S01]  /*7400*/  FFMA R47, R83, R82, R47 ;  /* 0x00000052532f7223 */ /* 0x000fe2000000002f */
[----:B------:R-:W-:Y:S01]  /*7410*/  LOP3.LUT R82, R126, 0xffff0000, RZ, 0xc0, !PT ;  /* 0xffff00007e527812 */ /* 0x000fe200078ec0ff */
[C---:B------:R-:W-:Y:S01]  /*7420*/  FMUL R44, R76.reuse, R48 ;  /* 0x000000304c2c7220 */ /* 0x040fe20000400000 */
[----:B-1----:R-:W-:Y:S01]  /*7430*/  F2FP.BF16.F32.PACK_AB R96, R25, R24 ;  /* 0x000000181960723e */ /* 0x002fe200000010ff */
[C---:B------:R-:W-:Y:S01]  /*7440*/  FMUL R45, R76.reuse, R49 ;  /* 0x000000314c2d7220 */ /* 0x040fe20000400000 */
[----:B------:R-:W-:Y:S01]  /*7450*/  F2FP.BF16.F32.PACK_AB R97, R31, R30 ;  /* 0x0000001e1f61723e */ /* 0x000fe200000010ff */
[----:B------:R-:W-:Y:S01]  /*7460*/  FMUL R50, R76, R50 ;  /* 0x000000324c327220 */ /* 0x000fe20000400000 */
[----:B------:R-:W-:Y:S01]  /*7470*/  F2FP.BF16.F32.PACK_AB R98, R29, R28 ;  /* 0x0000001c1d62723e */ /* 0x000fe200000010ff */
[----:B------:R-:W-:Y:S01]  /*7480*/  FFMA R44, R83, R80, R44 ;  /* 0x00000050532c7223 */ /* 0x000fe2000000002c */
[----:B------:R-:W-:Y:S01]  /*7490*/  LOP3.LUT R80, R127, 0xffff0000, RZ, 0xc0, !PT ;  /* 0xffff00007f507812 */ /* 0x000fe200078ec0ff */
[----:B------:R-:W-:Y:S01]  /*74a0*/  FFMA R45, R83, R82, R45 ;  /* 0x00000052532d7223 */ /* 0x000fe2000000002d */
[----:B------:R-:W-:Y:S01]  /*74b0*/  LOP3.LUT R82, R132, 0xffff0000, RZ, 0xc0, !PT ;  /* 0xffff000084527812 */ /* 0x000fe200078ec0ff */
[----:B------:R-:W-:Y:S01]  /*74c0*/  FMUL R51, R76, R51 ;  /* 0x000000334c337220 */ /* 0x000fe20000400000 */
[----:B------:R-:W-:Y:S01]  /*74d0*/  F2FP.BF16.F32.PACK_AB R99, R35, R34 ;  /* 0x000000222363723e */ /* 0x000fe200000010ff */
[----:B------:R-:W-:Y:S01]  /*74e0*/  FFMA R50, R83, R85, R50 ;  /* 0x0000005553327223 */ /* 0x000fe20000000032 */
[----:B------:R-:W-:Y:S01]  /*74f0*/  SHF.L.U32 R85, R132, 0x10, RZ ;  /* 0x0000001084557819 */ /* 0x000fe200000006ff */
[C---:B------:R-:W-:Y:S01]  /*7500*/  FMUL R48, R76.reuse, R52 ;  /* 0x000000344c307220 */ /* 0x040fe20000400000 */
[----:B--2---:R-:W-:Y:S01]  /*7510*/  F2FP.BF16.F32.PACK_AB R120, R33, R32 ;  /* 0x000000202178723e */ /* 0x004fe200000010ff */
[----:B------:R-:W-:Y:S01]  /*7520*/  FFMA R51, R83, R80, R51 ;  /* 0x0000005053337223 */ /* 0x000fe20000000033 */
[----:B------:R-:W-:Y:S01]  /*7530*/  LOP3.LUT R80, R133, 0xffff0000, RZ, 0xc0, !PT ;  /* 0xffff000085507812 */ /* 0x000fe200078ec0ff */
[----:B------:R1:W-:Y:S01]  /*7540*/  STS.128 [R175+0x400], R96 ;  /* 0x00040060af007388 */ /* 0x0003e20000000c00 */
[----:B------:R-:W-:Y:S01]  /*7550*/  F2FP.BF16.F32.PACK_AB R121, R39, R38 ;  /* 0x000000262779723e */ /* 0x000fe200000010ff */
[C---:B------:R-:W-:Y:S01]  /*7560*/  FMUL R49, R76.reuse, R53 ;  /* 0x000000354c317220 */ /* 0x040fe20000400000 */
[----:B------:R-:W-:Y:S01]  /*7570*/  F2FP.BF16.F32.PACK_AB R122, R37, R36 ;  /* 0x00000024257a723e */ /* 0x000fe200000010ff */
[C---:B------:R-:W-:Y:S01]  /*7580*/  FMUL R54, R76.reuse, R54 ;  /* 0x000000364c367220 */ /* 0x040fe20000400000 */
[----:B------:R-:W-:Y:S01]  /*7590*/  F2FP.BF16.F32.PACK_AB R123, R43, R42 ;  /* 0x0000002a2b7b723e */ /* 0x000fe200000010ff */
[----:B------:R-:W-:Y:S01]  /*75a0*/  FMUL R55, R76, R55 ;  /* 0x000000374c377220 */ /* 0x000fe20000400000 */
[----:B----4-:R-:W-:Y:S01]  /*75b0*/  F2FP.BF16.F32.PACK_AB R128, R41, R40 ;  /* 0x000000282980723e */ /* 0x010fe200000010ff */
[C---:B------:R-:W-:Y:S01]  /*75c0*/  FFMA R48, R83.reuse, R85, R48 ;  /* 0x0000005553307223 */ /* 0x040fe20000000030 */
[C---:B------:R-:W-:Y:S01]  /*75d0*/  FFMA R49, R83.reuse, R82, R49 ;  /* 0x0000005253317223 */ /* 0x040fe20000000031 */
[----:B------:R1:W-:Y:S01]  /*75e0*/  STS.128 [R173+0x400], R120 ;  /* 0x00040078ad007388 */ /* 0x0003e20000000c00 */
[C---:B------:R-:W-:Y:S01]  /*75f0*/  SHF.L.U32 R85, R134.reuse, 0x10, RZ ;  /* 0x0000001086557819 */ /* 0x040fe200000006ff */
[----:B------:R-:W-:Y:S01]  /*7600*/  FFMA R54, R83, R87, R54 ;  /* 0x0000005753367223 */ /* 0x000fe20000000036 */
[----:B------:R-:W-:Y:S01]  /*7610*/  SHF.L.U32 R87, R135, 0x10, RZ ;  /* 0x0000001087577819 */ /* 0x000fe200000006ff */
[----:B------:R-:W-:Y:S01]  /*7620*/  FFMA R55, R83, R80, R55 ;  /* 0x0000005053377223 */ /* 0x000fe20000000037 */
[----:B------:R-:W-:Y:S01]  /*7630*/  LOP3.LUT R80, R134, 0xffff0000, RZ, 0xc0, !PT ;  /* 0xffff000086507812 */ /* 0x000fe200078ec0ff */
[C---:B------:R-:W-:Y:S01]  /*7640*/  FMUL R52, R76.reuse, R56 ;  /* 0x000000384c347220 */ /* 0x040fe20000400000 */
[----:B------:R-:W-:Y:S01]  /*7650*/  LOP3.LUT R82, R135, 0xffff0000, RZ, 0xc0, !PT ;  /* 0xffff000087527812 */ /* 0x000fe200078ec0ff */
[C---:B------:R-:W-:Y:S01]  /*7660*/  FMUL R53, R76.reuse, R57 ;  /* 0x000000394c357220 */ /* 0x040fe20000400000 */
[C---:B------:R-:W-:Y:S01]  /*7670*/  FMUL R58, R76.reuse, R58 ;  /* 0x0000003a4c3a7220 */ /* 0x040fe20000400000 */
[----:B------:R-:W-:Y:S01]  /*7680*/  FMUL R59, R76, R59 ;  /* 0x0000003b4c3b7220 */ /* 0x000fe20000400000 */
[C---:B------:R-:W-:Y:S01]  /*7690*/  FFMA R52, R83.reuse, R85, R52 ;  /* 0x0000005553347223 */ /* 0x040fe20000000034 */
[C---:B------:R-:W-:Y:S01]  /*76a0*/  FFMA R53, R83.reuse, R80, R53 ;  /* 0x0000005053357223 */ /* 0x040fe20000000035 */
[C---:B------:R-:W-:Y:S01]  /*76b0*/  FFMA R58, R83.reuse, R87, R58 ;  /* 0x00000057533a7223 */ /* 0x040fe2000000003a */
[----:B------:R-:W-:Y:S01]  /*76c0*/  FFMA R59, R83, R82, R59 ;  /* 0x00000052533b7223 */ /* 0x000fe2000000003b */
[----:B------:R-:W-:Y:S01]  /*76d0*/  SHF.L.U32 R80, R140, 0x10, RZ ;  /* 0x000000108c507819 */ /* 0x000fe200000006ff */
[----:B------:R-:W-:Y:S01]  /*76e0*/  FMUL R56, R76, R60 ;  /* 0x0000003c4c387220 */ /* 0x000fe20000400000 */
[----:B------:R-:W-:Y:S01]  /*76f0*/  LOP3.LUT R82, R140, 0xffff0000, RZ, 0xc0, !PT ;  /* 0xffff00008c527812 */ /* 0x000fe200078ec0ff */
[C---:B------:R-:W-:Y:S01]  /*7700*/  FMUL R57, R76.reuse, R61 ;  /* 0x0000003d4c397220 */ /* 0x040fe20000400000 */
[----:B------:R-:W-:Y:S01]  /*7710*/  SHF.L.U32 R85, R141, 0x10, RZ ;  /* 0x000000108d557819 */ /* 0x000fe200000006ff */
[C---:B------:R-:W-:Y:S01]  /*7720*/  FMUL R62, R76.reuse, R62 ;  /* 0x0000003e4c3e7220 */ /* 0x040fe20000400000 */
[----:B------:R-:W-:Y:S01]  /*7730*/  F2FP.BF16.F32.PACK_AB R129, R47, R46 ;  /* 0x0000002e2f81723e */ /* 0x000fe200000010ff */
[----:B------:R-:W-:Y:S01]  /*7740*/  FFMA R56, R83, R80, R56 ;  /* 0x0000005053387223 */ /* 0x000fe20000000038 */
[----:B------:R-:W-:Y:S01]  /*7750*/  F2FP.BF16.F32.PACK_AB R130, R45, R44 ;  /* 0x0000002c2d82723e */ /* 0x000fe200000010ff */
[----:B------:R-:W-:Y:S01]  /*7760*/  FFMA R57, R83, R82, R57 ;  /* 0x0000005253397223 */ /* 0x000fe20000000039 */
[----:B------:R-:W-:Y:S01]  /*7770*/  F2FP.BF16.F32.PACK_AB R131, R51, R50 ;  /* 0x000000323383723e */ /* 0x000fe200000010ff */
[----:B------:R-:W-:Y:S01]  /*7780*/  FFMA R62, R83, R85, R62 ;  /* 0x00000055533e7223 */ /* 0x000fe2000000003e */
[----:B------:R-:W-:Y:S01]  /*7790*/  LOP3.LUT R80, R141, 0xffff0000, RZ, 0xc0, !PT ;  /* 0xffff00008d507812 */ /* 0x000fe200078ec0ff */
[----:B------:R-:W-:Y:S01]  /*77a0*/  FMUL R63, R76, R63 ;  /* 0x0000003f4c3f7220 */ /* 0x000fe20000400000 */
[----:B------:R-:W-:Y:S01]  /*77b0*/  SHF.L.U32 R85, R142, 0x10, RZ ;  /* 0x000000108e557819 */ /* 0x000fe200000006ff */
[----:B------:R1:W-:Y:S01]  /*77c0*/  STS.128 [R172+0x400], R128 ;  /* 0x00040080ac007388 */ /* 0x0003e20000000c00 */
[----:B------:R-:W-:Y:S01]  /*77d0*/  FMUL R60, R76, R64 ;  /* 0x000000404c3c7220 */ /* 0x000fe20000400000 */
[----:B------:R-:W-:Y:S01]  /*77e0*/  LOP3.LUT R82, R142, 0xffff0000, RZ, 0xc0, !PT ;  /* 0xffff00008e527812 */ /* 0x000fe200078ec0ff */
[C---:B------:R-:W-:Y:S01]  /*77f0*/  FMUL R61, R76.reuse, R65 ;  /* 0x000000414c3d7220 */ /* 0x040fe20000400000 */
[----:B------:R-:W-:Y:S01]  /*7800*/  SHF.L.U32 R87, R143, 0x10, RZ ;  /* 0x000000108f577819 */ /* 0x000fe200000006ff */
[C---:B------:R-:W-:Y:S01]  /*7810*/  FMUL R66, R76.reuse, R66 ;  /* 0x000000424c427220 */ /* 0x040fe20000400000 */
[----:B------:R-:W-:Y:S01]  /*7820*/  FFMA R63, R83, R80, R63 ;  /* 0x00000050533f7223 */ /* 0x000fe2000000003f */
[----:B------:R-:W-:Y:S01]  /*7830*/  FMUL R67, R76, R67 ;  /* 0x000000434c437220 */ /* 0x000fe20000400000 */
[----:B------:R-:W-:Y:S01]  /*7840*/  F2FP.BF16.F32.PACK_AB R136, R49, R48 ;  /* 0x000000303188723e */ /* 0x000fe200000010ff */
[----:B------:R-:W-:Y:S01]  /*7850*/  FFMA R60, R83, R85, R60 ;  /* 0x00000055533c7223 */ /* 0x000fe2000000003c */
[----:B------:R-:W-:Y:S01]  /*7860*/  F2FP.BF16.F32.PACK_AB R137, R55, R54 ;  /* 0x000000363789723e */ /* 0x000fe200000010ff */
[----:B------:R-:W-:Y:S01]  /*7870*/  FFMA R61, R83, R82, R61 ;  /* 0x00000052533d7223 */ /* 0x000fe2000000003d */
[----:B------:R-:W-:Y:S01]  /*7880*/  F2FP.BF16.F32.PACK_AB R138, R53, R52 ;  /* 0x00000034358a723e */ /* 0x000fe200000010ff */
[----:B------:R-:W-:Y:S01]  /*7890*/  FFMA R66, R83, R87, R66 ;  /* 0x0000005753427223 */ /* 0x000fe20000000042 */
[----:B------:R-:W-:Y:S01]  /*78a0*/  F2FP.BF16.F32.PACK_AB R139, R59, R58 ;  /* 0x0000003a3b8b723e */ /* 0x000fe200000010ff */
[----:B------:R-:W-:Y:S01]  /*78b0*/  FFMA R67, R83, R84, R67 ;  /* 0x0000005453437223 */ /* 0x000fe20000000043 */
[----:B------:R-:W-:Y:S02]  /*78c0*/  F2FP.BF16.F32.PACK_AB R180, R57, R56 ;  /* 0x0000003839b4723e */ /* 0x000fe400000010ff */
[----:B------:R-:W-:Y:S01]  /*78d0*/  F2FP.BF16.F32.PACK_AB R181, R63, R62 ;  /* 0x0000003e3fb5723e */ /* 0x000fe200000010ff */
[----:B------:R1:W-:Y:S01]  /*78e0*/  STS.128 [R171+0x400], R136 ;  /* 0x00040088ab007388 */ /* 0x0003e20000000c00 */
[----:B------:R-:W-:Y:S02]  /*78f0*/  F2FP.BF16.F32.PACK_AB R182, R61, R60 ;  /* 0x0000003c3db6723e */ /* 0x000fe400000010ff */
[----:B------:R-:W-:Y:S05]  /*7900*/  F2FP.BF16.F32.PACK_AB R183, R67, R66 ;  /* 0x0000004243b7723e */ /* 0x000fea00000010ff */
[----:B------:R1:W-:Y:S01]  /*7910*/  STS.128 [R170+0x400], R180 ;  /* 0x000400b4aa007388 */ /* 0x0003e20000000c00 */
[----:B------:R-:W-:Y:S01]  /*7920*/  @!PT LDS RZ, [RZ] ;  /* 0x00000000fffff984 */ /* 0x000fe20000000800 */
[----:B------:R-:W-:Y:S01]  /*7930*/  @!PT LDS RZ, [RZ] ;  /* 0x00000000fffff984 */ /* 0x000fe20000000800 */
[----:B------:R-:W-:Y:S01]  /*7940*/  @!PT LDS RZ, [RZ] ;  /* 0x00000000fffff984 */ /* 0x000fe20000000800 */
[----:B------:R-:W-:Y:S01]  /*7950*/  @!PT LDS RZ, [RZ] ;  /* 0x00000000fffff984 */ /* 0x000fe20000000800 */
[----:B------:R2:W-:Y:S07]  /*7960*/  MEMBAR.ALL.CTA ;  /* 0x0000000000007992 */ /* 0x0005ee0000008000 */
[----:B--2---:R-:W2:Y:S02]  /*7970*/  FENCE.VIEW.ASYNC.S ;  /* 0x00000000000073c6 */ /* 0x004ea40000000000 */
[----:B--2---:R-:W-:Y:S06]  /*7980*/  BAR.SYNC.DEFER_BLOCKING 0x1, 0x80 ;  /* 0x0042000000007b1d */ /* 0x004fec0000010000 */
[----:B------:R-:W-:Y:S05]  /*7990*/  @P0 BRA `(.L_x_109) ;  /* 0x0000000000300947 */ /* 0x000fea0003800000 */
[----:B------:R-:W-:Y:S01]  /*79a0*/  UIADD3 UR6, UPT, UPT, UR49, 0x400, URZ ;  /* 0x0000040031067890 */ /* 0x000fe2000fffe0ff */
[----:B------:R-:W-:Y:S01]  /*79b0*/  IMAD.IADD R0, R168, 0x1, R81 ;  /* 0x00000001a8007824 */ /* 0x000fe200078e0251 */
[----:B------:R-:W-:Y:S01]  /*79c0*/  UIADD3 UR4, UP0, UPT, UR52, 0xa80, URZ ;  /* 0x00000a8034047890 */ /* 0x000fe2000ff1e0ff */
[----:B------:R-:W-:Y:S03]  /*79d0*/  UMOV UR43, UR44 ;  /* 0x0000002c002b7c82 */ /* 0x000fe60008000000 */
[----:B------:R-:W-:Y:S01]  /*79e0*/  IMAD.U32 R159, RZ, RZ, UR6 ;  /* 0x00000006ff9f7e24 */ /* 0x000fe2000f8e00ff */
[----:B------:R-:W-:Y:S01]  /*79f0*/  R2UR UR41, R0 ;  /* 0x00000000002972ca */ /* 0x000fe200000e0000 */
[----:B------:R-:W-:Y:S03]  /*7a00*/  UIADD3.X UR5, UPT, UPT, URZ, UR53, URZ, UP0, !UPT ;  /* 0x00000035ff057290 */ /* 0x000fe600087fe4ff */
[----:B------:R-:W-:Y:S11]  /*7a10*/  R2UR UR40, R159 ;  /* 0x000000009f2872ca */ /* 0x000ff600000e0000 */
[----:B------:R-:W-:Y:S02]  /*7a20*/  @!UPT UIADD3 URZ, UPT, UPT, URZ, URZ, URZ ;  /* 0x000000fffffff290 */ /* 0x000fe4000fffe0ff */
[----:B------:R2:W-:Y:S01]  /*7a30*/  UTMASTG.3D [UR40], [UR4] ;  /* 0x00000028040073b5 */ /* 0x0005e20008010000 */
[----:B------:R0:W-:Y:S01]  /*7a40*/  UTMACMDFLUSH ;  /* 0x00000000000079b7 */ /* 0x0001e20000000000 */
[----:B--2---:R-:W-:Y:S04]  /*7a50*/  DEPBAR.LE SB0, 0x1 ;  /* 0x000080400000791a */ /* 0x004fe80000000000 */
.L_x_109:
[----:B------:R-:W-:Y:S05]  /*7a60*/  BSYNC.RECONVERGENT B0 ;  /* 0x0000000000007941 */ /* 0x000fea0003800200 */
.L_x_108:
[----:B------:R-:W-:Y:S01]  /*7a70*/  BAR.SYNC.DEFER_BLOCKING 0x1, 0x80 ;  /* 0x0042000000007b1d */ /* 0x000fe20000010000 */
[----:B------:R-:W-:Y:S01]  /*7a80*/  ISETP.NE.AND P2, PT, R174, RZ, PT ;  /* 0x000000ffae00720c */ /* 0x000fe20003f45270 */
[----:B------:R-:W-:Y:S01]  /*7a90*/  UISETP.NE.AND UP0, UPT, UR50, URZ, UPT ;  /* 0x000000ff3200728c */ /* 0x000fe2000bf05270 */
[----:B------:R-:W-:Y:S11]  /*7aa0*/  LEA R3, R105, UR49, 0x3 ;  /* 0x0000003169037c11 */ /* 0x000ff6000f8e18ff */
[----:B------:R-:W-:Y:S01]  /*7ab0*/  @P2 SHF.L.U32 R6, R162, 0x1f, RZ ;  /* 0x0000001fa2062819 */ /* 0x000fe200000006ff */
[----:B------:R-:W-:Y:S06]  /*7ac0*/  BRA.U !UP0, `(.L_x_110) ;  /* 0x0000000108247547 */ /* 0x000fec000b800000 */
[----:B------:R-:W2:Y:S01]  /*7ad0*/  S2R R0, SR_CgaCtaId ;  /* 0x0000000000007919 */ /* 0x000ea20000008800 */
[----:B------:R-:W-:Y:S01]  /*7ae0*/  IMAD.U32 R4, RZ, RZ, UR51 ;  /* 0x00000033ff047e24 */ /* 0x000fe2000f8e00ff */
[----:B------:R-:W-:Y:S04]  /*7af0*/  UIADD3 UR51, UPT, UPT, UR51, 0x1, URZ ;  /* 0x0000000133337890 */ /* 0x000fe8000fffe0ff */
[----:B------:R-:W-:Y:S01]  /*7b00*/  @P2 LEA R4, R4, UR49, 0x3 ;  /* 0x0000003104042c11 */ /* 0x000fe2000f8e18ff */
[----:B------:R-:W-:Y:S04]  /*7b10*/  UISETP.NE.AND UP0, UPT, UR51, 0x4, UPT ;  /* 0x000000043300788c */ /* 0x000fe8000bf05270 */
[----:B------:R-:W-:Y:S01]  /*7b20*/  @P2 VIADD R5, R4, 0x50 ;  /* 0x0000005004052836 */ /* 0x000fe20000000000 */
[----:B------:R-:W-:Y:S04]  /*7b30*/  USEL UR51, UR51, URZ, UP0 ;  /* 0x000000ff33337287 */ /* 0x000fe80008000000 */
[----:B--2---:R-:W-:Y:S04]  /*7b40*/  @P2 PRMT R0, R0, 0x654, R5 ;  /* 0x0000065400002816 */ /* 0x004fe80000000005 */
[----:B------:R2:W-:Y:S04]  /*7b50*/  @P2 SYNCS.ARRIVE.TRANS64.RED.A1T0 RZ, [R0+URZ], RZ ;  /* 0x000000ff00ff29a7 */ /* 0x0005e800081004ff */
.L_x_110:
[----:B------:R-:W4:Y:S01]  /*7b60*/  @P2 SYNCS.PHASECHK.TRANS64.TRYWAIT P1, [R3+URZ+0x30], R6 ;  /* 0x00003006030025a7 */ /* 0x000f2200080211ff */
[----:B------:R-:W-:Y:S01]  /*7b70*/  ISETP.NE.AND P0, PT, R79, RZ, PT ;  /* 0x000000ff4f00720c */ /* 0x000fe20003f05270 */
[----:B--2---:R-:W-:Y:S01]  /*7b80*/  IMAD.MOV.U32 R0, RZ, RZ, 0x80 ;  /* 0x00000080ff007424 */ /* 0x004fe200078e00ff */
[----:B------:R-:W-:Y:S04]  /*7b90*/  BSSY B1, `(.L_x_111) ;  /* 0x0000020000017945 */ /* 0x000fe80003800000 */
[----:B------:R-:W-:Y:S02]  /*7ba0*/  SEL R81, R0, 0x40, !P0 ;  /* 0x0000004000517807 */ /* 0x000fe40004000000 */
[----:B----4-:R-:W-:Y:S01]  /*7bb0*/  @P2 SEL R107, RZ, 0x1, !P1 ;  /* 0x00000001ff6b2807 */ /* 0x010fe20004800000 */
[----:B------:R-:W-:Y:S06]  /*7bc0*/  @!P2 BRA `(.L_x_112) ;  /* 0x000000000070a947 */ /* 0x000fec0003800000 */
[----:B------:R-:W-:Y:S01]  /*7bd0*/  ISETP.NE.AND P2, PT, R112, RZ, PT ;  /* 0x000000ff7000720c */ /* 0x000fe20003f45270 */
[----:B------:R-:W-:Y:S01]  /*7be0*/  BSSY B0, `(.L_x_113) ;  /* 0x000000b000007945 */ /* 0x000fe20003800000 */
[----:B------:R-:W-:Y:S11]  /*7bf0*/  ISETP.NE.AND P0, PT, R107, RZ, PT ;  /* 0x000000ff6b00720c */ /* 0x000ff60003f05270 */
[----:B------:R-:W-:Y:S05]  /*7c00*/  @P2 IMAD R6, R105, 0x4000, R178 ;  /* 0x0000400069062824 */ /* 0x000fea00078e02b2 */
[----:B------:R-:W-:Y:S04]  /*7c10*/  @P2 IADD3 R9, PT, PT, R6, UR49, RZ ;  /* 0x0000003106092c10 */ /* 0x000fe8000fffe0ff */
[----:B------:R-:W-:Y:S01]  /*7c20*/  @P2 IADD3 R7, PT, PT, R104, R9, RZ ;  /* 0x0000000968072210 */ /* 0x000fe20007ffe0ff */
[--C-:B------:R-:W-:Y:S02]  /*7c30*/  @P2 IMAD.IADD R5, R86, 0x1, R9.reuse ;  /* 0x0000000156052824 */ /* 0x100fe400078e0209 */
[----:B------:R-:W-:Y:S01]  /*7c40*/  @P2 IMAD.IADD R4, R106, 0x1, R9 ;  /* 0x000000016a042824 */ /* 0x000fe200078e0209 */
[----:B------:R-:W-:Y:S06]  /*7c50*/  @P0 BRA `(.L_x_114) ;  /* 0x00000000000c0947 */ /* 0x000fec0003800000 */
[----:B------:R-:W-:Y:S04]  /*7c60*/  SHF.L.U32 R0, R162, 0x1f, RZ ;  /* 0x0000001fa2007819 */ /* 0x000fe800000006ff */
[----:B------:R-:W2:Y:S02]  /*7c70*/  SYNCS.PHASECHK.TRANS64.TRYWAIT P0, [R3+URZ+0x30], R0 ;  /* 0x00003000030075a7 */ /* 0x000ea400080011ff */
[----:B--2---:R-:W-:Y:S05]  /*7c80*/  @!P0 BRA `(.L_x_115) ;  /* 0x0000004800008947 */ /* 0x004fea0003800000 */
.L_x_114:
[----:B------:R-:W-:Y:S05]  /*7c90*/  BSYNC B0 ;  /* 0x0000000000007941 */ /* 0x000fea0003800000 */
.L_x_113:
[----:B------:R-:W-:Y:S01]  /*7ca0*/  ISETP.NE.AND P0, PT, R112, RZ, PT ;  /* 0x000000ff7000720c */ /* 0x000fe20003f05270 */
[----:B------:R-:W-:Y:S11]  /*7cb0*/  VIADD R105, R105, 0x1 ;  /* 0x0000000169697836 */ /* 0x000ff60000000000 */
[----:B------:R-:W-:Y:S01]  /*7cc0*/  @!UPT UIADD3 URZ, UPT, UPT, URZ, URZ, URZ ;  /* 0x000000fffffff290 */ /* 0x000fe2000fffe0ff */
[----:B------:R4:W1:Y:S01]  /*7cd0*/  @P0 LDS.128 R88, [R6+UR49+0x400] ;  /* 0x0004003106580984 */ /* 0x0008620008000c00 */
[--C-:B--2---:R-:W-:Y:S01]  /*7ce0*/  @P0 IMAD.IADD R3, R104, 0x1, R5.reuse ;  /* 0x0000000168030824 */ /* 0x104fe200078e0205 */
[C---:B------:R-:W-:Y:S01]  /*7cf0*/  @P0 IADD3 R0, PT, PT, R106.reuse, R7, RZ ;  /* 0x000000076a000210 */ /* 0x040fe20007ffe0ff */
[C---:B------:R-:W-:Y:S01]  /*7d00*/  @P0 IMAD.IADD R8, R106.reuse, 0x1, R5 ;  /* 0x000000016a080824 */ /* 0x040fe200078e0205 */
[----:B------:R4:W2:Y:S02]  /*7d10*/  @P0 LDS.128 R92, [R4+0x400] ;  /* 0x00040000045c0984 */ /* 0x0008a40000000c00 */
[----:B------:R-:W-:Y:S02]  /*7d20*/  @P0 IADD3 R9, PT, PT, R106, R3, RZ ;  /* 0x000000036a090210 */ /* 0x000fe40007ffe0ff */
[----:B------:R4:W1:Y:S04]  /*7d30*/  @P0 LDS.128 R100, [R7+0x400] ;  /* 0x0004000007640984 */ /* 0x0008680000000c00 */
[----:B------:R4:W1:Y:S04]  /*7d40*/  @P0 LDS.128 R108, [R0+0x400] ;  /* 0x00040000006c0984 */ /* 0x0008680000000c00 */
[----:B------:R4:W1:Y:S04]  /*7d50*/  @P0 LDS.128 R116, [R5+0x400] ;  /* 0x0004000005740984 */ /* 0x0008680000000c00 */
[----:B------:R4:W1:Y:S04]  /*7d60*/  @P0 LDS.128 R124, [R8+0x400] ;  /* 0x00040000087c0984 */ /* 0x0008680000000c00 */
[----:B------:R4:W1:Y:S04]  /*7d70*/  @P0 LDS.128 R132, [R3+0x400] ;  /* 0x0004000003840984 */ /* 0x0008680000000c00 */
[----:B------:R4:W1:Y:S02]  /*7d80*/  @P0 LDS.128 R140, [R9+0x400] ;  /* 0x00040000098c0984 */ /* 0x0008640000000c00 */
.L_x_112:
[----:B------:R-:W-:Y:S05]  /*7d90*/  BSYNC B1 ;  /* 0x0000000000017941 */ /* 0x000fea0003800000 */
.L_x_111:
[----:B------:R-:W-:Y:S05]  /*7da0*/  IMAD.IADD R50, R78, 0x1, R81 ;  /* 0x000000014e327824 */ /* 0x000fea00078e0251 */
[----:B----4-:R-:W-:Y:S04]  /*7db0*/  SHF.R.U32.HI R3, RZ, 0x15, R50 ;  /* 0x00000015ff037819 */ /* 0x010fe80000011632 */
[----:B------:R-:W-:Y:S11]  /*7dc0*/  LOP3.LUT P0, RZ, R3, 0x3, R158, 0x48, !PT ;  /* 0x0000000303ff7812 */ /* 0x000ff6000780489e */
[----:B------:R-:W-:Y:S02]  /*7dd0*/  @!UPT UIADD3 URZ, UPT, UPT, URZ, URZ, URZ ;  /* 0x000000fffffff290 */ /* 0x000fe4000fffe0ff */
        /* <DEDUP_REMOVED lines=17> */
.L_x_116:
[----:B-1----:R-:W-:Y:S01]  /*7ef0*/  SHF.L.U32 R80, R88, 0x10, RZ ;  /* 0x0000001058507819 */ /* 0x002fe200000006ff */
[----:B------:R-:W-:Y:S05]  /*7f00*/  WARPSYNC.ALL ;  /* 0x0000000000007948 */ /* 0x000fea0003800000 */
[----:B------:R-:W-:Y:S01]  /*7f10*/  R2UR UR4, R50 ;  /* 0x00000000320472ca */ /* 0x000fe200000e0000 */
[----:B------:R-:W1:Y:S01]  /*7f20*/  S2R R179, SR_CgaCtaId ;  /* 0x0000000000b37919 */ /* 0x000e620000008800 */
[----:B------:R-:W-:Y:S01]  /*7f30*/  LOP3.LUT R82, R88, 0xffff0000, RZ, 0xc0, !PT ;  /* 0xffff000058527812 */ /* 0x000fe200078ec0ff */
[----:B------:R-:W-:Y:S01]  /*7f40*/  BSSY.RECONVERGENT B0, `(.L_x_117) ;  /* 0x0000102000007945 */ /* 0x000fe20003800200 */
[----:B------:R-:W-:Y:S02]  /*7f50*/  SHF.L.U32 R85, R89, 0x10, RZ ;  /* 0x0000001059557819 */ /* 0x000fe400000006ff */
[----:B------:R-:W-:Y:S02]  /*7f60*/  LOP3.LUT R84, R91, 0xffff0000, RZ, 0xc0, !PT ;  /* 0xffff00005b547812 */ /* 0x000fe400078ec0ff */
[----:B------:R-:W-:Y:S02]  /*7f70*/  ISETP.NE.AND P6, PT, R174, RZ, PT ;  /* 0x000000ffae00720c */ /* 0x000fe40003fc5270 */
[----:B------:R-:W-:Y:S03]  /*7f80*/  ISETP.NE.AND P0, PT, R165, RZ, PT ;  /* 0x000000ffa500720c */ /* 0x000fe60003f05270 */
[----:B------:R-:W4:Y:S02]  /*7f90*/  LDTM.x64 R4, tmem[UR4] ;  /* 0x00000004000479ee */ /* 0x000f240008340000 */
[C---:B----4-:R-:W-:Y:S01]  /*7fa0*/  FMUL R0, R76.reuse, R4 ;  /* 0x000000044c007220 */ /* 0x050fe20000400000 */
[C---:B------:R-:W-:Y:S01]  /*7fb0*/  FMUL R3, R76.reuse, R5 ;  /* 0x000000054c037220 */ /* 0x040fe20000400000 */
[C---:B------:R-:W-:Y:S01]  /*7fc0*/  FMUL R6, R76.reuse, R6 ;  /* 0x000000064c067220 */ /* 0x040fe20000400000 */
[----:B------:R-:W-:Y:S01]  /*7fd0*/  FMUL R7, R76, R7 ;  /* 0x000000074c077220 */ /* 0x000fe20000400000 */
[----:B------:R-:W-:Y:S01]  /*7fe0*/  FFMA R0, R83, R80, R0 ;  /* 0x0000005053007223 */ /* 0x000fe20000000000 */
[----:B------:R-:W-:Y:S01]  /*7ff0*/  LOP3.LUT R80, R89, 0xffff0000, RZ, 0xc0, !PT ;  /* 0xffff000059507812 */ /* 0x000fe200078ec0ff */
[----:B------:R-:W-:Y:S01]  /*8000*/  FFMA R3, R83, R82, R3 ;  /* 0x0000005253037223 */ /* 0x000fe20000000003 */
[----:B------:R-:W-:Y:S01]  /*8010*/  SHF.L.U32 R82, R91, 0x10, RZ ;  /* 0x000000105b527819 */ /* 0x000fe200000006ff */
[C---:B------:R-:W-:Y:S01]  /*8020*/  FFMA R6, R83.reuse, R85, R6 ;  /* 0x0000005553067223 */ /* 0x040fe20000000006 */
[----:B------:R-:W-:Y:S01]  /*8030*/  SHF.L.U32 R85, R90, 0x10, RZ ;  /* 0x000000105a557819 */ /* 0x000fe200000006ff */
[----:B------:R-:W-:Y:S01]  /*8040*/  FFMA R7, R83, R80, R7 ;  /* 0x0000005053077223 */ /* 0x000fe20000000007 */
[----:B------:R-:W-:Y:S01]  /*8050*/  F2FP.BF16.F32.PACK_AB R96, R3, R0 ;  /* 0x000000000360723e */ /* 0x000fe200000010ff */
[----:B------:R-:W-:Y:S01]  /*8060*/  FMUL R4, R76, R8 ;  /* 0x000000084c047220 */ /* 0x000fe20000400000 */
[----:B------:R-:W-:Y:S01]  /*8070*/  LOP3.LUT R80, R90, 0xffff0000, RZ, 0xc0, !PT ;  /* 0xffff00005a507812 */ /* 0x000fe200078ec0ff */
[C---:B------:R-:W-:Y:S01]  /*8080*/  FMUL R0, R76.reuse, R9 ;  /* 0x000000094c007220 */ /* 0x040fe20000400000 */
[----:B------:R-:W-:Y:S01]  /*8090*/  F2FP.BF16.F32.PACK_AB R97, R7, R6 ;  /* 0x000000060761723e */ /* 0x000fe200000010ff */
[----:B------:R-:W-:Y:S01]  /*80a0*/  FMUL R3, R76, R10 ;  /* 0x0000000a4c037220 */ /* 0x000fe20000400000 */
[C---:B------:R-:W-:Y:S01]  /*80b0*/  FFMA R4, R83.reuse, R85, R4 ;  /* 0x0000005553047223 */ /* 0x040fe20000000004 */
[----:B--2---:R-:W-:Y:S01]  /*80c0*/  SHF.L.U32 R85, R94, 0x10, RZ ;  /* 0x000000105e557819 */ /* 0x004fe200000006ff */
[----:B------:R-:W-:Y:S01]  /*80d0*/  FMUL R5, R76, R11 ;  /* 0x0000000b4c057220 */ /* 0x000fe20000400000 */
[C---:B------:R-:W-:Y:S01]  /*80e0*/  FFMA R0, R83.reuse, R80, R0 ;  /* 0x0000005053007223 */ /* 0x040fe20000000000 */
[C---:B------:R-:W-:Y:S01]  /*80f0*/  SHF.L.U32 R80, R92.reuse, 0x10, RZ ;  /* 0x000000105c507819 */ /* 0x040fe200000006ff */
[C---:B------:R-:W-:Y:S01]  /*8100*/  FFMA R3, R83.reuse, R82, R3 ;  /* 0x0000005253037223 */ /* 0x040fe20000000003 */
[----:B------:R-:W-:Y:S01]  /*8110*/  LOP3.LUT R82, R92, 0xffff0000, RZ, 0xc0, !PT ;  /* 0xffff00005c527812 */ /* 0x000fe200078ec0ff */
[----:B------:R-:W-:Y:S01]  /*8120*/  FMUL R6, R76, R12 ;  /* 0x0000000c4c067220 */ /* 0x000fe20000400000 */
[----:B------:R-:W-:Y:S01]  /*8130*/  F2FP.BF16.F32.PACK_AB R98, R0, R4 ;  /* 0x000000040062723e */ /* 0x000fe200000010ff */
[C---:B------:R-:W-:Y:S01]  /*8140*/  FFMA R5, R83.reuse, R84, R5 ;  /* 0x0000005453057223 */ /* 0x040fe20000000005 */
[C---:B------:R-:W-:Y:S01]  /*8150*/  FMUL R7, R76.reuse, R13 ;  /* 0x0000000d4c077220 */ /* 0x040fe20000400000 */
[----:B------:R-:W-:Y:S01]  /*8160*/  FFMA R6, R83, R80, R6 ;  /* 0x0000005053067223 */ /* 0x000fe20000000006 */
[----:B------:R-:W-:Y:S01]  /*8170*/  SHF.L.U32 R80, R93, 0x10, RZ ;  /* 0x000000105d507819 */ /* 0x000fe200000006ff */
[C---:B------:R-:W-:Y:S01]  /*8180*/  FMUL R0, R76.reuse, R14 ;  /* 0x0000000e4c007220 */ /* 0x040fe20000400000 */
[----:B------:R-:W-:Y:S01]  /*8190*/  F2FP.BF16.F32.PACK_AB R99, R5, R3 ;  /* 0x000000030563723e */ /* 0x000fe200000010ff */
[----:B------:R-:W-:Y:S01]  /*81a0*/  FFMA R7, R83, R82, R7 ;  /* 0x0000005253077223 */ /* 0x000fe20000000007 */
[----:B------:R-:W-:Y:S01]  /*81b0*/  LOP3.LUT R82, R93, 0xffff0000, RZ, 0xc0, !PT ;  /* 0xffff00005d527812 */ /* 0x000fe200078ec0ff */
[C---:B------:R-:W-:Y:S01]  /*81c0*/  FMUL R3, R76.reuse, R15 ;  /* 0x0000000f4c037220 */ /* 0x040fe20000400000 */
[----:B------:R-:W-:Y:S01]  /*81d0*/  FMUL R4, R76, R16 ;  /* 0x000000104c047220 */ /* 0x000fe20000400000 */
[C---:B------:R-:W-:Y:S01]  /*81e0*/  FFMA R0, R83.reuse, R80, R0 ;  /* 0x0000005053007223 */ /* 0x040fe20000000000 */
[----:B------:R-:W-:Y:S01]  /*81f0*/  LOP3.LUT R80, R94, 0xffff0000, RZ, 0xc0, !PT ;  /* 0xffff00005e507812 */ /* 0x000fe200078ec0ff */
[----:B------:R-:W-:Y:S01]  /*8200*/  FFMA R3, R83, R82, R3 ;  /* 0x0000005253037223 */ /* 0x000fe20000000003 */
[----:B------:R-:W-:Y:S01]  /*8210*/  F2FP.BF16.F32.PACK_AB R120, R7, R6 ;  /* 0x000000060778723e */ /* 0x000fe200000010ff */
[----:B------:R-:W-:Y:S01]  /*8220*/  FFMA R4, R83, R85, R4 ;  /* 0x0000005553047223 */ /* 0x000fe20000000004 */
[C---:B------:R-:W-:Y:S01]  /*8230*/  SHF.L.U32 R85, R95.reuse, 0x10, RZ ;  /* 0x000000105f557819 */ /* 0x040fe200000006ff */
[C---:B------:R-:W-:Y:S01]  /*8240*/  FMUL R5, R76.reuse, R17 ;  /* 0x000000114c057220 */ /* 0x040fe20000400000 */
[----:B------:R-:W-:Y:S01]  /*8250*/  LOP3.LUT R82, R95, 0xffff0000, RZ, 0xc0, !PT ;  /* 0xffff00005f527812 */ /* 0x000fe200078ec0ff */
[C---:B------:R-:W-:Y:S01]  /*8260*/  FMUL R6, R76.reuse, R18 ;  /* 0x000000124c067220 */ /* 0x040fe20000400000 */
[----:B------:R-:W-:Y:S01]  /*8270*/  F2FP.BF16.F32.PACK_AB R121, R3, R0 ;  /* 0x000000000379723e */ /* 0x000fe200000010ff */
[----:B------:R-:W-:Y:S01]  /*8280*/  FMUL R7, R76, R19 ;  /* 0x000000134c077220 */ /* 0x000fe20000400000 */
        /* <DEDUP_REMOVED lines=11> */
[----:B------:R-:W-:Y:S01]  /*8340*/  SHF.L.U32 R80, R101, 0x10, RZ ;  /* 0x0000001065507819 */ /* 0x000fe200000006ff */
[----:B------:R-:W-:Y:S01]  /*8350*/  FFMA R3, R83, R82, R3 ;  /* 0x0000005253037223 */ /* 0x000fe20000000003 */
[----:B------:R-:W-:Y:S01]  /*8360*/  LOP3.LUT R82, R103, 0xffff0000, RZ, 0xc0, !PT ;  /* 0xffff000067527812 */ /* 0x000fe200078ec0ff */
[C---:B------:R-:W-:Y:S01]  /*8370*/  FMUL R4, R76.reuse, R22 ;  /* 0x000000164c047220 */ /* 0x040fe20000400000 */
[----:B------:R2:W-:Y:S01]  /*8380*/  STS.128 [R178+UR49+0x4400], R96 ;  /* 0x00440060b2007988 */ /* 0x0005e20008000c31 */
[C---:B------:R-:W-:Y:S01]  /*8390*/  FMUL R5, R76.reuse, R23 ;  /* 0x000000174c057220 */ /* 0x040fe20000400000 */
[----:B------:R-:W-:Y:S01]  /*83a0*/  F2FP.BF16.F32.PACK_AB R128, R3, R0 ;  /* 0x000000000380723e */ /* 0x000fe200000010ff */
[----:B------:R-:W-:Y:S01]  /*83b0*/  FFMA R4, R83, R80, R4 ;  /* 0x0000005053047223 */ /* 0x000fe20000000004 */
[----:B------:R-:W-:Y:S01]  /*83c0*/  LOP3.LUT R0, R101, 0xffff0000, RZ, 0xc0, !PT ;  /* 0xffff000065007812 */ /* 0x000fe200078ec0ff */
[----:B------:R-:W-:Y:S01]  /*83d0*/  FMUL R6, R76, R24 ;  /* 0x000000184c067220 */ /* 0x000fe20000400000 */
[----:B------:R-:W-:Y:S01]  /*83e0*/  SHF.L.U32 R3, R102, 0x10, RZ ;  /* 0x0000001066037819 */ /* 0x000fe200000006ff */
[----:B------:R-:W-:Y:S01]  /*83f0*/  FMUL R7, R76, R25 ;  /* 0x000000194c077220 */ /* 0x000fe20000400000 */
[----:B------:R-:W-:Y:S01]  /*8400*/  LOP3.LUT R80, R102, 0xffff0000, RZ, 0xc0, !PT ;  /* 0xffff000066507812 */ /* 0x000fe200078ec0ff */
[C---:B------:R-:W-:Y:S01]  /*8410*/  FFMA R5, R83.reuse, R0, R5 ;  /* 0x0000000053057223 */ /* 0x040fe20000000005 */
[----:B------:R-:W-:Y:S01]  /*8420*/  SHF.L.U32 R0, R108, 0x10, RZ ;  /* 0x000000106c007819 */ /* 0x000fe200000006ff */
[C---:B------:R-:W-:Y:S01]  /*8430*/  FMUL R8, R76.reuse, R26 ;  /* 0x0000001a4c087220 */ /* 0x040fe20000400000 */
        /* <DEDUP_REMOVED lines=18> */
[----:B------:R4:W-:Y:S01]  /*8560*/  STS.128 [R177+0x4400], R120 ;  /* 0x00440078b1007388 */ /* 0x0009e20000000c00 */
[----:B------:R-:W-:Y:S01]  /*8570*/  FFMA R11, R83, R80, R11 ;  /* 0x00000050530b7223 */ /* 0x000fe2000000000b */
[----:B------:R-:W-:Y:S01]  /*8580*/  LOP3.LUT R80, R111, 0xffff0000, RZ, 0xc0, !PT ;  /* 0xffff00006f507812 */ /* 0x000fe200078ec0ff */
[C---:B------:R-:W-:Y:S01]  /*8590*/  FFMA R12, R83.reuse, R3, R12 ;  /* 0x00000003530c7223 */ /* 0x040fe2000000000c */
[C---:B------:R-:W-:Y:S01]  /*85a0*/  SHF.L.U32 R3, R110.reuse, 0x10, RZ ;  /* 0x000000106e037819 */ /* 0x040fe200000006ff */
[----:B------:R-:W-:Y:S01]  /*85b0*/  FFMA R13, R83, R0, R13 ;  /* 0x00000000530d7223 */ /* 0x000fe2000000000d */
[----:B------:R-:W-:Y:S01]  /*85c0*/  LOP3.LUT R0, R110, 0xffff0000, RZ, 0xc0, !PT ;  /* 0xffff00006e007812 */ /* 0x000fe200078ec0ff */
[C---:B------:R-:W-:Y:S01]  /*85d0*/  FMUL R14, R76.reuse, R32 ;  /* 0x000000204c0e7220 */ /* 0x040fe20000400000 */
[----:B--2---:R-:W-:Y:S01]  /*85e0*/  F2FP.BF16.F32.PACK_AB R96, R11, R10 ;  /* 0x0000000a0b60723e */ /* 0x004fe200000010ff */
[C---:B------:R-:W-:Y:S01]  /*85f0*/  FMUL R15, R76.reuse, R33 ;  /* 0x000000214c0f7220 */ /* 0x040fe20000400000 */
[----:B------:R-:W-:Y:S01]  /*8600*/  F2FP.BF16.F32.PACK_AB R97, R13, R12 ;  /* 0x0000000c0d61723e */ /* 0x000fe200000010ff */
        /* <DEDUP_REMOVED lines=14> */
[----:B------:R-:W-:Y:S01]  /*86f0*/  FMUL R20, R76, R38 ;  /* 0x000000264c147220 */ /* 0x000fe20000400000 */
[----:B------:R-:W-:Y:S01]  /*8700*/  FFMA R18, R83, R0, R18 ;  /* 0x0000000053127223 */ /* 0x000fe20000000012 */
[----:B------:R-:W-:Y:S01]  /*8710*/  LOP3.LUT R0, R117, 0xffff0000, RZ, 0xc0, !PT ;  /* 0xffff000075007812 */ /* 0x000fe200078ec0ff */
[C---:B------:R-:W-:Y:S01]  /*8720*/  FFMA R19, R83.reuse, R80, R19 ;  /* 0x0000005053137223 */ /* 0x040fe20000000013 */
[C---:B------:R-:W-:Y:S01]  /*8730*/  LOP3.LUT R80, R118.reuse, 0xffff0000, RZ, 0xc0, !PT ;  /* 0xffff000076507812 */ /* 0x040fe200078ec0ff */
[----:B------:R-:W-:Y:S01]  /*8740*/  FFMA R20, R83, R3, R20 ;  /* 0x0000000353147223 */ /* 0x000fe20000000014 */
[----:B------:R-:W-:Y:S01]  /*8750*/  SHF.L.U32 R3, R118, 0x10, RZ ;  /* 0x0000001076037819 */ /* 0x000fe200000006ff */
[C---:B------:R-:W-:Y:S01]  /*8760*/  FMUL R21, R76.reuse, R39 ;  /* 0x000000274c157220 */ /* 0x040fe20000400000 */
[----:B----4-:R-:W-:Y:S01]  /*8770*/  F2FP.BF16.F32.PACK_AB R120, R19, R18 ;  /* 0x000000121378723e */ /* 0x010fe200000010ff */
[C---:B------:R-:W-:Y:S01]  /*8780*/  FMUL R22, R76.reuse, R40 ;  /* 0x000000284c167220 */ /* 0x040fe20000400000 */
[----:B------:R-:W-:Y:S01]  /*8790*/  STS.128 [R176+0x4400], R128 ;  /* 0x00440080b0007388 */ /* 0x000fe20000000c00 */
[C---:B------:R-:W-:Y:S01]  /*87a0*/  FMUL R23, R76.reuse, R41 ;  /* 0x000000294c177220 */ /* 0x040fe20000400000 */
[----:B------:R-:W-:Y:S01]  /*87b0*/  FMUL R24, R76, R42 ;  /* 0x0000002a4c187220 */ /* 0x000fe20000400000 */
[C---:B------:R-:W-:Y:S01]  /*87c0*/  FFMA R21, R83.reuse, R0, R21 ;  /* 0x0000000053157223 */ /* 0x040fe20000000015 */
[----:B------:R-:W-:Y:S01]  /*87d0*/  SHF.L.U32 R0, R124, 0x10, RZ ;  /* 0x000000107c007819 */ /* 0x000fe200000006ff */
[----:B------:R-:W-:Y:S01]  /*87e0*/  FMUL R25, R76, R43 ;  /* 0x0000002b4c197220 */ /* 0x000fe20000400000 */
[----:B------:R-:W-:Y:S01]  /*87f0*/  FFMA R22, R83, R3, R22 ;  /* 0x0000000353167223 */ /* 0x000fe20000000016 */
[----:B------:R-:W-:Y:S01]  /*8800*/  SHF.L.U32 R3, R125, 0x10, RZ ;  /* 0x000000107d037819 */ /* 0x000fe200000006ff */
[----:B------:R-:W-:Y:S01]  /*8810*/  FFMA R23, R83, R80, R23 ;  /* 0x0000005053177223 */ /* 0x000fe20000000017 */
[----:B------:R-:W-:Y:S01]  /*8820*/  LOP3.LUT R80, R124, 0xffff0000, RZ, 0xc0, !PT ;  /* 0xffff00007c507812 */ /* 0x000fe200078ec0ff */
[C---:B------:R-:W-:Y:S01]  /*8830*/  FMUL R26, R76.reuse, R44 ;  /* 0x0000002c4c1a7220 */ /* 0x040fe20000400000 */
[----:B------:R-:W-:Y:S01]  /*8840*/  F2FP.BF16.F32.PACK_AB R121, R21, R20 ;  /* 0x000000141579723e */ /* 0x000fe200000010ff */
[----:B------:R-:W-:Y:S01]  /*8850*/  FFMA R24, R83, R85, R24 ;  /* 0x0000005553187223 */ /* 0x000fe20000000018 */
[----:B------:R-:W-:Y:S01]  /*8860*/  F2FP.BF16.F32.PACK_AB R122, R23, R22 ;  /* 0x00000016177a723e */ /* 0x000fe200000010ff */
[----:B------:R-:W-:Y:S01]  /*8870*/  FFMA R25, R83, R82, R25 ;  /* 0x0000005253197223 */ /* 0x000fe20000000019 */
[----:B------:R-:W-:Y:S01]  /*8880*/  SHF.L.U32 R85, R127, 0x10, RZ ;  /* 0x000000107f557819 */ /* 0x000fe200000006ff */
[C---:B------:R-:W-:Y:S01]  /*8890*/  FMUL R27, R76.reuse, R45 ;  /* 0x0000002d4c1b7220 */ /* 0x040fe20000400000 */
[----:B------:R-:W-:Y:S01]  /*88a0*/  LOP3.LUT R82, R143, 0xffff0000, RZ, 0xc0, !PT ;  /* 0xffff00008f527812 */ /* 0x000fe200078ec0ff */
[----:B------:R-:W-:Y:S01]  /*88b0*/  FMUL R28, R76, R46 ;  /* 0x0000002e4c1c7220 */ /* 0x000fe20000400000 */
[----:B------:R-:W-:Y:S01]  /*88c0*/  F2FP.BF16.F32.PACK_AB R123, R25, R24 ;  /* 0x00000018197b723e */ /* 0x000fe200000010ff */
[----:B------:R2:W-:Y:S01]  /*88d0*/  STS.128 [R175+0x4400], R96 ;  /* 0x00440060af007388 */ /* 0x0005e20000000c00 */
        /* <DEDUP_REMOVED lines=12> */
[----:B------:R4:W-:Y:S01]  /*89a0*/  STS.128 [R173+0x4400], R120 ;  /* 0x00440078ad007388 */ /* 0x0009e20000000c00 */
[----:B------:R-:W-:Y:S01]  /*89b0*/  FMUL R33, R76, R51 ;  /* 0x000000334c217220 */ /* 0x000fe20000400000 */
[C---:B------:R-:W-:Y:S01]  /*89c0*/  FFMA R30, R83.reuse, R3, R30 ;  /* 0x00000003531e7223 */ /* 0x040fe2000000001e */
[C---:B------:R-:W-:Y:S01]  /*89d0*/  SHF.L.U32 R3, R132.reuse, 0x10, RZ ;  /* 0x0000001084037819 */ /* 0x040fe200000006ff */
[C---:B------:R-:W-:Y:S01]  /*89e0*/  FFMA R31, R83.reuse, R80, R31 ;  /* 0x00000050531f7223 */ /* 0x040fe2000000001f */
[----:B------:R-:W-:Y:S01]  /*89f0*/  LOP3.LUT R80, R132, 0xffff0000, RZ, 0xc0, !PT ;  /* 0xffff000084507812 */ /* 0x000fe200078ec0ff */
[----:B------:R-:W-:Y:S01]  /*8a00*/  FFMA R32, R83, R85, R32 ;  /* 0x0000005553207223 */ /* 0x000fe20000000020 */
        /* <DEDUP_REMOVED lines=9> */
[----:B------:R-:W-:Y:S01]  /*8aa0*/  FFMA R35, R83, R80, R35 ;  /* 0x0000005053237223 */ /* 0x000fe20000000023 */
[----:B------:R-:W-:Y:S01]  /*8ab0*/  LOP3.LUT R80, R135, 0xffff0000, RZ, 0xc0, !PT ;  /* 0xffff000087507812 */ /* 0x000fe200078ec0ff */
[----:B------:R-:W-:Y:S01]  /*8ac0*/  FFMA R36, R83, R85, R36 ;  /* 0x0000005553247223 */ /* 0x000fe20000000024 */
[----:B------:R-:W-:Y:S01]  /*8ad0*/  SHF.L.U32 R85, R135, 0x10, RZ ;  /* 0x0000001087557819 */ /* 0x000fe200000006ff */
[----:B------:R-:W-:Y:S01]  /*8ae0*/  FFMA R37, R83, R0, R37 ;  /* 0x0000000053257223 */ /* 0x000fe20000000025 */
[----:B------:R-:W-:Y:S01]  /*8af0*/  LOP3.LUT R0, R134, 0xffff0000, RZ, 0xc0, !PT ;  /* 0xffff000086007812 */ /* 0x000fe200078ec0ff */
[C---:B------:R-:W-:Y:S01]  /*8b00*/  FMUL R38, R76.reuse, R56 ;  /* 0x000000384c267220 */ /* 0x040fe20000400000 */
[----:B--2---:R-:W-:Y:S01]  /*8b10*/  F2FP.BF16.F32.PACK_AB R96, R27, R26 ;  /* 0x0000001a1b60723e */ /* 0x004fe200000010ff */
[C---:B------:R-:W-:Y:S01]  /*8b20*/  FMUL R39, R76.reuse, R57 ;  /* 0x000000394c277220 */ /* 0x040fe20000400000 */
[----:B------:R-:W-:Y:S01]  /*8b30*/  F2FP.BF16.F32.PACK_AB R97, R29, R28 ;  /* 0x0000001c1d61723e */ /* 0x000fe200000010ff */
[C---:B------:R-:W-:Y:S01]  /*8b40*/  FMUL R40, R76.reuse, R58 ;  /* 0x0000003a4c287220 */ /* 0x040fe20000400000 */
[----:B------:R-:W-:Y:S01]  /*8b50*/  F2FP.BF16.F32.PACK_AB R98, R31, R30 ;  /* 0x0000001e1f62723e */ /* 0x000fe200000010ff */
[----:B------:R-:W-:Y:S01]  /*8b60*/  FMUL R41, R76, R59 ;  /* 0x0000003b4c297220 */ /* 0x000fe20000400000 */
[----:B------:R-:W-:Y:S01]  /*8b70*/  F2FP.BF16.F32.PACK_AB R99, R33, R32 ;  /* 0x000000202163723e */ /* 0x000fe200000010ff */
[----:B------:R-:W-:Y:S01]  /*8b80*/  FFMA R38, R83, R3, R38 ;  /* 0x0000000353267223 */ /* 0x000fe20000000026 */
[----:B------:R-:W-:Y:S01]  /*8b90*/  SHF.L.U32 R3, R141, 0x10, RZ ;  /* 0x000000108d037819 */ /* 0x000fe200000006ff */
[C---:B------:R-:W-:Y:S01]  /*8ba0*/  FFMA R39, R83.reuse, R0, R39 ;  /* 0x0000000053277223 */ /* 0x040fe20000000027 */
[C---:B------:R-:W-:Y:S01]  /*8bb0*/  SHF.L.U32 R0, R140.reuse, 0x10, RZ ;  /* 0x000000108c007819 */ /* 0x040fe200000006ff */
[----:B------:R-:W-:Y:S01]  /*8bc0*/  FFMA R40, R83, R85, R40 ;  /* 0x0000005553287223 */ /* 0x000fe20000000028 */
[----:B------:R-:W-:Y:S01]  /*8bd0*/  SHF.L.U32 R85, R143, 0x10, RZ ;  /* 0x000000108f557819 */ /* 0x000fe200000006ff */
[----:B------:R2:W-:Y:S01]  /*8be0*/  STS.128 [R172+0x4400], R96 ;  /* 0x00440060ac007388 */ /* 0x0005e20000000c00 */
[----:B----4-:R-:W-:Y:S01]  /*8bf0*/  F2FP.BF16.F32.PACK_AB R120, R35, R34 ;  /* 0x000000222378723e */ /* 0x010fe200000010ff */
[----:B------:R-:W-:Y:S01]  /*8c00*/  FFMA R41, R83, R80, R41 ;  /* 0x0000005053297223 */ /* 0x000fe20000000029 */
[----:B------:R-:W-:Y:S01]  /*8c10*/  LOP3.LUT R80, R140, 0xffff0000, RZ, 0xc0, !PT ;  /* 0xffff00008c507812 */ /* 0x000fe200078ec0ff */
[C---:B------:R-:W-:Y:S01]  /*8c20*/  FMUL R42, R76.reuse, R60 ;  /* 0x0000003c4c2a7220 */ /* 0x040fe20000400000 */
[----:B------:R-:W-:Y:S01]  /*8c30*/  F2FP.BF16.F32.PACK_AB R121, R37, R36 ;  /* 0x000000242579723e */ /* 0x000fe200000010ff */
[C---:B------:R-:W-:Y:S01]  /*8c40*/  FMUL R43, R76.reuse, R61 ;  /* 0x0000003d4c2b7220 */ /* 0x040fe20000400000 */
[----:B------:R-:W-:Y:S01]  /*8c50*/  F2FP.BF16.F32.PACK_AB R122, R39, R38 ;  /* 0x00000026277a723e */ /* 0x000fe200000010ff */
[C---:B------:R-:W-:Y:S01]  /*8c60*/  FMUL R44, R76.reuse, R62 ;  /* 0x0000003e4c2c7220 */ /* 0x040fe20000400000 */
[C---:B------:R-:W-:Y:S01]  /*8c70*/  FFMA R42, R83.reuse, R0, R42 ;  /* 0x00000000532a7223 */ /* 0x040fe2000000002a */
[----:B------:R-:W-:Y:S01]  /*8c80*/  FFMA R43, R83, R80, R43 ;  /* 0x00000050532b7223 */ /* 0x000fe2000000002b */
[----:B------:R-:W-:Y:S01]  /*8c90*/  LOP3.LUT R0, R141, 0xffff0000, RZ, 0xc0, !PT ;  /* 0xffff00008d007812 */ /* 0x000fe200078ec0ff */
[C---:B------:R-:W-:Y:S01]  /*8ca0*/  FFMA R44, R83.reuse, R3, R44 ;  /* 0x00000003532c7223 */ /* 0x040fe2000000002c */
[----:B------:R-:W-:Y:S01]  /*8cb0*/  FMUL R45, R76, R63 ;  /* 0x0000003f4c2d7220 */ /* 0x000fe20000400000 */
[----:B------:R-:W-:Y:S01]  /*8cc0*/  SHF.L.U32 R3, R142, 0x10, RZ ;  /* 0x000000108e037819 */ /* 0x000fe200000006ff */
[----:B------:R-:W-:Y:S01]  /*8cd0*/  FMUL R46, R76, R64 ;  /* 0x000000404c2e7220 */ /* 0x000fe20000400000 */
[----:B------:R-:W-:Y:S01]  /*8ce0*/  LOP3.LUT R80, R142, 0xffff0000, RZ, 0xc0, !PT ;  /* 0xffff00008e507812 */ /* 0x000fe200078ec0ff */
[C---:B------:R-:W-:Y:S01]  /*8cf0*/  FMUL R47, R76.reuse, R65 ;  /* 0x000000414c2f7220 */ /* 0x040fe20000400000 */
[C---:B------:R-:W-:Y:S01]  /*8d00*/  FMUL R48, R76.reuse, R66 ;  /* 0x000000424c307220 */ /* 0x040fe20000400000 */
[----:B------:R-:W-:Y:S01]  /*8d10*/  FFMA R45, R83, R0, R45 ;  /* 0x00000000532d7223 */ /* 0x000fe2000000002d */
[----:B------:R-:W-:Y:S01]  /*8d20*/  FMUL R49, R76, R67 ;  /* 0x000000434c317220 */ /* 0x000fe20000400000 */
[----:B------:R-:W-:Y:S01]  /*8d30*/  F2FP.BF16.F32.PACK_AB R123, R41, R40 ;  /* 0x00000028297b723e */ /* 0x000fe200000010ff */
[C---:B------:R-:W-:Y:S01]  /*8d40*/  FFMA R46, R83.reuse, R3, R46 ;  /* 0x00000003532e7223 */ /* 0x040fe2000000002e */
[C---:B------:R-:W-:Y:S01]  /*8d50*/  FFMA R47, R83.reuse, R80, R47 ;  /* 0x00000050532f7223 */ /* 0x040fe2000000002f */
[C---:B------:R-:W-:Y:S01]  /*8d60*/  FFMA R48, R83.reuse, R85, R48 ;  /* 0x0000005553307223 */ /* 0x040fe20000000030 */
[----:B------:R-:W-:Y:S01]  /*8d70*/  FFMA R49, R83, R82, R49 ;  /* 0x0000005253317223 */ /* 0x000fe20000000031 */
[----:B------:R2:W-:Y:S01]  /*8d80*/  STS.128 [R171+0x4400], R120 ;  /* 0x00440078ab007388 */ /* 0x0005e20000000c00 */
[----:B------:R-:W-:Y:S02]  /*8d90*/  F2FP.BF16.F32.PACK_AB R128, R43, R42 ;  /* 0x0000002a2b80723e */ /* 0x000fe400000010ff */
[----:B------:R-:W-:Y:S02]  /*8da0*/  F2FP.BF16.F32.PACK_AB R129, R45, R44 ;  /* 0x0000002c2d81723e */ /* 0x000fe400000010ff */
[----:B------:R-:W-:Y:S02]  /*8db0*/  F2FP.BF16.F32.PACK_AB R130, R47, R46 ;  /* 0x0000002e2f82723e */ /* 0x000fe400000010ff */
[----:B------:R-:W-:Y:S02]  /*8dc0*/  F2FP.BF16.F32.PACK_AB R131, R49, R48 ;  /* 0x000000303183723e */ /* 0x000fe400000010ff */
[----:B------:R-:W-:Y:S02]  /*8dd0*/  MOV R0, UR51 ;  /* 0x0000003300007c02 */ /* 0x000fe40008000f00 */
[----:B------:R-:W-:Y:S01]  /*8de0*/  LEA R3, R105, UR49, 0x3 ;  /* 0x0000003169037c11 */ /* 0x000fe2000f8e18ff */
[----:B------:R2:W-:Y:S01]  /*8df0*/  STS.128 [R170+0x4400], R128 ;  /* 0x00440080aa007388 */ /* 0x0005e20000000c00 */
[----:B------:R-:W-:Y:S02]  /*8e00*/  @P6 LEA R0, R0, UR49, 0x3 ;  /* 0x0000003100006c11 */ /* 0x000fe4000f8e18ff */
[----:B------:R-:W-:Y:S02]  /*8e10*/  @P6 SHF.L.U32 R80, R162, 0x1f, RZ ;  /* 0x0000001fa2506819 */ /* 0x000fe400000006ff */
[----:B------:R-:W-:Y:S01]  /*8e20*/  @P6 IADD3 R0, PT, PT, R0, 0x50, RZ ;  /* 0x0000005000006810 */ /* 0x000fe20007ffe0ff */
[----:B------:R-:W-:Y:S01]  /*8e30*/  @!PT LDS RZ, [RZ] ;  /* 0x00000000fffff984 */ /* 0x000fe20000000800 */
[----:B------:R-:W-:Y:S01]  /*8e40*/  @!PT LDS RZ, [RZ] ;  /* 0x00000000fffff984 */ /* 0x000fe20000000800 */
[----:B------:R-:W-:Y:S01]  /*8e50*/  @!PT LDS RZ, [RZ] ;  /* 0x00000000fffff984 */ /* 0x000fe20000000800 */
[----:B------:R-:W-:Y:S01]  /*8e60*/  @!PT LDS RZ, [RZ] ;  /* 0x00000000fffff984 */ /* 0x000fe20000000800 */
[----:B------:R4:W-:Y:S06]  /*8e70*/  MEMBAR.ALL.CTA ;  /* 0x0000000000007992 */ /* 0x0009ec0000008000 */
[----:B----4-:R-:W4:Y:S01]  /*8e80*/  FENCE.VIEW.ASYNC.S ;  /* 0x00000000000073c6 */ /* 0x010f220000000000 */
[----:B-1----:R-:W-:Y:S01]  /*8e90*/  @P6 PRMT R0, R179, 0x654, R0 ;  /* 0x00000654b3006816 */ /* 0x002fe20000000000 */
[----:B----4-:R-:W-:Y:S06]  /*8ea0*/  BAR.SYNC.DEFER_BLOCKING 0x1, 0x80 ;  /* 0x0042000000007b1d */ /* 0x010fec0000010000 */
[----:B------:R-:W-:Y:S05]  /*8eb0*/  @P0 BRA `(.L_x_118) ;  /* 0x0000000000280947 */ /* 0x000fea0003800000 */
[----:B------:R-:W-:Y:S01]  /*8ec0*/  R2UR UR4, R81 ;  /* 0x00000000510472ca */ /* 0x000fe200000e0000 */
[----:B------:R-:W-:Y:S01]  /*8ed0*/  UIADD3 UR6, UP0, UPT, UR52, 0xa80, URZ ;  /* 0x00000a8034067890 */ /* 0x000fe2000ff1e0ff */
[----:B------:R-:W-:Y:S01]  /*8ee0*/  R2UR UR5, R168 ;  /* 0x00000000a80572ca */ /* 0x000fe200000e0000 */
[----:B------:R-:W-:Y:S02]  /*8ef0*/  UIADD3 UR40, UPT, UPT, UR49, 0x4400, URZ ;  /* 0x0000440031287890 */ /* 0x000fe4000fffe0ff */
[----:B------:R-:W-:Y:S01]  /*8f00*/  UIADD3.X UR7, UPT, UPT, URZ, UR53, URZ, UP0, !UPT ;  /* 0x00000035ff077290 */ /* 0x000fe200087fe4ff */
[----:B------:R-:W-:Y:S09]  /*8f10*/  UMOV UR43, UR44 ;  /* 0x0000002c002b7c82 */ /* 0x000ff20008000000 */
[----:B------:R-:W-:Y:S09]  /*8f20*/  UIADD3 UR41, UPT, UPT, UR5, UR4, URZ ;  /* 0x0000000405297290 */ /* 0x000ff2000fffe0ff */
[----:B------:R1:W-:Y:S01]  /*8f30*/  UTMASTG.3D [UR40], [UR6] ;  /* 0x00000028060073b5 */ /* 0x0003e20008010000 */
[----:B------:R0:W-:Y:S01]  /*8f40*/  UTMACMDFLUSH ;  /* 0x00000000000079b7 */ /* 0x0001e20000000000 */
[----:B-1----:R-:W-:Y:S04]  /*8f50*/  DEPBAR.LE SB0, 0x1 ;  /* 0x000080400000791a */ /* 0x002fe80000000000 */
.L_x_118:
[----:B------:R-:W-:Y:S05]  /*8f60*/  BSYNC.RECONVERGENT B0 ;  /* 0x0000000000007941 */ /* 0x000fea0003800200 */
.L_x_117:
[----:B------:R-:W-:Y:S01]  /*8f70*/  BAR.SYNC.DEFER_BLOCKING 0x1, 0x80 ;  /* 0x0042000000007b1d */ /* 0x000fe20000010000 */
[----:B------:R-:W-:Y:S01]  /*8f80*/  UIADD3 UR54, UPT, UPT, UR51, 0x1, URZ ;  /* 0x0000000133367890 */ /* 0x000fe2000fffe0ff */
[----:B------:R-:W-:Y:S03]  /*8f90*/  ISETP.NE.AND P0, PT, R79, RZ, PT ;  /* 0x000000ff4f00720c */ /* 0x000fe60003f05270 */
[----:B------:R-:W-:Y:S04]  /*8fa0*/  UISETP.NE.AND UP0, UPT, UR54, 0x4, UPT ;  /* 0x000000043600788c */ /* 0x000fe8000bf05270 */
[----:B------:R-:W-:Y:S01]  /*8fb0*/  USEL UR54, UR54, URZ, UP0 ;  /* 0x000000ff36367287 */ /* 0x000fe20008000000 */
[----:B------:R1:W-:Y:S01]  /*8fc0*/  @P6 SYNCS.ARRIVE.TRANS64.RED.A1T0 RZ, [R0+URZ], RZ ;  /* 0x000000ff00ff69a7 */ /* 0x0003e200081004ff */
[----:B------:R-:W-:Y:S01]  /*8fd0*/  BSSY B1, `(.L_x_119) ;  /* 0x0000022000017945 */ /* 0x000fe20003800000 */
[----:B------:R-:W4:Y:S01]  /*8fe0*/  @P6 SYNCS.PHASECHK.TRANS64.TRYWAIT P1, [R3+URZ+0x30], R80 ;  /* 0x00003050030065a7 */ /* 0x000f2200080211ff */
[----:B-1----:R-:W-:Y:S05]  /*8ff0*/  IMAD.MOV.U32 R0, RZ, RZ, 0x40 ;  /* 0x00000040ff007424 */ /* 0x002fea00078e00ff */
        /* <DEDUP_REMOVED lines=13> */
[----:B------:R-:W1:Y:S02]  /*90d0*/  SYNCS.PHASECHK.TRANS64.TRYWAIT P0, [R3+URZ+0x30], R6 ;  /* 0x00003006030075a7 */ /* 0x000e6400080011ff */
[----:B-1----:R-:W-:Y:S05]  /*90e0*/  @!P0 BRA `(.L_x_123) ;  /* 0x0000003000fc8947 */ /* 0x002fea0003800000 */
.L_x_122:
[----:B------:R-:W-:Y:S05]  /*90f0*/  BSYNC B0 ;  /* 0x0000000000007941 */ /* 0x000fea0003800000 */
.L_x_121:
[----:B------:R-:W-:Y:S01]  /*9100*/  ISETP.NE.AND P0, PT, R112, RZ, PT ;  /* 0x000000ff7000720c */ /* 0x000fe20003f05270 */
[----:B------:R-:W-:Y:S11]  /*9110*/  VIADD R105, R105, 0x1 ;  /* 0x0000000169697836 */ /* 0x000ff60000000000 */
[----:B------:R-:W-:Y:S01]  /*9120*/  @!UPT UIADD3 URZ, UPT, UPT, URZ, URZ, URZ ;  /* 0x000000fffffff290 */ /* 0x000fe2000fffe0ff */
[----:B------:R4:W2:Y:S01]  /*9130*/  @P0 LDS.128 R88, [R4+UR49+0x400] ;  /* 0x0004003104580984 */ /* 0x0008a20008000c00 */
[--C-:B-1----:R-:W-:Y:S01]  /*9140*/  @P0 IMAD.IADD R3, R104, 0x1, R5.reuse ;  /* 0x0000000168030824 */ /* 0x102fe200078e0205 */
[C---:B------:R-:W-:Y:S01]  /*9150*/  @P0 IADD3 R6, PT, PT, R106.reuse, R7, RZ ;  /* 0x000000076a060210 */ /* 0x040fe20007ffe0ff */
[C---:B------:R-:W-:Y:S01]  /*9160*/  @P0 IMAD.IADD R8, R106.reuse, 0x1, R5 ;  /* 0x000000016a080824 */ /* 0x040fe200078e0205 */
[----:B------:R4:W1:Y:S02]  /*9170*/  @P0 LDS.128 R92, [R0+0x400] ;  /* 0x00040000005c0984 */ /* 0x0008640000000c00 */
[----:B------:R-:W-:Y:S02]  /*9180*/  @P0 IADD3 R9, PT, PT, R106, R3, RZ ;  /* 0x000000036a090210 */ /* 0x000fe40007ffe0ff */
[----:B------:R4:W1:Y:S04]  /*9190*/  @P0 LDS.128 R100, [R7+0x400] ;  /* 0x0004000007640984 */ /* 0x0008680000000c00 */
[----:B------:R4:W1:Y:S04]  /*91a0*/  @P0 LDS.128 R108, [R6+0x400] ;  /* 0x00040000066c0984 */ /* 0x0008680000000c00 */
[----:B------:R4:W1:Y:S04]  /*91b0*/  @P0 LDS.128 R116, [R5+0x400] ;  /* 0x0004000005740984 */ /* 0x0008680000000c00 */
[----:B------:R4:W1:Y:S04]  /*91c0*/  @P0 LDS.128 R124, [R8+0x400] ;  /* 0x00040000087c0984 */ /* 0x0008680000000c00 */
[----:B------:R4:W1:Y:S04]  /*91d0*/  @P0 LDS.128 R132, [R3+0x400] ;  /* 0x0004000003840984 */ /* 0x0008680000000c00 */
[----:B------:R4:W1:Y:S02]  /*91e0*/  @P0 LDS.128 R140, [R9+0x400] ;  /* 0x00040000098c0984 */ /* 0x0008640000000c00 */
.L_x_120:
[----:B------:R-:W-:Y:S05]  /*91f0*/  BSYNC B1 ;  /* 0x0000000000017941 */ /* 0x000fea0003800000 */
.L_x_119:
        /* <DEDUP_REMOVED lines=21> */
.L_x_124:
[----:B--2---:R-:W-:Y:S01]  /*9350*/  SHF.L.U32 R80, R88, 0x10, RZ ;  /* 0x0000001058507819 */ /* 0x004fe200000006ff */
[----:B------:R-:W-:Y:S05]  /*9360*/  WARPSYNC.ALL ;  /* 0x0000000000007948 */ /* 0x000fea0003800000 */
[----:B------:R-:W-:Y:S01]  /*9370*/  R2UR UR4, R16 ;  /* 0x00000000100472ca */ /* 0x000fe200000e0000 */
[----:B------:R-:W-:Y:S01]  /*9380*/  BSSY.RECONVERGENT B0, `(.L_x_125) ;  /* 0x0000103000007945 */ /* 0x000fe20003800200 */
[----:B------:R-:W-:Y:S02]  /*9390*/  LOP3.LUT R82, R91, 0xffff0000, RZ, 0xc0, !PT ;  /* 0xffff00005b527812 */ /* 0x000fe400078ec0ff */
[----:B------:R-:W-:Y:S02]  /*93a0*/  ISETP.NE.AND P6, PT, R174, RZ, PT ;  /* 0x000000ffae00720c */ /* 0x000fe40003fc5270 */
[----:B------:R-:W-:Y:S07]  /*93b0*/  ISETP.NE.AND P0, PT, R165, RZ, PT ;  /* 0x000000ffa500720c */ /* 0x000fee0003f05270 */
[----:B------:R-:W2:Y:S02]  /*93c0*/  LDTM.x64 R4, tmem[UR4] ;  /* 0x00000004000479ee */ /* 0x000ea40008340000 */
[----:B--2---:R-:W-:Y:S01]  /*93d0*/  FMUL R0, R76, R4 ;  /* 0x000000044c007220 */ /* 0x004fe20000400000 */
[----:B------:R-:W-:Y:S01]  /*93e0*/  LOP3.LUT R4, R88, 0xffff0000, RZ, 0xc0, !PT ;  /* 0xffff000058047812 */ /* 0x000fe200078ec0ff */
[C---:B------:R-:W-:Y:S01]  /*93f0*/  FMUL R3, R76.reuse, R5 ;  /* 0x000000054c037220 */ /* 0x040fe20000400000 */
[----:B------:R-:W-:Y:S01]  /*9400*/  SHF.L.U32 R5, R89, 0x10, RZ ;  /* 0x0000001059057819 */ /* 0x000fe200000006ff */
[----:B------:R-:W-:Y:S01]  /*9410*/  FFMA R0, R83, R80, R0 ;  /* 0x0000005053007223 */ /* 0x000fe20000000000 */
[----:B------:R-:W-:Y:S01]  /*9420*/  LOP3.LUT R80, R89, 0xffff0000, RZ, 0xc0, !PT ;  /* 0xffff000059507812 */ /* 0x000fe200078ec0ff */
[C---:B------:R-:W-:Y:S01]  /*9430*/  FMUL R6, R76.reuse, R6 ;  /* 0x000000064c067220 */ /* 0x040fe20000400000 */
[C---:B------:R-:W-:Y:S01]  /*9440*/  FFMA R3, R83.reuse, R4, R3 ;  /* 0x0000000453037223 */ /* 0x040fe20000000003 */
[C---:B------:R-:W-:Y:S01]  /*9450*/  FMUL R7, R76.reuse, R7 ;  /* 0x000000074c077220 */ /* 0x040fe20000400000 */
[----:B------:R-:W-:Y:S01]  /*9460*/  FMUL R4, R76, R8 ;  /* 0x000000084c047220 */ /* 0x000fe20000400000 */
[C---:B------:R-:W-:Y:S01]  /*9470*/  LOP3.LUT R8, R90.reuse, 0xffff0000, RZ, 0xc0, !PT ;  /* 0xffff00005a087812 */ /* 0x040fe200078ec0ff */
[C---:B------:R-:W-:Y:S01]  /*9480*/  FFMA R6, R83.reuse, R5, R6 ;  /* 0x0000000553067223 */ /* 0x040fe20000000006 */
[----:B------:R-:W-:Y:S01]  /*9490*/  SHF.L.U32 R5, R90, 0x10, RZ ;  /* 0x000000105a057819 */ /* 0x000fe200000006ff */
[----:B------:R-:W-:Y:S01]  /*94a0*/  FFMA R7, R83, R80, R7 ;  /* 0x0000005053077223 */ /* 0x000fe20000000007 */
[----:B------:R-:W-:Y:S01]  /*94b0*/  F2FP.BF16.F32.PACK_AB R96, R3, R0 ;  /* 0x000000000360723e */ /* 0x000fe200000010ff */
[----:B------:R-:W-:Y:S01]  /*94c0*/  FMUL R0, R76, R9 ;  /* 0x000000094c007220 */ /* 0x000fe20000400000 */
[----:B------:R-:W-:Y:S01]  /*94d0*/  SHF.L.U32 R80, R91, 0x10, RZ ;  /* 0x000000105b507819 */ /* 0x000fe200000006ff */
[----:B------:R-:W-:Y:S01]  /*94e0*/  FFMA R4, R83, R5, R4 ;  /* 0x0000000553047223 */ /* 0x000fe20000000004 */
[----:B------:R-:W-:Y:S01]  /*94f0*/  F2FP.BF16.F32.PACK_AB R97, R7, R6 ;  /* 0x000000060761723e */ /* 0x000fe200000010ff */
[C---:B------:R-:W-:Y:S01]  /*9500*/  FFMA R0, R83.reuse, R8, R0 ;  /* 0x0000000853007223 */ /* 0x040fe20000000000 */
[----:B-1----:R-:W-:Y:S01]  /*9510*/  SHF.L.U32 R8, R92, 0x10, RZ ;  /* 0x000000105c087819 */ /* 0x002fe200000006ff */
[----:B------:R-:W-:Y:S01]  /*9520*/  FMUL R3, R76, R10 ;  /* 0x0000000a4c037220 */ /* 0x000fe20000400000 */
[----:B------:R-:W-:Y:S01]  /*9530*/  LOP3.LUT R10, R92, 0xffff0000, RZ, 0xc0, !PT ;  /* 0xffff00005c0a7812 */ /* 0x000fe200078ec0ff */
[----:B------:R-:W-:Y:S01]  /*9540*/  FMUL R5, R76, R11 ;  /* 0x0000000b4c057220 */ /* 0x000fe20000400000 */
[----:B------:R-:W-:Y:S01]  /*9550*/  F2FP.BF16.F32.PACK_AB R98, R0, R4 ;  /* 0x000000040062723e */ /* 0x000fe200000010ff */
[C---:B------:R-:W-:Y:S01]  /*9560*/  FMUL R6, R76.reuse, R12 ;  /* 0x0000000c4c067220 */ /* 0x040fe20000400000 */
[C---:B------:R-:W-:Y:S01]  /*9570*/  FMUL R7, R76.reuse, R13 ;  /* 0x0000000d4c077220 */ /* 0x040fe20000400000 */
[----:B------:R-:W-:Y:S01]  /*9580*/  FFMA R3, R83, R80, R3 ;  /* 0x0000005053037223 */ /* 0x000fe20000000003 */
[----:B------:R-:W-:Y:S01]  /*9590*/  SHF.L.U32 R80, R93, 0x10, RZ ;  /* 0x000000105d507819 */ /* 0x000fe200000006ff */
[C---:B------:R-:W-:Y:S01]  /*95a0*/  FFMA R5, R83.reuse, R82, R5 ;  /* 0x0000005253057223 */ /* 0x040fe20000000005 */
[C---:B------:R-:W-:Y:S01]  /*95b0*/  FFMA R6, R83.reuse, R8, R6 ;  /* 0x0000000853067223 */ /* 0x040fe20000000006 */
[C---:B------:R-:W-:Y:S01]  /*95c0*/  FMUL R0, R76.reuse, R14 ;  /* 0x0000000e4c007220 */ /* 0x040fe20000400000 */
[----:B------:R-:W-:Y:S01]  /*95d0*/  FFMA R7, R83, R10, R7 ;  /* 0x0000000a53077223 */ /* 0x000fe20000000007 */
[C---:B------:R-:W-:Y:S01]  /*95e0*/  FMUL R14, R76.reuse, R24 ;  /* 0x000000184c0e7220 */ /* 0x040fe20000400000 */
[----:B------:R-:W-:Y:S01]  /*95f0*/  F2FP.BF16.F32.PACK_AB R99, R5, R3 ;  /* 0x000000030563723e */ /* 0x000fe200000010ff */
[C---:B------:R-:W-:Y:S01]  /*9600*/  FMUL R24, R76.reuse, R34 ;  /* 0x000000224c187220 */ /* 0x040fe20000400000 */
[C---:B------:R-:W-:Y:S01]  /*9610*/  FMUL R34, R76.reuse, R44 ;  /* 0x0000002c4c227220 */ /* 0x040fe20000400000 */
[C---:B------:R-:W-:Y:S01]  /*9620*/  FMUL R44, R76.reuse, R54 ;  /* 0x000000364c2c7220 */ /* 0x040fe20000400000 */
[C---:B------:R-:W-:Y:S01]  /*9630*/  FMUL R54, R76.reuse, R64 ;  /* 0x000000404c367220 */ /* 0x040fe20000400000 */
[----:B------:R-:W-:Y:S01]  /*9640*/  F2FP.BF16.F32.PACK_AB R64, R7, R6 ;  /* 0x000000060740723e */ /* 0x000fe200000010ff */
[----:B------:R-:W-:Y:S01]  /*9650*/  STS.128 [R178+UR49+0x8400], R96 ;  /* 0x00840060b2007988 */ /* 0x000fe20008000c31 */
[----:B------:R-:W-:Y:S01]  /*9660*/  LOP3.LUT R6, R93, 0xffff0000, RZ, 0xc0, !PT ;  /* 0xffff00005d067812 */ /* 0x000fe200078ec0ff */
[----:B------:R-:W-:Y:S01]  /*9670*/  FMUL R3, R76, R15 ;  /* 0x0000000f4c037220 */ /* 0x000fe20000400000 */
[----:B------:R-:W-:Y:S01]  /*9680*/  SHF.L.U32 R7, R94, 0x10, RZ ;  /* 0x000000105e077819 */ /* 0x000fe200000006ff */
[C---:B------:R-:W-:Y:S01]  /*9690*/  FMUL R8, R76.reuse, R18 ;  /* 0x000000124c087220 */ /* 0x040fe20000400000 */
[C---:B------:R-:W-:Y:S01]  /*96a0*/  FFMA R0, R83.reuse, R80, R0 ;  /* 0x0000005053007223 */ /* 0x040fe20000000000 */
[C---:B------:R-:W-:Y:S01]  /*96b0*/  FMUL R9, R76.reuse, R19 ;  /* 0x000000134c097220 */ /* 0x040fe20000400000 */
[----:B------:R-:W-:Y:S01]  /*96c0*/  FMUL R18, R76, R28 ;  /* 0x0000001c4c127220 */ /* 0x000fe20000400000 */
[----:B------:R-:W-:Y:S01]  /*96d0*/  FFMA R3, R83, R6, R3 ;  /* 0x0000000653037223 */ /* 0x000fe20000000003 */
[----:B------:R-:W-:Y:S01]  /*96e0*/  LOP3.LUT R6, R100, 0xffff0000, RZ, 0xc0, !PT ;  /* 0xffff000064067812 */ /* 0x000fe200078ec0ff */
[C---:B------:R-:W-:Y:S01]  /*96f0*/  FMUL R10, R76.reuse, R20 ;  /* 0x000000144c0a7220 */ /* 0x040fe20000400000 */
        /* <DEDUP_REMOVED lines=10> */
[----:B------:R-:W-:Y:S01]  /*97a0*/  FMUL R48, R76, R58 ;  /* 0x0000003a4c307220 */ /* 0x000fe20000400000 */
[----:B------:R-:W-:Y:S01]  /*97b0*/  LOP3.LUT R58, R94, 0xffff0000, RZ, 0xc0, !PT ;  /* 0xffff00005e3a7812 */ /* 0x000fe200078ec0ff */
[C---:B------:R-:W-:Y:S01]  /*97c0*/  FMUL R4, R76.reuse, R16 ;  /* 0x000000104c047220 */ /* 0x040fe20000400000 */
[C---:B------:R-:W-:Y:S01]  /*97d0*/  FMUL R40, R76.reuse, R50 ;  /* 0x000000324c287220 */ /* 0x040fe20000400000 */
[C---:B------:R-:W-:Y:S01]  /*97e0*/  FMUL R45, R76.reuse, R55 ;  /* 0x000000374c2d7220 */ /* 0x040fe20000400000 */
[C---:B------:R-:W-:Y:S01]  /*97f0*/  FMUL R49, R76.reuse, R59 ;  /* 0x0000003b4c317220 */ /* 0x040fe20000400000 */
[----:B------:R-:W-:Y:S01]  /*9800*/  SHF.L.U32 R59, R95, 0x10, RZ ;  /* 0x000000105f3b7819 */ /* 0x000fe200000006ff */
[C---:B------:R-:W-:Y:S01]  /*9810*/  FMUL R55, R76.reuse, R65 ;  /* 0x000000414c377220 */ /* 0x040fe20000400000 */
[----:B------:R-:W-:Y:S01]  /*9820*/  F2FP.BF16.F32.PACK_AB R65, R3, R0 ;  /* 0x000000000341723e */ /* 0x000fe200000010ff */
[----:B------:R-:W-:Y:S01]  /*9830*/  FMUL R5, R76, R17 ;  /* 0x000000114c057220 */ /* 0x000fe20000400000 */
[----:B------:R-:W-:Y:S01]  /*9840*/  SHF.L.U32 R0, R100, 0x10, RZ ;  /* 0x0000001064007819 */ /* 0x000fe200000006ff */
[C---:B------:R-:W-:Y:S01]  /*9850*/  FMUL R50, R76.reuse, R60 ;  /* 0x0000003c4c327220 */ /* 0x040fe20000400000 */
[----:B------:R-:W-:Y:S01]  /*9860*/  LOP3.LUT R60, R95, 0xffff0000, RZ, 0xc0, !PT ;  /* 0xffff00005f3c7812 */ /* 0x000fe200078ec0ff */
[----:B------:R-:W-:Y:S01]  /*9870*/  FFMA R4, R83, R7, R4 ;  /* 0x0000000753047223 */ /* 0x000fe20000000004 */
[----:B------:R-:W-:Y:S01]  /*9880*/  SHF.L.U32 R3, R101, 0x10, RZ ;  /* 0x0000001065037819 */ /* 0x000fe200000006ff */
[C---:B------:R-:W-:Y:S01]  /*9890*/  FFMA R5, R83.reuse, R58, R5 ;  /* 0x0000003a53057223 */ /* 0x040fe20000000005 */
[C---:B------:R-:W-:Y:S01]  /*98a0*/  FFMA R8, R83.reuse, R59, R8 ;  /* 0x0000003b53087223 */ /* 0x040fe20000000008 */
[C---:B------:R-:W-:Y:S01]  /*98b0*/  FFMA R9, R83.reuse, R60, R9 ;  /* 0x0000003c53097223 */ /* 0x040fe20000000009 */
[----:B------:R-:W-:Y:S01]  /*98c0*/  FFMA R10, R83, R0, R10 ;  /* 0x00000000530a7223 */ /* 0x000fe2000000000a */
[----:B------:R-:W-:Y:S01]  /*98d0*/  LOP3.LUT R0, R101, 0xffff0000, RZ, 0xc0, !PT ;  /* 0xffff000065007812 */ /* 0x000fe200078ec0ff */
[C---:B------:R-:W-:Y:S01]  /*98e0*/  FMUL R11, R76.reuse, R21 ;  /* 0x000000154c0b7220 */ /* 0x040fe20000400000 */
[C---:B------:R-:W-:Y:S01]  /*98f0*/  FMUL R12, R76.reuse, R22 ;  /* 0x000000164c0c7220 */ /* 0x040fe20000400000 */
[C---:B------:R-:W-:Y:S01]  /*9900*/  FMUL R13, R76.reuse, R23 ;  /* 0x000000174c0d7220 */ /* 0x040fe20000400000 */
[C---:B------:R-:W-:Y:S01]  /*9910*/  FMUL R16, R76.reuse, R26 ;  /* 0x0000001a4c107220 */ /* 0x040fe20000400000 */
[C---:B------:R-:W-:Y:S01]  /*9920*/  FMUL R26, R76.reuse, R36 ;  /* 0x000000244c1a7220 */ /* 0x040fe20000400000 */
[----:B------:R-:W-:Y:S01]  /*9930*/  FFMA R11, R83, R6, R11 ;  /* 0x00000006530b7223 */ /* 0x000fe2000000000b */
[----:B------:R-:W-:Y:S01]  /*9940*/  LOP3.LUT R6, R111, 0xffff0000, RZ, 0xc0, !PT ;  /* 0xffff00006f067812 */ /* 0x000fe200078ec0ff */
[----:B------:R-:W-:Y:S01]  /*9950*/  FMUL R36, R76, R46 ;  /* 0x0000002e4c247220 */ /* 0x000fe20000400000 */
[----:B------:R-:W-:Y:S01]  /*9960*/  FFMA R12, R83, R3, R12 ;  /* 0x00000003530c7223 */ /* 0x000fe2000000000c */
[----:B------:R-:W-:Y:S01]  /*9970*/  SHF.L.U32 R3, R102, 0x10, RZ ;  /* 0x0000001066037819 */ /* 0x000fe200000006ff */
[C---:B------:R-:W-:Y:S01]  /*9980*/  FMUL R46, R76.reuse, R56 ;  /* 0x000000384c2e7220 */ /* 0x040fe20000400000 */
[----:B------:R-:W-:Y:S01]  /*9990*/  FMUL R56, R76, R66 ;  /* 0x000000424c387220 */ /* 0x000fe20000400000 */
[----:B------:R-:W-:Y:S01]  /*99a0*/  F2FP.BF16.F32.PACK_AB R66, R5, R4 ;  /* 0x000000040542723e */ /* 0x000fe200000010ff */
[C---:B------:R-:W-:Y:S01]  /*99b0*/  FFMA R13, R83.reuse, R0, R13 ;  /* 0x00000000530d7223 */ /* 0x040fe2000000000d */
[----:B------:R-:W-:Y:S01]  /*99c0*/  LOP3.LUT R0, R102, 0xffff0000, RZ, 0xc0, !PT ;  /* 0xffff000066007812 */ /* 0x000fe200078ec0ff */
[----:B------:R-:W-:Y:S01]  /*99d0*/  FFMA R14, R83, R3, R14 ;  /* 0x00000003530e7223 */ /* 0x000fe2000000000e */
[C---:B------:R-:W-:Y:S01]  /*99e0*/  SHF.L.U32 R5, R103.reuse, 0x10, RZ ;  /* 0x0000001067057819 */ /* 0x040fe200000006ff */
[----:B------:R-:W-:Y:S01]  /*99f0*/  FMUL R17, R76, R27 ;  /* 0x0000001b4c117220 */ /* 0x000fe20000400000 */
        /* <DEDUP_REMOVED lines=8> */
[----:B------:R-:W-:Y:S01]  /*9a80*/  SHF.L.U32 R5, R111, 0x10, RZ ;  /* 0x000000106f057819 */ /* 0x000fe200000006ff */
[C---:B------:R-:W-:Y:S01]  /*9a90*/  FMUL R37, R76.reuse, R47 ;  /* 0x0000002f4c257220 */ /* 0x040fe20000400000 */
[C---:B------:R-:W-:Y:S01]  /*9aa0*/  FMUL R47, R76.reuse, R57 ;  /* 0x000000394c2f7220 */ /* 0x040fe20000400000 */
[----:B------:R-:W-:Y:S01]  /*9ab0*/  FMUL R57, R76, R67 ;  /* 0x000000434c397220 */ /* 0x000fe20000400000 */
[----:B------:R-:W-:Y:S01]  /*9ac0*/  F2FP.BF16.F32.PACK_AB R67, R9, R8 ;  /* 0x000000080943723e */ /* 0x000fe200000010ff */
[----:B------:R-:W-:Y:S01]  /*9ad0*/  FFMA R18, R83, R0, R18 ;  /* 0x0000000053127223 */ /* 0x000fe20000000012 */
[----:B------:R-:W-:Y:S01]  /*9ae0*/  LOP3.LUT R0, R109, 0xffff0000, RZ, 0xc0, !PT ;  /* 0xffff00006d007812 */ /* 0x000fe200078ec0ff */
[C---:B------:R-:W-:Y:S01]  /*9af0*/  FFMA R19, R83.reuse, R4, R19 ;  /* 0x0000000453137223 */ /* 0x040fe20000000013 */
[C---:B------:R-:W-:Y:S01]  /*9b00*/  LOP3.LUT R4, R110.reuse, 0xffff0000, RZ, 0xc0, !PT ;  /* 0xffff00006e047812 */ /* 0x040fe200078ec0ff */
[----:B------:R-:W-:Y:S01]  /*9b10*/  FFMA R20, R83, R3, R20 ;  /* 0x0000000353147223 */ /* 0x000fe20000000014 */
[----:B------:R-:W-:Y:S01]  /*9b20*/  SHF.L.U32 R3, R110, 0x10, RZ ;  /* 0x000000106e037819 */ /* 0x000fe200000006ff */
[C---:B------:R-:W-:Y:S01]  /*9b30*/  FMUL R21, R76.reuse, R31 ;  /* 0x0000001f4c157220 */ /* 0x040fe20000400000 */
[----:B------:R-:W-:Y:S01]  /*9b40*/  F2FP.BF16.F32.PACK_AB R8, R11, R10 ;  /* 0x0000000a0b08723e */ /* 0x000fe200000010ff */
[C---:B------:R-:W-:Y:S01]  /*9b50*/  FMUL R22, R76.reuse, R32 ;  /* 0x000000204c167220 */ /* 0x040fe20000400000 */
[----:B------:R-:W-:Y:S01]  /*9b60*/  F2FP.BF16.F32.PACK_AB R9, R13, R12 ;  /* 0x0000000c0d09723e */ /* 0x000fe200000010ff */
[----:B------:R-:W-:Y:S01]  /*9b70*/  STS.128 [R177+0x8400], R64 ;  /* 0x00840040b1007388 */ /* 0x000fe20000000c00 */
[----:B------:R-:W-:Y:S01]  /*9b80*/  F2FP.BF16.F32.PACK_AB R10, R15, R14 ;  /* 0x0000000e0f0a723e */ /* 0x000fe200000010ff */
[----:B------:R-:W-:Y:S01]  /*9b90*/  FMUL R23, R76, R33 ;  /* 0x000000214c177220 */ /* 0x000fe20000400000 */
[----:B------:R-:W-:Y:S01]  /*9ba0*/  F2FP.BF16.F32.PACK_AB R11, R17, R16 ;  /* 0x00000010110b723e */ /* 0x000fe200000010ff */
[----:B------:R-:W-:Y:S01]  /*9bb0*/  FFMA R21, R83, R0, R21 ;  /* 0x0000000053157223 */ /* 0x000fe20000000015 */
[----:B------:R-:W-:Y:S01]  /*9bc0*/  F2FP.BF16.F32.PACK_AB R12, R19, R18 ;  /* 0x00000012130c723e */ /* 0x000fe200000010ff */
[C---:B------:R-:W-:Y:S01]  /*9bd0*/  FFMA R22, R83.reuse, R3, R22 ;  /* 0x0000000353167223 */ /* 0x040fe20000000016 */
[C---:B------:R-:W-:Y:S01]  /*9be0*/  SHF.L.U32 R0, R116.reuse, 0x10, RZ ;  /* 0x0000001074007819 */ /* 0x040fe200000006ff */
[----:B------:R-:W-:Y:S01]  /*9bf0*/  FFMA R23, R83, R4, R23 ;  /* 0x0000000453177223 */ /* 0x000fe20000000017 */
[----:B------:R-:W-:Y:S01]  /*9c00*/  F2FP.BF16.F32.PACK_AB R13, R21, R20 ;  /* 0x00000014150d723e */ /* 0x000fe200000010ff */
[C---:B------:R-:W-:Y:S01]  /*9c10*/  FFMA R24, R83.reuse, R5, R24 ;  /* 0x0000000553187223 */ /* 0x040fe20000000018 */
[----:B------:R-:W-:Y:S01]  /*9c20*/  LOP3.LUT R4, R116, 0xffff0000, RZ, 0xc0, !PT ;  /* 0xffff000074047812 */ /* 0x000fe200078ec0ff */
[----:B------:R-:W-:Y:S01]  /*9c30*/  FFMA R25, R83, R6, R25 ;  /* 0x0000000653197223 */ /* 0x000fe20000000019 */
[----:B------:R-:W-:Y:S01]  /*9c40*/  F2FP.BF16.F32.PACK_AB R14, R23, R22 ;  /* 0x00000016170e723e */ /* 0x000fe200000010ff */
[----:B------:R1:W-:Y:S01]  /*9c50*/  STS.128 [R176+0x8400], R8 ;  /* 0x00840008b0007388 */ /* 0x0003e20000000c00 */
[----:B------:R-:W-:Y:S01]  /*9c60*/  SHF.L.U32 R3, R117, 0x10, RZ ;  /* 0x0000001075037819 */ /* 0x000fe200000006ff */
[----:B------:R-:W-:Y:S01]  /*9c70*/  FFMA R26, R83, R0, R26 ;  /* 0x00000000531a7223 */ /* 0x000fe2000000001a */
[----:B------:R-:W-:Y:S01]  /*9c80*/  F2FP.BF16.F32.PACK_AB R15, R25, R24 ;  /* 0x00000018190f723e */ /* 0x000fe200000010ff */
[----:B------:R-:W-:Y:S01]  /*9c90*/  FFMA R27, R83, R4, R27 ;  /* 0x00000004531b7223 */ /* 0x000fe2000000001b */
[----:B------:R-:W-:Y:S01]  /*9ca0*/  LOP3.LUT R0, R117, 0xffff0000, RZ, 0xc0, !PT ;  /* 0xffff000075007812 */ /* 0x000fe200078ec0ff */
[C---:B------:R-:W-:Y:S01]  /*9cb0*/  FFMA R28, R83.reuse, R3, R28 ;  /* 0x00000003531c7223 */ /* 0x040fe2000000001c */
[C---:B------:R-:W-:Y:S01]  /*9cc0*/  SHF.L.U32 R3, R118.reuse, 0x10, RZ ;  /* 0x0000001076037819 */ /* 0x040fe200000006ff */
[----:B------:R2:W-:Y:S01]  /*9cd0*/  STS.128 [R175+0x8400], R12 ;  /* 0x0084000caf007388 */ /* 0x0005e20000000c00 */
[----:B------:R-:W-:Y:S01]  /*9ce0*/  LOP3.LUT R4, R118, 0xffff0000, RZ, 0xc0, !PT ;  /* 0xffff000076047812 */ /* 0x000fe200078ec0ff */
[----:B------:R-:W-:Y:S01]  /*9cf0*/  FFMA R29, R83, R0, R29 ;  /* 0x00000000531d7223 */ /* 0x000fe2000000001d */
[C---:B------:R-:W-:Y:S01]  /*9d00*/  SHF.L.U32 R5, R119.reuse, 0x10, RZ ;  /* 0x0000001077057819 */ /* 0x040fe200000006ff */
[C---:B------:R-:W-:Y:S01]  /*9d10*/  FMUL R31, R76.reuse, R41 ;  /* 0x000000294c1f7220 */ /* 0x040fe20000400000 */
[----:B------:R-:W-:Y:S01]  /*9d20*/  LOP3.LUT R6, R119, 0xffff0000, RZ, 0xc0, !PT ;  /* 0xffff000077067812 */ /* 0x000fe200078ec0ff */
[----:B------:R-:W-:Y:S01]  /*9d30*/  FMUL R32, R76, R42 ;  /* 0x0000002a4c207220 */ /* 0x000fe20000400000 */
[----:B------:R-:W-:Y:S01]  /*9d40*/  SHF.L.U32 R0, R124, 0x10, RZ ;  /* 0x000000107c007819 */ /* 0x000fe200000006ff */
[----:B------:R-:W-:Y:S01]  /*9d50*/  FMUL R33, R76, R43 ;  /* 0x0000002b4c217220 */ /* 0x000fe20000400000 */
[----:B------:R-:W-:Y:S01]  /*9d60*/  @P6 SHF.L.U32 R16, R162, 0x1f, RZ ;  /* 0x0000001fa2106819 */ /* 0x000fe200000006ff */
[----:B------:R-:W-:Y:S01]  /*9d70*/  FFMA R30, R83, R3, R30 ;  /* 0x00000003531e7223 */ /* 0x000fe2000000001e */
[----:B------:R-:W-:Y:S01]  /*9d80*/  SHF.L.U32 R3, R125, 0x10, RZ ;  /* 0x000000107d037819 */ /* 0x000fe200000006ff */
[C---:B------:R-:W-:Y:S01]  /*9d90*/  FFMA R31, R83.reuse, R4, R31 ;  /* 0x00000004531f7223 */ /* 0x040fe2000000001f */
[----:B------:R-:W-:Y:S01]  /*9da0*/  LOP3.LUT R4, R124, 0xffff0000, RZ, 0xc0, !PT ;  /* 0xffff00007c047812 */ /* 0x000fe200078ec0ff */
[----:B------:R-:W-:Y:S01]  /*9db0*/  FFMA R32, R83, R5, R32 ;  /* 0x0000000553207223 */ /* 0x000fe20000000020 */
[----:B------:R-:W-:Y:S01]  /*9dc0*/  SHF.L.U32 R5, R127, 0x10, RZ ;  /* 0x000000107f057819 */ /* 0x000fe200000006ff */
[----:B------:R-:W-:Y:S01]  /*9dd0*/  FFMA R33, R83, R6, R33 ;  /* 0x0000000653217223 */ /* 0x000fe20000000021 */
[----:B------:R-:W-:Y:S01]  /*9de0*/  LOP3.LUT R6, R143, 0xffff0000, RZ, 0xc0, !PT ;  /* 0xffff00008f067812 */ /* 0x000fe200078ec0ff */
[----:B------:R-:W-:Y:S01]  /*9df0*/  FFMA R34, R83, R0, R34 ;  /* 0x0000000053227223 */ /* 0x000fe20000000022 */
[----:B------:R-:W-:Y:S01]  /*9e00*/  LOP3.LUT R0, R125, 0xffff0000, RZ, 0xc0, !PT ;  /* 0xffff00007d007812 */ /* 0x000fe200078ec0ff */
[C---:B------:R-:W-:Y:S01]  /*9e10*/  FFMA R35, R83.reuse, R4, R35 ;  /* 0x0000000453237223 */ /* 0x040fe20000000023 */
[----:B------:R-:W-:Y:S01]  /*9e20*/  LOP3.LUT R4, R132, 0xffff0000, RZ, 0xc0, !PT ;  /* 0xffff000084047812 */ /* 0x000fe200078ec0ff */
[C---:B------:R-:W-:Y:S01]  /*9e30*/  FFMA R36, R83.reuse, R3, R36 ;  /* 0x0000000353247223 */ /* 0x040fe20000000024 */
[C---:B------:R-:W-:Y:S01]  /*9e40*/  SHF.L.U32 R3, R126.reuse, 0x10, RZ ;  /* 0x000000107e037819 */ /* 0x040fe200000006ff */
[----:B------:R-:W-:Y:S01]  /*9e50*/  FFMA R37, R83, R0, R37 ;  /* 0x0000000053257223 */ /* 0x000fe20000000025 */
[----:B------:R-:W-:Y:S01]  /*9e60*/  LOP3.LUT R0, R126, 0xffff0000, RZ, 0xc0, !PT ;  /* 0xffff00007e007812 */ /* 0x000fe200078ec0ff */
[----:B------:R-:W-:Y:S01]  /*9e70*/  FMUL R41, R76, R51 ;  /* 0x000000334c297220 */ /* 0x000fe20000400000 */
[----:B-1----:R-:W-:Y:S01]  /*9e80*/  F2FP.BF16.F32.PACK_AB R8, R35, R34 ;  /* 0x000000222308723e */ /* 0x002fe200000010ff */
[C---:B------:R-:W-:Y:S01]  /*9e90*/  FFMA R38, R83.reuse, R3, R38 ;  /* 0x0000000353267223 */ /* 0x040fe20000000026 */
[----:B------:R-:W-:Y:S01]  /*9ea0*/  SHF.L.U32 R3, R132, 0x10, RZ ;  /* 0x0000001084037819 */ /* 0x000fe200000006ff */
[----:B------:R-:W-:Y:S01]  /*9eb0*/  FFMA R39, R83, R0, R39 ;  /* 0x0000000053277223 */ /* 0x000fe20000000027 */
[----:B--2---:R-:W-:Y:S01]  /*9ec0*/  F2FP.BF16.F32.PACK_AB R12, R27, R26 ;  /* 0x0000001a1b0c723e */ /* 0x004fe200000010ff */
[----:B------:R-:W-:Y:S01]  /*9ed0*/  FFMA R40, R83, R5, R40 ;  /* 0x0000000553287223 */ /* 0x000fe20000000028 */
[----:B------:R-:W-:Y:S01]  /*9ee0*/  F2FP.BF16.F32.PACK_AB R13, R29, R28 ;  /* 0x0000001c1d0d723e */ /* 0x000fe200000010ff */
[C---:B------:R-:W-:Y:S01]  /*9ef0*/  FMUL R42, R76.reuse, R52 ;  /* 0x000000344c2a7220 */ /* 0x040fe20000400000 */
[----:B------:R-:W-:Y:S01]  /*9f00*/  F2FP.BF16.F32.PACK_AB R14, R31, R30 ;  /* 0x0000001e1f0e723e */ /* 0x000fe200000010ff */
[C---:B------:R-:W-:Y:S01]  /*9f10*/  FMUL R43, R76.reuse, R53 ;  /* 0x000000354c2b7220 */ /* 0x040fe20000400000 */
[----:B------:R-:W-:Y:S01]  /*9f20*/  F2FP.BF16.F32.PACK_AB R15, R33, R32 ;  /* 0x00000020210f723e */ /* 0x000fe200000010ff */
[C---:B------:R-:W-:Y:S01]  /*9f30*/  FMUL R51, R76.reuse, R61 ;  /* 0x0000003d4c337220 */ /* 0x040fe20000400000 */
[----:B------:R-:W-:Y:S01]  /*9f40*/  LOP3.LUT R0, R127, 0xffff0000, RZ, 0xc0, !PT ;  /* 0xffff00007f007812 */ /* 0x000fe200078ec0ff */
[----:B------:R-:W-:Y:S01]  /*9f50*/  FMUL R52, R76, R62 ;  /* 0x0000003e4c347220 */ /* 0x000fe20000400000 */
[----:B------:R-:W-:Y:S01]  /*9f60*/  SHF.L.U32 R5, R133, 0x10, RZ ;  /* 0x0000001085057819 */ /* 0x000fe200000006ff */
[----:B------:R1:W-:Y:S01]  /*9f70*/  STS.128 [R173+0x8400], R12 ;  /* 0x0084000cad007388 */ /* 0x0003e20000000c00 */
[----:B------:R-:W-:Y:S01]  /*9f80*/  F2FP.BF16.F32.PACK_AB R9, R37, R36 ;  /* 0x000000242509723e */ /* 0x000fe200000010ff */
[----:B------:R-:W-:Y:S01]  /*9f90*/  FFMA R41, R83, R0, R41 ;  /* 0x0000000053297223 */ /* 0x000fe20000000029 */
[----:B------:R-:W-:Y:S01]  /*9fa0*/  LOP3.LUT R0, R133, 0xffff0000, RZ, 0xc0, !PT ;  /* 0xffff000085007812 */ /* 0x000fe200078ec0ff */
[C---:B------:R-:W-:Y:S01]  /*9fb0*/  FFMA R42, R83.reuse, R3, R42 ;  /* 0x00000003532a7223 */ /* 0x040fe2000000002a */
[C---:B------:R-:W-:Y:S01]  /*9fc0*/  SHF.L.U32 R3, R134.reuse, 0x10, RZ ;  /* 0x0000001086037819 */ /* 0x040fe200000006ff */
[----:B------:R-:W-:Y:S01]  /*9fd0*/  FFMA R43, R83, R4, R43 ;  /* 0x00000004532b7223 */ /* 0x000fe2000000002b */
[----:B------:R-:W-:Y:S01]  /*9fe0*/  LOP3.LUT R4, R135, 0xffff0000, RZ, 0xc0, !PT ;  /* 0xffff000087047812 */ /* 0x000fe200078ec0ff */
[----:B------:R-:W-:Y:S01]  /*9ff0*/  FFMA R44, R83, R5, R44 ;  /* 0x00000005532c7223 */ /* 0x000fe2000000002c */
[----:B------:R-:W-:Y:S01]  /*a000*/  SHF.L.U32 R5, R135, 0x10, RZ ;  /* 0x0000001087057819 */ /* 0x000fe200000006ff */
[C---:B------:R-:W-:Y:S01]  /*a010*/  FFMA R45, R83.reuse, R0, R45 ;  /* 0x00000000532d7223 */ /* 0x040fe2000000002d */
[----:B------:R-:W-:Y:S01]  /*a020*/  LOP3.LUT R0, R134, 0xffff0000, RZ, 0xc0, !PT ;  /* 0xffff000086007812 */ /* 0x000fe200078ec0ff */
[----:B------:R-:W-:Y:S01]  /*a030*/  FFMA R46, R83, R3, R46 ;  /* 0x00000003532e7223 */ /* 0x000fe2000000002e */
[----:B------:R-:W-:Y:S01]  /*a040*/  SHF.L.U32 R3, R141, 0x10, RZ ;  /* 0x000000108d037819 */ /* 0x000fe200000006ff */
[----:B------:R-:W-:Y:S01]  /*a050*/  FMUL R53, R76, R63 ;  /* 0x0000003f4c357220 */ /* 0x000fe20000400000 */
        /* <DEDUP_REMOVED lines=8> */
[----:B------:R-:W-:Y:S01]  /*a0e0*/  LOP3.LUT R0, R141, 0xffff0000, RZ, 0xc0, !PT ;  /* 0xffff00008d007812 */ /* 0x000fe200078ec0ff */
[----:B------:R2:W-:Y:S01]  /*a0f0*/  STS.128 [R172+0x8400], R8 ;  /* 0x00840008ac007388 */ /* 0x0005e20000000c00 */
[----:B------:R-:W-:Y:S01]  /*a100*/  SHF.L.U32 R5, R143, 0x10, RZ ;  /* 0x000000108f057819 */ /* 0x000fe200000006ff */
[C---:B------:R-:W-:Y:S01]  /*a110*/  FFMA R51, R83.reuse, R4, R51 ;  /* 0x0000000453337223 */ /* 0x040fe20000000033 */
[C---:B------:R-:W-:Y:S01]  /*a120*/  LOP3.LUT R4, R142.reuse, 0xffff0000, RZ, 0xc0, !PT ;  /* 0xffff00008e047812 */ /* 0x040fe200078ec0ff */
[C---:B------:R-:W-:Y:S01]  /*a130*/  FFMA R52, R83.reuse, R3, R52 ;  /* 0x0000000353347223 */ /* 0x040fe20000000034 */
[----:B------:R-:W-:Y:S01]  /*a140*/  SHF.L.U32 R3, R142, 0x10, RZ ;  /* 0x000000108e037819 */ /* 0x000fe200000006ff */
[----:B------:R-:W-:Y:S01]  /*a150*/  FFMA R53, R83, R0, R53 ;  /* 0x0000000053357223 */ /* 0x000fe20000000035 */
[----:B-1----:R-:W-:Y:S02]  /*a160*/  F2FP.BF16.F32.PACK_AB R12, R43, R42 ;  /* 0x0000002a2b0c723e */ /* 0x002fe400000010ff */
[----:B------:R-:W-:Y:S01]  /*a170*/  F2FP.BF16.F32.PACK_AB R13, R45, R44 ;  /* 0x0000002c2d0d723e */ /* 0x000fe200000010ff */
[----:B------:R-:W-:Y:S01]  /*a180*/  FFMA R54, R83, R3, R54 ;  /* 0x0000000353367223 */ /* 0x000fe20000000036 */
[----:B------:R-:W-:Y:S01]  /*a190*/  F2FP.BF16.F32.PACK_AB R14, R47, R46 ;  /* 0x0000002e2f0e723e */ /* 0x000fe200000010ff */
[----:B------:R-:W-:Y:S01]  /*a1a0*/  FFMA R55, R83, R4, R55 ;  /* 0x0000000453377223 */ /* 0x000fe20000000037 */
[----:B------:R-:W-:Y:S01]  /*a1b0*/  F2FP.BF16.F32.PACK_AB R15, R49, R48 ;  /* 0x00000030310f723e */ /* 0x000fe200000010ff */
[C---:B------:R-:W-:Y:S01]  /*a1c0*/  FFMA R56, R83.reuse, R5, R56 ;  /* 0x0000000553387223 */ /* 0x040fe20000000038 */
[----:B------:R-:W-:Y:S01]  /*a1d0*/  FFMA R57, R83, R6, R57 ;  /* 0x0000000653397223 */ /* 0x000fe20000000039 */
[----:B------:R-:W-:Y:S02]  /*a1e0*/  F2FP.BF16.F32.PACK_AB R4, R51, R50 ;  /* 0x000000323304723e */ /* 0x000fe400000010ff */
[----:B------:R2:W-:Y:S01]  /*a1f0*/  STS.128 [R171+0x8400], R12 ;  /* 0x0084000cab007388 */ /* 0x0005e20000000c00 */
[----:B------:R-:W-:Y:S02]  /*a200*/  F2FP.BF16.F32.PACK_AB R5, R53, R52 ;  /* 0x000000343505723e */ /* 0x000fe400000010ff */
[----:B------:R-:W-:Y:S02]  /*a210*/  F2FP.BF16.F32.PACK_AB R6, R55, R54 ;  /* 0x000000363706723e */ /* 0x000fe400000010ff */
[----:B------:R-:W-:Y:S02]  /*a220*/  F2FP.BF16.F32.PACK_AB R7, R57, R56 ;  /* 0x000000383907723e */ /* 0x000fe400000010ff */
[----:B------:R-:W-:Y:S02]  /*a230*/  MOV R0, UR54 ;  /* 0x0000003600007c02 */ /* 0x000fe40008000f00 */
[----:B------:R-:W-:Y:S01]  /*a240*/  LEA R3, R105, UR49, 0x3 ;  /* 0x0000003169037c11 */ /* 0x000fe2000f8e18ff */
[----:B------:R2:W-:Y:S01]  /*a250*/  STS.128 [R170+0x8400], R4 ;  /* 0x00840004aa007388 */ /* 0x0005e20000000c00 */
[----:B------:R-:W-:Y:S04]  /*a260*/  @P6 LEA R0, R0, UR49, 0x3 ;  /* 0x0000003100006c11 */ /* 0x000fe8000f8e18ff */
[----:B------:R-:W-:Y:S01]  /*a270*/  @P6 IADD3 R0, PT, PT, R0, 0x50, RZ ;  /* 0x0000005000006810 */ /* 0x000fe20007ffe0ff */
[----:B------:R-:W-:Y:S01]  /*a280*/  @!PT LDS RZ, [RZ] ;  /* 0x00000000fffff984 */ /* 0x000fe20000000800 */
[----:B------:R-:W-:Y:S01]  /*a290*/  @!PT LDS RZ, [RZ] ;  /* 0x00000000fffff984 */ /* 0x000fe20000000800 */
[----:B------:R-:W-:Y:S01]  /*a2a0*/  @!PT LDS RZ, [RZ] ;  /* 0x00000000fffff984 */ /* 0x000fe20000000800 */
[----:B------:R-:W-:Y:S01]  /*a2b0*/  @!PT LDS RZ, [RZ] ;  /* 0x00000000fffff984 */ /* 0x000fe20000000800 */
[----:B------:R1:W-:Y:S06]  /*a2c0*/  MEMBAR.ALL.CTA ;  /* 0x0000000000007992 */ /* 0x0003ec0000008000 */
[----:B-1----:R-:W1:Y:S01]  /*a2d0*/  FENCE.VIEW.ASYNC.S ;  /* 0x00000000000073c6 */ /* 0x002e620000000000 */
[----:B------:R-:W-:Y:S01]  /*a2e0*/  @P6 PRMT R0, R179, 0x654, R0 ;  /* 0x00000654b3006816 */ /* 0x000fe20000000000 */
[----:B-1----:R-:W-:Y:S06]  /*a2f0*/  BAR.SYNC.DEFER_BLOCKING 0x1, 0x80 ;  /* 0x0042000000007b1d */ /* 0x002fec0000010000 */
        /* <DEDUP_REMOVED lines=11> */
.L_x_126:
[----:B------:R-:W-:Y:S05]  /*a3b0*/  BSYNC.RECONVERGENT B0 ;  /* 0x0000000000007941 */ /* 0x000fea0003800200 */
.L_x_125:
[----:B------:R-:W-:Y:S01]  /*a3c0*/  BAR.SYNC.DEFER_BLOCKING 0x1, 0x80 ;  /* 0x0042000000007b1d */ /* 0x000fe20000010000 */
[----:B------:R-:W-:Y:S01]  /*a3d0*/  UIADD3 UR51, UPT, UPT, UR54, 0x1, URZ ;  /* 0x0000000136337890 */ /* 0x000fe2000fffe0ff */
[----:B------:R-:W-:Y:S03]  /*a3e0*/  ISETP.NE.AND P0, PT, R79, RZ, PT ;  /* 0x000000ff4f00720c */ /* 0x000fe60003f05270 */
[----:B------:R-:W-:Y:S01]  /*a3f0*/  UISETP.NE.AND UP0, UPT, UR51, 0x4, UPT ;  /* 0x000000043300788c */ /* 0x000fe2000bf05270 */
[----:B------:R-:W-:Y:S03]  /*a400*/  SEL R81, RZ, 0xc0, !P0 ;  /* 0x000000c0ff517807 */ /* 0x000fe60004000000 */
[----:B------:R-:W-:Y:S01]  /*a410*/  USEL UR51, UR51, URZ, UP0 ;  /* 0x000000ff33337287 */ /* 0x000fe20008000000 */
[----:B------:R1:W-:Y:S01]  /*a420*/  @P6 SYNCS.ARRIVE.TRANS64.RED.A1T0 RZ, [R0+URZ], RZ ;  /* 0x000000ff00ff69a7 */ /* 0x0003e200081004ff */
[----:B------:R-:W-:Y:S01]  /*a430*/  BSSY B1, `(.L_x_127) ;  /* 0x000001f000017945 */ /* 0x000fe20003800000 */
[----:B------:R-:W4:Y:S02]  /*a440*/  @P6 SYNCS.PHASECHK.TRANS64.TRYWAIT P1, [R3+URZ+0x30], R16 ;  /* 0x00003010030065a7 */ /* 0x000f2400080211ff */
[----:B----4-:R-:W-:Y:S01]  /*a450*/  @P6 SEL R107, RZ, 0x1, !P1 ;  /* 0x00000001ff6b6807 */ /* 0x010fe20004800000 */
[----:B-1----:R-:W-:Y:S06]  /*a460*/  @!P6 BRA `(.L_x_128) ;  /* 0x00000000006ce947 */ /* 0x002fec0003800000 */
[----:B------:R-:W-:Y:S01]  /*a470*/  ISETP.NE.AND P2, PT, R112, RZ, PT ;  /* 0x000000ff7000720c */ /* 0x000fe20003f45270 */
[----:B------:R-:W-:Y:S01]  /*a480*/  BSSY B0, `(.L_x_129) ;  /* 0x000000b000007945 */ /* 0x000fe20003800000 */
[----:B------:R-:W-:Y:S11]  /*a490*/  ISETP.NE.AND P0, PT, R107, RZ, PT ;  /* 0x000000ff6b00720c */ /* 0x000ff60003f05270 */
[----:B------:R-:W-:Y:S05]  /*a4a0*/  @P2 IMAD R105, R105, 0x4000, R178 ;  /* 0x0000400069692824 */ /* 0x000fea00078e02b2 */
[----:B--2---:R-:W-:Y:S04]  /*a4b0*/  @P2 IADD3 R9, PT, PT, R105, UR49, RZ ;  /* 0x0000003169092c10 */ /* 0x004fe8000fffe0ff */
[----:B------:R-:W-:Y:S01]  /*a4c0*/  @P2 IADD3 R7, PT, PT, R104, R9, RZ ;  /* 0x0000000968072210 */ /* 0x000fe20007ffe0ff */
[--C-:B------:R-:W-:Y:S02]  /*a4d0*/  @P2 IMAD.IADD R5, R86, 0x1, R9.reuse ;  /* 0x0000000156052824 */ /* 0x100fe400078e0209 */
[----:B------:R-:W-:Y:S01]  /*a4e0*/  @P2 IMAD.IADD R4, R106, 0x1, R9 ;  /* 0x000000016a042824 */ /* 0x000fe200078e0209 */
[----:B------:R-:W-:Y:S06]  /*a4f0*/  @P0 BRA `(.L_x_130) ;  /* 0x00000000000c0947 */ /* 0x000fec0003800000 */
[----:B------:R-:W-:Y:S04]  /*a500*/  SHF.L.U32 R0, R162, 0x1f, RZ ;  /* 0x0000001fa2007819 */ /* 0x000fe800000006ff */
[----:B------:R-:W1:Y:S02]  /*a510*/  SYNCS.PHASECHK.TRANS64.TRYWAIT P0, [R3+URZ+0x30], R0 ;  /* 0x00003000030075a7 */ /* 0x000e6400080011ff */
[----:B-1----:R-:W-:Y:S05]  /*a520*/  @!P0 BRA `(.L_x_131) ;  /* 0x0000002000008947 */ /* 0x002fea0003800000 */
.L_x_130:
[----:B------:R-:W-:Y:S05]  /*a530*/  BSYNC B0 ;  /* 0x0000000000007941 */ /* 0x000fea0003800000 */
.L_x_129:
[----:B------:R-:W-:Y:S11]  /*a540*/  ISETP.NE.AND P0, PT, R112, RZ, PT ;  /* 0x000000ff7000720c */ /* 0x000ff60003f05270 */
[----:B------:R-:W-:Y:S02]  /*a550*/  @!UPT UIADD3 URZ, UPT, UPT, URZ, URZ, URZ ;  /* 0x000000fffffff290 */ /* 0x000fe4000fffe0ff */
[----:B------:R4:W2:Y:S01]  /*a560*/  @P0 LDS.128 R88, [R105+UR49+0x400] ;  /* 0x0004003169580984 */ /* 0x0008a20008000c00 */
[----:B-1----:R-:W-:Y:S01]  /*a570*/  @P0 IMAD.IADD R3, R104, 0x1, R5 ;  /* 0x0000000168030824 */ /* 0x002fe200078e0205 */
        /* <DEDUP_REMOVED lines=10> */
.L_x_128:
[----:B------:R-:W-:Y:S05]  /*a620*/  BSYNC B1 ;  /* 0x0000000000017941 */ /* 0x000fea0003800000 */
.L_x_127:
[----:B------:R-:W-:Y:S01]  /*a630*/  IMAD.IADD R16, R78, 0x1, R81 ;  /* 0x000000014e107824 */ /* 0x000fe200078e0251 */
[----:B------:R-:W-:Y:S04]  /*a640*/  BSSY.RECONVERGENT B6, `(.L_x_132) ;  /* 0x0000015000067945 */ /* 0x000fe80003800200 */
[----:B----4-:R-:W-:Y:S04]  /*a650*/  SHF.R.U32.HI R3, RZ, 0x15, R16 ;  /* 0x00000015ff037819 */ /* 0x010fe80000011610 */
[----:B------:R-:W-:Y:S11]  /*a660*/  LOP3.LUT P0, RZ, R3, 0x3, R158, 0x48, !PT ;  /* 0x0000000303ff7812 */ /* 0x000ff6000780489e */
[----:B------:R-:W-:Y:S02]  /*a670*/  @!UPT UIADD3 URZ, UPT, UPT, URZ, URZ, URZ ;  /* 0x000000fffffff290 */ /* 0x000fe4000fffe0ff */
[----:B------:R-:W-:Y:S05]  /*a680*/  @!P0 BRA `(.L_x_133) ;  /* 0x0000000000408947 */ /* 0x000fea0003800000 */
[----:B------:R-:W4:Y:S01]  /*a690*/  LDCU.64 UR8, c[0x4][0x70] ;  /* 0x01000e00ff0877ac */ /* 0x000f220008000a00 */
[----:B--2---:R-:W-:Y:S01]  /*a6a0*/  MOV R15, 0x0 ;  /* 0x00000000000f7802 */ /* 0x004fe20000000f00 */
[----:B------:R-:W-:Y:S02]  /*a6b0*/  HFMA2 R12, -RZ, RZ, 0, 5.9604644775390625e-08 ;  /* 0x00000001ff0c7431 */ /* 0x000fe400000001ff */
[----:B------:R-:W-:Y:S02]  /*a6c0*/  IMAD.MOV.U32 R8, RZ, RZ, 0x192 ;  /* 0x00000192ff087424 */ /* 0x000fe400078e00ff */
[----:B------:R-:W-:Y:S01]  /*a6d0*/  IMAD.MOV.U32 R13, RZ, RZ, RZ ;  /* 0x000000ffff0d7224 */ /* 0x000fe200078e00ff */
[----:B------:R-:W2:Y:S01]  /*a6e0*/  LDCU.64 UR6, c[0x4][0x78] ;  /* 0x01000f00ff0677ac */ /* 0x000ea20008000a00 */
[----:B------:R-:W1:Y:S01]  /*a6f0*/  LDC.64 R14, c[0x4][R15] ;  /* 0x010000000f0e7b82 */ /* 0x000e620000000a00 */
[----:B------:R-:W5:Y:S01]  /*a700*/  LDCU.64 UR4, c[0x4][0x10] ;  /* 0x01000200ff0477ac */ /* 0x000f620008000a00 */
[----:B----4-:R-:W-:Y:S01]  /*a710*/  MOV R5, UR9 ;  /* 0x0000000900057c02 */ /* 0x010fe20008000f00 */
[----:B------:R-:W-:Y:S01]  /*a720*/  IMAD.U32 R4, RZ, RZ, UR8 ;  /* 0x00000008ff047e24 */ /* 0x000fe2000f8e00ff */
[----:B--2---:R-:W-:Y:S01]  /*a730*/  MOV R7, UR7 ;  /* 0x0000000700077c02 */ /* 0x004fe20008000f00 */
[----:B------:R-:W-:Y:S01]  /*a740*/  IMAD.U32 R6, RZ, RZ, UR6 ;  /* 0x00000006ff067e24 */ /* 0x000fe2000f8e00ff */
[----:B-----5:R-:W-:Y:S01]  /*a750*/  MOV R11, UR5 ;  /* 0x00000005000b7c02 */ /* 0x020fe20008000f00 */
[----:B------:R-:W-:Y:S02]  /*a760*/  IMAD.U32 R10, RZ, RZ, UR4 ;  /* 0x00000004ff0a7e24 */ /* 0x000fe4000f8e00ff */
[----:B------:R-:W-:Y:S07]  /*a770*/  LEPC R20, `(.L_x_133) ;  /* 0x000000001014794e */ /* 0x000fee0000000000 */
[----:B-1-3--:R-:W-:Y:S05]  /*a780*/  CALL.ABS.NOINC R14 ;  /* 0x000000000e007343 */ /* 0x00afea0003c00000 */
.L_x_133:
[----:B------:R-:W-:Y:S05]  /*a790*/  BSYNC.RECONVERGENT B6 ;  /* 0x0000000000067941 */ /* 0x000fea0003800200 */
.L_x_132:
[----:B--2---:R-:W-:Y:S01]  /*a7a0*/  SHF.L.U32 R78, R88, 0x10, RZ ;  /* 0x00000010584e7819 */ /* 0x004fe200000006ff */
[----:B------:R-:W-:Y:S05]  /*a7b0*/  WARPSYNC.ALL ;  /* 0x0000000000007948 */ /* 0x000fea0003800000 */
[----:B------:R-:W-:Y:S01]  /*a7c0*/  R2UR UR4, R16 ;  /* 0x00000000100472ca */ /* 0x000fe200000e0000 */
[----:B------:R-:W-:Y:S01]  /*a7d0*/  BSSY.RECONVERGENT B0, `(.L_x_134) ;  /* 0x00000fc000007945 */ /* 0x000fe20003800200 */
[----:B------:R-:W-:Y:S02]  /*a7e0*/  LOP3.LUT R0, R88, 0xffff0000, RZ, 0xc0, !PT ;  /* 0xffff000058007812 */ /* 0x000fe400078ec0ff */
[C---:B------:R-:W-:Y:S02]  /*a7f0*/  SHF.L.U32 R3, R89.reuse, 0x10, RZ ;  /* 0x0000001059037819 */ /* 0x040fe400000006ff */
[----:B------:R-:W-:Y:S02]  /*a800*/  LOP3.LUT R80, R89, 0xffff0000, RZ, 0xc0, !PT ;  /* 0xffff000059507812 */ /* 0x000fe400078ec0ff */
[C---:B------:R-:W-:Y:S02]  /*a810*/  SHF.L.U32 R82, R90.reuse, 0x10, RZ ;  /* 0x000000105a527819 */ /* 0x040fe400000006ff */
[----:B------:R-:W-:Y:S02]  /*a820*/  LOP3.LUT R84, R90, 0xffff0000, RZ, 0xc0, !PT ;  /* 0xffff00005a547812 */ /* 0x000fe400078ec0ff */
[C---:B------:R-:W-:Y:S01]  /*a830*/  SHF.L.U32 R85, R91.reuse, 0x10, RZ ;  /* 0x000000105b557819 */ /* 0x040fe200000006ff */
[----:B------:R-:W2:Y:S01]  /*a840*/  LDTM.x64 R4, tmem[UR4] ;  /* 0x00000004000479ee */ /* 0x000ea20008340000 */
[----:B------:R-:W-:Y:S02]  /*a850*/  LOP3.LUT R86, R91, 0xffff0000, RZ, 0xc0, !PT ;  /* 0xffff00005b567812 */ /* 0x000fe400078ec0ff */
[C---:B-1----:R-:W-:Y:S02]  /*a860*/  SHF.L.U32 R87, R92.reuse, 0x10, RZ ;  /* 0x000000105c577819 */ /* 0x042fe400000006ff */
[----:B------:R-:W-:Y:S02]  /*a870*/  LOP3.LUT R88, R92, 0xffff0000, RZ, 0xc0, !PT ;  /* 0xffff00005c587812 */ /* 0x000fe400078ec0ff */
[C---:B------:R-:W-:Y:S02]  /*a880*/  SHF.L.U32 R89, R93.reuse, 0x10, RZ ;  /* 0x000000105d597819 */ /* 0x040fe400000006ff */
[----:B------:R-:W-:Y:S02]  /*a890*/  LOP3.LUT R90, R93, 0xffff0000, RZ, 0xc0, !PT ;  /* 0xffff00005d5a7812 */ /* 0x000fe400078ec0ff */
[C---:B------:R-:W-:Y:S02]  /*a8a0*/  SHF.L.U32 R91, R94.reuse, 0x10, RZ ;  /* 0x000000105e5b7819 */ /* 0x040fe400000006ff */
[----:B------:R-:W-:Y:S02]  /*a8b0*/  LOP3.LUT R92, R94, 0xffff0000, RZ, 0xc0, !PT ;  /* 0xffff00005e5c7812 */ /* 0x000fe400078ec0ff */
[C---:B------:R-:W-:Y:S02]  /*a8c0*/  SHF.L.U32 R93, R95.reuse, 0x10, RZ ;  /* 0x000000105f5d7819 */ /* 0x040fe400000006ff */
[----:B------:R-:W-:Y:S02]  /*a8d0*/  LOP3.LUT R94, R95, 0xffff0000, RZ, 0xc0, !PT ;  /* 0xffff00005f5e7812 */ /* 0x000fe400078ec0ff */
[C---:B------:R-:W-:Y:S02]  /*a8e0*/  SHF.L.U32 R95, R100.reuse, 0x10, RZ ;  /* 0x00000010645f7819 */ /* 0x040fe400000006ff */
[----:B------:R-:W-:Y:S02]  /*a8f0*/  LOP3.LUT R96, R100, 0xffff0000, RZ, 0xc0, !PT ;  /* 0xffff000064607812 */ /* 0x000fe400078ec0ff */
[C---:B------:R-:W-:Y:S01]  /*a900*/  SHF.L.U32 R97, R101.reuse, 0x10, RZ ;  /* 0x0000001065617819 */ /* 0x040fe200000006ff */
[C---:B--2---:R-:W-:Y:S01]  /*a910*/  FMUL R4, R76.reuse, R4 ;  /* 0x000000044c047220 */ /* 0x044fe20000400000 */
[----:B------:R-:W-:Y:S01]  /*a920*/  LOP3.LUT R98, R101, 0xffff0000, RZ, 0xc0, !PT ;  /* 0xffff000065627812 */ /* 0x000fe200078ec0ff */
[----:B------:R-:W-:Y:S01]  /*a930*/  FMUL R5, R76, R5 ;  /* 0x000000054c057220 */ /* 0x000fe20000400000 */
[C---:B------:R-:W-:Y:S01]  /*a940*/  SHF.L.U32 R99, R102.reuse, 0x10, RZ ;  /* 0x0000001066637819 */ /* 0x040fe200000006ff */
[C---:B------:R-:W-:Y:S01]  /*a950*/  FFMA R4, R83.reuse, R78, R4 ;  /* 0x0000004e53047223 */ /* 0x040fe20000000004 */
[----:B------:R-:W-:Y:S01]  /*a960*/  LOP3.LUT R100, R102, 0xffff0000, RZ, 0xc0, !PT ;  /* 0xffff000066647812 */ /* 0x000fe200078ec0ff */
[----:B------:R-:W-:Y:S01]  /*a970*/  FFMA R5, R83, R0, R5 ;  /* 0x0000000053057223 */ /* 0x000fe20000000005 */
[C---:B------:R-:W-:Y:S01]  /*a980*/  SHF.L.U32 R101, R103.reuse, 0x10, RZ ;  /* 0x0000001067657819 */ /* 0x040fe200000006ff */
[C---:B------:R-:W-:Y:S01]  /*a990*/  FMUL R6, R76.reuse, R6 ;  /* 0x000000064c067220 */ /* 0x040fe20000400000 */
[----:B------:R-:W-:Y:S01]  /*a9a0*/  LOP3.LUT R102, R103, 0xffff0000, RZ, 0xc0, !PT ;  /* 0xffff000067667812 */ /* 0x000fe200078ec0ff */
[----:B------:R-:W-:Y:S01]  /*a9b0*/  FMUL R7, R76, R7 ;  /* 0x000000074c077220 */ /* 0x000fe20000400000 */
[----:B------:R-:W-:Y:S01]  /*a9c0*/  F2FP.BF16.F32.PACK_AB R4, R5, R4 ;  /* 0x000000040504723e */ /* 0x000fe200000010ff */
[C---:B------:R-:W-:Y:S01]  /*a9d0*/  FFMA R6, R83.reuse, R3, R6 ;  /* 0x0000000353067223 */ /* 0x040fe20000000006 */
[C---:B------:R-:W-:Y:S01]  /*a9e0*/  SHF.L.U32 R103, R108.reuse, 0x10, RZ ;  /* 0x000000106c677819 */ /* 0x040fe200000006ff */
[----:B------:R-:W-:Y:S01]  /*a9f0*/  FFMA R7, R83, R80, R7 ;  /* 0x0000005053077223 */ /* 0x000fe20000000007 */
[----:B------:R-:W-:Y:S01]  /*aa00*/  LOP3.LUT R104, R108, 0xffff0000, RZ, 0xc0, !PT ;  /* 0xffff00006c687812 */ /* 0x000fe200078ec0ff */
[C---:B------:R-:W-:Y:S01]  /*aa10*/  FMUL R8, R76.reuse, R8 ;  /* 0x000000084c087220 */ /* 0x040fe20000400000 */
[----:B------:R-:W-:Y:S01]  /*aa20*/  SHF.L.U32 R105, R109, 0x10, RZ ;  /* 0x000000106d697819 */ /* 0x000fe200000006ff */
[----:B------:R-:W-:Y:S01]  /*aa30*/  FMUL R9, R76, R9 ;  /* 0x000000094c097220 */ /* 0x000fe20000400000 */
[----:B------:R-:W-:Y:S01]  /*aa40*/  F2FP.BF16.F32.PACK_AB R5, R7, R6 ;  /* 0x000000060705723e */ /* 0x000fe200000010ff */
[----:B------:R-:W-:Y:S01]  /*aa50*/  FFMA R8, R83, R82, R8 ;  /* 0x0000005253087223 */ /* 0x000fe20000000008 */
[----:B------:R-:W-:Y:S01]  /*aa60*/  LOP3.LUT R106, R109, 0xffff0000, RZ, 0xc0, !PT ;  /* 0xffff00006d6a7812 */ /* 0x000fe200078ec0ff */
[----:B------:R-:W-:Y:S01]  /*aa70*/  FFMA R9, R83, R84, R9 ;  /* 0x0000005453097223 */ /* 0x000fe20000000009 */
[----:B------:R-:W-:Y:S01]  /*aa80*/  SHF.L.U32 R107, R110, 0x10, RZ ;  /* 0x000000106e6b7819 */ /* 0x000fe200000006ff */
[----:B------:R-:W-:Y:S01]  /*aa90*/  FMUL R10, R76, R10 ;  /* 0x0000000a4c0a7220 */ /* 0x000fe20000400000 */
[----:B------:R-:W-:Y:S01]  /*aaa0*/  LOP3.LUT R108, R110, 0xffff0000, RZ, 0xc0, !PT ;  /* 0xffff00006e6c7812 */ /* 0x000fe200078ec0ff */
[C---:B------:R-:W-:Y:S01]  /*aab0*/  FMUL R11, R76.reuse, R11 ;  /* 0x0000000b4c0b7220 */ /* 0x040fe20000400000 */
[----:B------:R-:W-:Y:S01]  /*aac0*/  F2FP.BF16.F32.PACK_AB R6, R9, R8 ;  /* 0x000000080906723e */ /* 0x000fe200000010ff */
[----:B------:R-:W-:Y:S01]  /*aad0*/  FFMA R10, R83, R85, R10 ;  /* 0x00000055530a7223 */ /* 0x000fe2000000000a */
[----:B------:R-:W-:Y:S01]  /*aae0*/  SHF.L.U32 R109, R111, 0x10, RZ ;  /* 0x000000106f6d7819 */ /* 0x000fe200000006ff */
[----:B------:R-:W-:Y:S01]  /*aaf0*/  FFMA R11, R83, R86, R11 ;  /* 0x00000056530b7223 */ /* 0x000fe2000000000b */
[----:B------:R-:W-:Y:S01]  /*ab00*/  LOP3.LUT R110, R111, 0xffff0000, RZ, 0xc0, !PT ;  /* 0xffff00006f6e7812 */ /* 0x000fe200078ec0ff */
[----:B------:R-:W-:Y:S01]  /*ab10*/  FMUL R0, R76, R12 ;  /* 0x0000000c4c007220 */ /* 0x000fe20000400000 */
[----:B------:R-:W-:Y:S01]  /*ab20*/  SHF.L.U32 R111, R116, 0x10, RZ ;  /* 0x00000010746f7819 */ /* 0x000fe200000006ff */
[C---:B------:R-:W-:Y:S01]  /*ab30*/  FMUL R3, R76.reuse, R13 ;  /* 0x0000000d4c037220 */ /* 0x040fe20000400000 */
[----:B------:R-:W-:Y:S01]  /*ab40*/  F2FP.BF16.F32.PACK_AB R7, R11, R10 ;  /* 0x0000000a0b07723e */ /* 0x000fe200000010ff */
[----:B------:R-:W-:Y:S01]  /*ab50*/  FMUL R14, R76, R14 ;  /* 0x0000000e4c0e7220 */ /* 0x000fe20000400000 */
[----:B------:R-:W-:Y:S01]  /*ab60*/  LOP3.LUT R112, R116, 0xffff0000, RZ, 0xc0, !PT ;  /* 0xffff000074707812 */ /* 0x000fe200078ec0ff */
[C---:B------:R-:W-:Y:S01]  /*ab70*/  FMUL R15, R76.reuse, R15 ;  /* 0x0000000f4c0f7220 */ /* 0x040fe20000400000 */
[----:B------:R-:W-:Y:S01]  /*ab80*/  SHF.L.U32 R113, R117, 0x10, RZ ;  /* 0x0000001075717819 */ /* 0x000fe200000006ff */
[----:B------:R-:W-:Y:S01]  /*ab90*/  FFMA R0, R83, R87, R0 ;  /* 0x0000005753007223 */ /* 0x000fe20000000000 */
[----:B------:R-:W-:Y:S01]  /*aba0*/  LOP3.LUT R114, R117, 0xffff0000, RZ, 0xc0, !PT ;  /* 0xffff000075727812 */ /* 0x000fe200078ec0ff */
[----:B------:R-:W-:Y:S01]  /*abb0*/  FMUL R12, R76, R16 ;  /* 0x000000104c0c7220 */ /* 0x000fe20000400000 */
[C---:B------:R-:W-:Y:S01]  /*abc0*/  SHF.L.U32 R115, R118.reuse, 0x10, RZ ;  /* 0x0000001076737819 */ /* 0x040fe200000006ff */
[----:B------:R-:W-:Y:S01]  /*abd0*/  FFMA R3, R83, R88, R3 ;  /* 0x0000005853037223 */ /* 0x000fe20000000003 */
[----:B------:R-:W-:Y:S01]  /*abe0*/  LOP3.LUT R116, R118, 0xffff0000, RZ, 0xc0, !PT ;  /* 0xffff000076747812 */ /* 0x000fe200078ec0ff */
[C---:B------:R-:W-:Y:S01]  /*abf0*/  FMUL R13, R76.reuse, R17 ;  /* 0x000000114c0d7220 */ /* 0x040fe20000400000 */
[----:B------:R-:W-:Y:S01]  /*ac00*/  SHF.L.U32 R117, R119, 0x10, RZ ;  /* 0x0000001077757819 */ /* 0x000fe200000006ff */
[----:B------:R-:W-:Y:S01]  /*ac10*/  FFMA R14, R83, R89, R14 ;  /* 0x00000059530e7223 */ /* 0x000fe2000000000e */
[----:B------:R-:W-:Y:S01]  /*ac20*/  F2FP.BF16.F32.PACK_AB R8, R3, R0 ;  /* 0x000000000308723e */ /* 0x000fe200000010ff */
[----:B------:R-:W-:Y:S01]  /*ac30*/  FMUL R18, R76, R18 ;  /* 0x000000124c127220 */ /* 0x000fe20000400000 */
[----:B------:R-:W-:Y:S01]  /*ac40*/  LOP3.LUT R118, R119, 0xffff0000, RZ, 0xc0, !PT ;  /* 0xffff000077767812 */ /* 0x000fe200078ec0ff */
[----:B------:R-:W-:Y:S01]  /*ac50*/  FFMA R15, R83, R90, R15 ;  /* 0x0000005a530f7223 */ /* 0x000fe2000000000f */
[----:B------:R-:W-:Y:S01]  /*ac60*/  SHF.L.U32 R119, R124, 0x10, RZ ;  /* 0x000000107c777819 */ /* 0x000fe200000006ff */
[----:B------:R-:W-:Y:S01]  /*ac70*/  FMUL R19, R76, R19 ;  /* 0x000000134c137220 */ /* 0x000fe20000400000 */
[----:B------:R-:W-:Y:S01]  /*ac80*/  LOP3.LUT R120, R124, 0xffff0000, RZ, 0xc0, !PT ;  /* 0xffff00007c787812 */ /* 0x000fe200078ec0ff */
[----:B------:R1:W-:Y:S01]  /*ac90*/  STS.128 [R178+UR49+0xc400], R4 ;  /* 0x00c40004b2007988 */ /* 0x0003e20008000c31 */
[----:B------:R-:W-:Y:S01]  /*aca0*/  F2FP.BF16.F32.PACK_AB R9, R15, R14 ;  /* 0x0000000e0f09723e */ /* 0x000fe200000010ff */
[C---:B------:R-:W-:Y:S01]  /*acb0*/  FFMA R12, R83.reuse, R91, R12 ;  /* 0x0000005b530c7223 */ /* 0x040fe2000000000c */
[C---:B------:R-:W-:Y:S01]  /*acc0*/  FFMA R13, R83.reuse, R92, R13 ;  /* 0x0000005c530d7223 */ /* 0x040fe2000000000d */
[----:B------:R-:W-:Y:S01]  /*acd0*/  FFMA R18, R83, R93, R18 ;  /* 0x0000005d53127223 */ /* 0x000fe20000000012 */
[----:B------:R-:W-:Y:S01]  /*ace0*/  SHF.L.U32 R121, R125, 0x10, RZ ;  /* 0x000000107d797819 */ /* 0x000fe200000006ff */
[----:B------:R-:W-:Y:S01]  /*acf0*/  FFMA R19, R83, R94, R19 ;  /* 0x0000005e53137223 */ /* 0x000fe20000000013 */
[C---:B------:R-:W-:Y:S01]  /*ad00*/  FMUL R16, R76.reuse, R20 ;  /* 0x000000144c107220 */ /* 0x040fe20000400000 */
[----:B------:R-:W-:Y:S01]  /*ad10*/  F2FP.BF16.F32.PACK_AB R10, R13, R12 ;  /* 0x0000000c0d0a723e */ /* 0x000fe200000010ff */
[C---:B------:R-:W-:Y:S01]  /*ad20*/  FMUL R17, R76.reuse, R21 ;  /* 0x000000154c117220 */ /* 0x040fe20000400000 */
[C---:B------:R-:W-:Y:S01]  /*ad30*/  FMUL R22, R76.reuse, R22 ;  /* 0x000000164c167220 */ /* 0x040fe20000400000 */
[----:B------:R-:W-:Y:S01]  /*ad40*/  F2FP.BF16.F32.PACK_AB R11, R19, R18 ;  /* 0x00000012130b723e */ /* 0x000fe200000010ff */
[C---:B------:R-:W-:Y:S01]  /*ad50*/  FFMA R16, R83.reuse, R95, R16 ;  /* 0x0000005f53107223 */ /* 0x040fe20000000010 */
[----:B------:R-:W-:Y:S01]  /*ad60*/  FFMA R17, R83, R96, R17 ;  /* 0x0000006053117223 */ /* 0x000fe20000000011 */
[----:B------:R-:W-:Y:S01]  /*ad70*/  LOP3.LUT R122, R125, 0xffff0000, RZ, 0xc0, !PT ;  /* 0xffff00007d7a7812 */ /* 0x000fe200078ec0ff */
[----:B------:R-:W-:Y:S01]  /*ad80*/  FFMA R22, R83, R97, R22 ;  /* 0x0000006153167223 */ /* 0x000fe20000000016 */
[----:B------:R1:W-:Y:S01]  /*ad90*/  STS.128 [R177+0xc400], R8 ;  /* 0x00c40008b1007388 */ /* 0x0003e20000000c00 */
[C---:B------:R-:W-:Y:S01]  /*ada0*/  FMUL R23, R76.reuse, R23 ;  /* 0x000000174c177220 */ /* 0x040fe20000400000 */
[----:B------:R-:W-:Y:S01]  /*adb0*/  F2FP.BF16.F32.PACK_AB R16, R17, R16 ;  /* 0x000000101110723e */ /* 0x000fe200000010ff */
[C---:B------:R-:W-:Y:S01]  /*adc0*/  FMUL R20, R76.reuse, R24 ;  /* 0x000000184c147220 */ /* 0x040fe20000400000 */
[----:B------:R-:W-:Y:S01]  /*add0*/  FMUL R21, R76, R25 ;  /* 0x000000194c157220 */ /* 0x000fe20000400000 */
[C---:B------:R-:W-:Y:S01]  /*ade0*/  SHF.L.U32 R123, R126.reuse, 0x10, RZ ;  /* 0x000000107e7b7819 */ /* 0x040fe200000006ff */
[C---:B------:R-:W-:Y:S01]  /*adf0*/  FFMA R23, R83.reuse, R98, R23 ;  /* 0x0000006253177223 */ /* 0x040fe20000000017 */
[C---:B------:R-:W-:Y:S01]  /*ae00*/  FFMA R20, R83.reuse, R99, R20 ;  /* 0x0000006353147223 */ /* 0x040fe20000000014 */
[----:B------:R-:W-:Y:S01]  /*ae10*/  LOP3.LUT R124, R126, 0xffff0000, RZ, 0xc0, !PT ;  /* 0xffff00007e7c7812 */ /* 0x000fe200078ec0ff */
        /* <DEDUP_REMOVED lines=8> */
[----:B------:R-:W-:Y:S01]  /*aea0*/  SHF.L.U32 R125, R127, 0x10, RZ ;  /* 0x000000107f7d7819 */ /* 0x000fe200000006ff */
[----:B------:R-:W-:Y:S01]  /*aeb0*/  FFMA R24, R83, R103, R24 ;  /* 0x0000006753187223 */ /* 0x000fe20000000018 */
[C---:B------:R-:W-:Y:S01]  /*aec0*/  FMUL R25, R76.reuse, R29 ;  /* 0x0000001d4c197220 */ /* 0x040fe20000400000 */
[----:B------:R-:W-:Y:S01]  /*aed0*/  LOP3.LUT R126, R127, 0xffff0000, RZ, 0xc0, !PT ;  /* 0xffff00007f7e7812 */ /* 0x000fe200078ec0ff */
[C---:B------:R-:W-:Y:S01]  /*aee0*/  FMUL R30, R76.reuse, R30 ;  /* 0x0000001e4c1e7220 */ /* 0x040fe20000400000 */
[----:B------:R-:W-:Y:S01]  /*aef0*/  F2FP.BF16.F32.PACK_AB R19, R27, R26 ;  /* 0x0000001a1b13723e */ /* 0x000fe200000010ff */
[C---:B------:R-:W-:Y:S01]  /*af00*/  FFMA R25, R83.reuse, R104, R25 ;  /* 0x0000006853197223 */ /* 0x040fe20000000019 */
[----:B------:R-:W-:Y:S01]  /*af10*/  FMUL R31, R76, R31 ;  /* 0x0000001f4c1f7220 */ /* 0x000fe20000400000 */
[----:B------:R-:W-:Y:S01]  /*af20*/  FFMA R30, R83, R105, R30 ;  /* 0x00000069531e7223 */ /* 0x000fe2000000001e */
[----:B------:R-:W-:Y:S01]  /*af30*/  SHF.L.U32 R127, R132, 0x10, RZ ;  /* 0x00000010847f7819 */ /* 0x000fe200000006ff */
[----:B------:R1:W-:Y:S01]  /*af40*/  STS.128 [R176+0xc400], R16 ;  /* 0x00c40010b0007388 */ /* 0x0003e20000000c00 */
[----:B------:R-:W-:Y:S01]  /*af50*/  F2FP.BF16.F32.PACK_AB R24, R25, R24 ;  /* 0x000000181918723e */ /* 0x000fe200000010ff */
[C---:B------:R-:W-:Y:S01]  /*af60*/  FFMA R31, R83.reuse, R106, R31 ;  /* 0x0000006a531f7223 */ /* 0x040fe2000000001f */
[C---:B------:R-:W-:Y:S01]  /*af70*/  FMUL R28, R76.reuse, R32 ;  /* 0x000000204c1c7220 */ /* 0x040fe20000400000 */
[C---:B------:R-:W-:Y:S01]  /*af80*/  FMUL R29, R76.reuse, R33 ;  /* 0x000000214c1d7220 */ /* 0x040fe20000400000 */
[----:B------:R-:W-:Y:S01]  /*af90*/  FMUL R34, R76, R34 ;  /* 0x000000224c227220 */ /* 0x000fe20000400000 */
[----:B------:R-:W-:Y:S01]  /*afa0*/  LOP3.LUT R128, R132, 0xffff0000, RZ, 0xc0, !PT ;  /* 0xffff000084807812 */ /* 0x000fe200078ec0ff */
[----:B------:R-:W-:Y:S01]  /*afb0*/  FFMA R28, R83, R107, R28 ;  /* 0x0000006b531c7223 */ /* 0x000fe2000000001c */
[----:B------:R-:W-:Y:S01]  /*afc0*/  F2FP.BF16.F32.PACK_AB R25, R31, R30 ;  /* 0x0000001e1f19723e */ /* 0x000fe200000010ff */
[C---:B------:R-:W-:Y:S01]  /*afd0*/  FFMA R29, R83.reuse, R108, R29 ;  /* 0x0000006c531d7223 */ /* 0x040fe2000000001d */
[----:B------:R-:W-:Y:S01]  /*afe0*/  FFMA R34, R83, R109, R34 ;  /* 0x0000006d53227223 */ /* 0x000fe20000000022 */
[C---:B------:R-:W-:Y:S01]  /*aff0*/  FMUL R35, R76.reuse, R35 ;  /* 0x000000234c237220 */ /* 0x040fe20000400000 */
[----:B------:R-:W-:Y:S01]  /*b000*/  SHF.L.U32 R129, R133, 0x10, RZ ;  /* 0x0000001085817819 */ /* 0x000fe200000006ff */
[C---:B------:R-:W-:Y:S01]  /*b010*/  FMUL R32, R76.reuse, R36 ;  /* 0x000000244c207220 */ /* 0x040fe20000400000 */
[----:B------:R-:W-:Y:S01]  /*b020*/  F2FP.BF16.F32.PACK_AB R26, R29, R28 ;  /* 0x0000001c1d1a723e */ /* 0x000fe200000010ff */
[C---:B------:R-:W-:Y:S01]  /*b030*/  FFMA R35, R83.reuse, R110, R35 ;  /* 0x0000006e53237223 */ /* 0x040fe20000000023 */
[C---:B------:R-:W-:Y:S01]  /*b040*/  FMUL R33, R76.reuse, R37 ;  /* 0x000000254c217220 */ /* 0x040fe20000400000 */
[----:B------:R-:W-:Y:S01]  /*b050*/  FFMA R32, R83, R111, R32 ;  /* 0x0000006f53207223 */ /* 0x000fe20000000020 */
        /* <DEDUP_REMOVED lines=29> */
[C---:B------:R-:W-:Y:S01]  /*b230*/  FMUL R47, R76.reuse, R47 ;  /* 0x0000002f4c2f7220 */ /* 0x040fe20000400000 */
[C---:B------:R-:W-:Y:S01]  /*b240*/  FMUL R44, R76.reuse, R48 ;  /* 0x000000304c2c7220 */ /* 0x040fe20000400000 */
[----:B------:R-:W-:Y:S01]  /*b250*/  FMUL R45, R76, R49 ;  /* 0x000000314c2d7220 */ /* 0x000fe20000400000 */
[----:B------:R1:W-:Y:S01]  /*b260*/  STS.128 [R173+0xc400], R32 ;  /* 0x00c40020ad007388 */ /* 0x0003e20000000c00 */
[C---:B------:R-:W-:Y:S01]  /*b270*/  SHF.L.U32 R135, R140.reuse, 0x10, RZ ;  /* 0x000000108c877819 */ /* 0x040fe200000006ff */
[----:B------:R-:W-:Y:S01]  /*b280*/  FFMA R46, R83, R121, R46 ;  /* 0x00000079532e7223 */ /* 0x000fe2000000002e */
[----:B------:R-:W-:Y:S01]  /*b290*/  F2FP.BF16.F32.PACK_AB R40, R41, R40 ;  /* 0x000000282928723e */ /* 0x000fe200000010ff */
[C---:B------:R-:W-:Y:S01]  /*b2a0*/  FFMA R47, R83.reuse, R122, R47 ;  /* 0x0000007a532f7223 */ /* 0x040fe2000000002f */
[C---:B------:R-:W-:Y:S01]  /*b2b0*/  FFMA R44, R83.reuse, R123, R44 ;  /* 0x0000007b532c7223 */ /* 0x040fe2000000002c */
[----:B------:R-:W-:Y:S01]  /*b2c0*/  LOP3.LUT R136, R140, 0xffff0000, RZ, 0xc0, !PT ;  /* 0xffff00008c887812 */ /* 0x000fe200078ec0ff */
[C---:B------:R-:W-:Y:S01]  /*b2d0*/  FFMA R45, R83.reuse, R124, R45 ;  /* 0x0000007c532d7223 */ /* 0x040fe2000000002d */
[C---:B------:R-:W-:Y:S01]  /*b2e0*/  FMUL R50, R76.reuse, R50 ;  /* 0x000000324c327220 */ /* 0x040fe20000400000 */
[C---:B------:R-:W-:Y:S01]  /*b2f0*/  FMUL R51, R76.reuse, R51 ;  /* 0x000000334c337220 */ /* 0x040fe20000400000 */
[C---:B------:R-:W-:Y:S01]  /*b300*/  FMUL R48, R76.reuse, R52 ;  /* 0x000000344c307220 */ /* 0x040fe20000400000 */
[C---:B------:R-:W-:Y:S01]  /*b310*/  FMUL R49, R76.reuse, R53 ;  /* 0x000000354c317220 */ /* 0x040fe20000400000 */
[C---:B------:R-:W-:Y:S01]  /*b320*/  FFMA R50, R83.reuse, R125, R50 ;  /* 0x0000007d53327223 */ /* 0x040fe20000000032 */
        /* <DEDUP_REMOVED lines=9> */
[----:B------:R-:W-:Y:S01]  /*b3c0*/  FFMA R55, R83, R130, R55 ;  /* 0x0000008253377223 */ /* 0x000fe20000000037 */
[C---:B------:R-:W-:Y:S01]  /*b3d0*/  FMUL R59, R76.reuse, R59 ;  /* 0x0000003b4c3b7220 */ /* 0x040fe20000400000 */
[----:B------:R-:W-:Y:S01]  /*b3e0*/  F2FP.BF16.F32.PACK_AB R41, R47, R46 ;  /* 0x0000002e2f29723e */ /* 0x000fe200000010ff */
[----:B------:R-:W-:Y:S01]  /*b3f0*/  FFMA R52, R83, R131, R52 ;  /* 0x0000008353347223 */ /* 0x000fe20000000034 */
[----:B------:R-:W-:Y:S01]  /*b400*/  F2FP.BF16.F32.PACK_AB R42, R45, R44 ;  /* 0x0000002c2d2a723e */ /* 0x000fe200000010ff */
[C---:B------:R-:W-:Y:S01]  /*b410*/  FMUL R56, R76.reuse, R60 ;  /* 0x0000003c4c387220 */ /* 0x040fe20000400000 */
[----:B------:R-:W-:Y:S01]  /*b420*/  F2FP.BF16.F32.PACK_AB R43, R51, R50 ;  /* 0x00000032332b723e */ /* 0x000fe200000010ff */
[----:B------:R-:W-:Y:S01]  /*b430*/  FFMA R53, R83, R132, R53 ;  /* 0x0000008453357223 */ /* 0x000fe20000000035 */
[----:B------:R-:W-:Y:S01]  /*b440*/  SHF.L.U32 R137, R141, 0x10, RZ ;  /* 0x000000108d897819 */ /* 0x000fe200000006ff */
[C---:B------:R-:W-:Y:S01]  /*b450*/  FMUL R57, R76.reuse, R61 ;  /* 0x0000003d4c397220 */ /* 0x040fe20000400000 */
[----:B------:R-:W-:Y:S01]  /*b460*/  FFMA R58, R83, R133, R58 ;  /* 0x00000085533a7223 */ /* 0x000fe2000000003a */
[----:B------:R1:W-:Y:S01]  /*b470*/  STS.128 [R172+0xc400], R40 ;  /* 0x00c40028ac007388 */ /* 0x0003e20000000c00 */
[----:B------:R-:W-:Y:S01]  /*b480*/  LOP3.LUT R138, R141, 0xffff0000, RZ, 0xc0, !PT ;  /* 0xffff00008d8a7812 */ /* 0x000fe200078ec0ff */
[----:B------:R-:W-:Y:S01]  /*b490*/  FMUL R62, R76, R62 ;  /* 0x0000003e4c3e7220 */ /* 0x000fe20000400000 */
[C---:B------:R-:W-:Y:S01]  /*b4a0*/  FFMA R59, R83.reuse, R134, R59 ;  /* 0x00000086533b7223 */ /* 0x040fe2000000003b */
[----:B------:R-:W-:Y:S01]  /*b4b0*/  SHF.L.U32 R139, R142, 0x10, RZ ;  /* 0x000000108e8b7819 */ /* 0x000fe200000006ff */
[----:B------:R-:W-:Y:S01]  /*b4c0*/  FMUL R63, R76, R63 ;  /* 0x0000003f4c3f7220 */ /* 0x000fe20000400000 */
[C---:B------:R-:W-:Y:S01]  /*b4d0*/  FFMA R56, R83.reuse, R135, R56 ;  /* 0x0000008753387223 */ /* 0x040fe20000000038 */
[----:B------:R-:W-:Y:S01]  /*b4e0*/  LOP3.LUT R140, R142, 0xffff0000, RZ, 0xc0, !PT ;  /* 0xffff00008e8c7812 */ /* 0x000fe200078ec0ff */
[C---:B------:R-:W-:Y:S01]  /*b4f0*/  FMUL R60, R76.reuse, R64 ;  /* 0x000000404c3c7220 */ /* 0x040fe20000400000 */
[----:B------:R-:W-:Y:S01]  /*b500*/  FFMA R57, R83, R136, R57 ;  /* 0x0000008853397223 */ /* 0x000fe20000000039 */
[----:B------:R-:W-:Y:S01]  /*b510*/  SHF.L.U32 R141, R143, 0x10, RZ ;  /* 0x000000108f8d7819 */ /* 0x000fe200000006ff */
[C---:B------:R-:W-:Y:S01]  /*b520*/  FMUL R61, R76.reuse, R65 ;  /* 0x000000414c3d7220 */ /* 0x040fe20000400000 */
[----:B------:R-:W-:Y:S01]  /*b530*/  FFMA R62, R83, R137, R62 ;  /* 0x00000089533e7223 */ /* 0x000fe2000000003e */
[----:B------:R-:W-:Y:S01]  /*b540*/  LOP3.LUT R142, R143, 0xffff0000, RZ, 0xc0, !PT ;  /* 0xffff00008f8e7812 */ /* 0x000fe200078ec0ff */
[C---:B------:R-:W-:Y:S01]  /*b550*/  FMUL R66, R76.reuse, R66 ;  /* 0x000000424c427220 */ /* 0x040fe20000400000 */
[----:B------:R-:W-:Y:S01]  /*b560*/  F2FP.BF16.F32.PACK_AB R48, R49, R48 ;  /* 0x000000303130723e */ /* 0x000fe200000010ff */
[----:B------:R-:W-:Y:S01]  /*b570*/  FFMA R63, R83, R138, R63 ;  /* 0x0000008a533f7223 */ /* 0x000fe2000000003f */
[----:B------:R-:W-:Y:S01]  /*b580*/  FMUL R67, R76, R67 ;  /* 0x000000434c437220 */ /* 0x000fe20000400000 */
        /* <DEDUP_REMOVED lines=12> */
[----:B------:R-:W-:Y:S03]  /*b650*/  ISETP.NE.AND P0, PT, R165, RZ, PT ;  /* 0x000000ffa500720c */ /* 0x000fe60003f05270 */
        /* <DEDUP_REMOVED lines=18> */
[----:B--2---:R-:W-:Y:S04]  /*b780*/  DEPBAR.LE SB0, 0x1 ;  /* 0x000080400000791a */ /* 0x004fe80000000000 */
.L_x_135:
[----:B------:R-:W-:Y:S05]  /*b790*/  BSYNC.RECONVERGENT B0 ;  /* 0x0000000000007941 */ /* 0x000fea0003800200 */
.L_x_134:
[----:B------:R-:W-:Y:S01]  /*b7a0*/  BAR.SYNC.DEFER_BLOCKING 0x1, 0x80 ;  /* 0x0042000000007b1d */ /* 0x000fe20000010000 */
[----:B------:R-:W-:Y:S09]  /*b7b0*/  UISETP.NE.AND UP0, UPT, UR50, -0x4, UPT ;  /* 0xfffffffc3200788c */ /* 0x000ff2000bf05270 */
[----:B------:R-:W-:Y:S05]  /*b7c0*/  BRA.U !UP0, `(.L_x_136) ;  /* 0x0000000108247547 */ /* 0x000fea000b800000 */
[----:B------:R-:W-:Y:S01]  /*b7d0*/  ISETP.NE.AND P0, PT, R174, RZ, PT ;  /* 0x000000ffae00720c */ /* 0x000fe20003f05270 */
[----:B------:R-:W-:Y:S01]  /*b7e0*/  IMAD.U32 R0, RZ, RZ, UR51 ;  /* 0x00000033ff007e24 */ /* 0x000fe2000f8e00ff */
[----:B------:R-:W-:Y:S04]  /*b7f0*/  UIADD3 UR51, UPT, UPT, UR51, 0x1, URZ ;  /* 0x0000000133337890 */ /* 0x000fe8000fffe0ff */
[----:B------:R-:W-:Y:S04]  /*b800*/  UISETP.NE.AND UP0, UPT, UR51, 0x4, UPT ;  /* 0x000000043300788c */ /* 0x000fe8000bf05270 */
[----:B------:R-:W-:Y:S03]  /*b810*/  USEL UR51, UR51, URZ, UP0 ;  /* 0x000000ff33337287 */ /* 0x000fe60008000000 */
[----:B------:R-:W-:Y:S05]  /*b820*/  @P0 LEA R0, R0, UR49, 0x3 ;  /* 0x0000003100000c11 */ /* 0x000fea000f8e18ff */
[----:B------:R-:W-:Y:S05]  /*b830*/  @P0 VIADD R0, R0, 0x50 ;  /* 0x0000005000000836 */ /* 0x000fea0000000000 */
[----:B------:R-:W-:Y:S04]  /*b840*/  @P0 PRMT R0, R179, 0x654, R0 ;  /* 0x00000654b3000816 */ /* 0x000fe80000000000 */
[----:B------:R2:W-:Y:S03]  /*b850*/  @P0 SYNCS.ARRIVE.TRANS64.RED.A1T0 RZ, [R0+URZ], RZ ;  /* 0x000000ff00ff09a7 */ /* 0x0005e600081004ff */
.L_x_136:
[----:B------:R-:W-:Y:S01]  /*b860*/  ISETP.NE.AND P1, PT, R166, RZ, PT ;  /* 0x000000ffa600720c */ /* 0x000fe20003f25270 */
[----:B--2---:R-:W-:Y:S01]  /*b870*/  IMAD.IADD R0, R77, 0x1, R152 ;  /* 0x000000014d007824 */ /* 0x004fe200078e0298 */
[----:B------:R-:W-:Y:S01]  /*b880*/  ISETP.NE.AND P0, PT, R169, 0x2, PT ;  /* 0x00000002a900780c */ /* 0x000fe20003f05270 */
[----:B------:R-:W-:Y:S01]  /*b890*/  UIADD3 UR50, UPT, UPT, UR50, 0x4, URZ ;  /* 0x0000000432327890 */ /* 0x000fe2000fffe0ff */
[----:B------:R-:W-:Y:S01]  /*b8a0*/  LOP3.LUT R79, R79, 0x1, RZ, 0x3c, !PT ;  /* 0x000000014f4f7812 */ /* 0x000fe200078e3cff */
[----:B------:R-:W-:Y:S01]  /*b8b0*/  IMAD.IADD R20, R75, 0x1, R150 ;  /* 0x000000014b147824 */ /* 0x000fe200078e0296 */
[----:B------:R-:W-:Y:S02]  /*b8c0*/  R2UR UR19, R0 ;  /* 0x00000000001372ca */ /* 0x000fe400000e0000 */
[----:B------:R-:W-:Y:S02]  /*b8d0*/  SEL R0, RZ, 0x1, P0 ;  /* 0x00000001ff007807 */ /* 0x000fe40000000000 */
[----:B------:R-:W-:Y:S02]  /*b8e0*/  SEL R169, R169, RZ, P0 ;  /* 0x000000ffa9a97207 */ /* 0x000fe40000000000 */
[----:B------:R-:W-:Y:S02]  /*b8f0*/  LOP3.LUT R161, R161, R0, RZ, 0x3c, !PT ;  /* 0x00000000a1a17212 */ /* 0x000fe400078e3cff */
[----:B------:R-:W-:Y:S01]  /*b900*/  @P1 R2UR UR44, R160 ;  /* 0x00000000a02c12ca */ /* 0x000fe200000e0000 */
[----:B------:R-:W-:Y:S03]  /*b910*/  @!UPT UIADD3 URZ, UPT, UPT, URZ, URZ, URZ ;  /* 0x000000fffffff290 */ /* 0x000fe6000fffe0ff */
[----:B------:R-:W-:Y:S11]  /*b920*/  @P1 BRA `(.L_x_137) ;  /* 0xffffff9c00fc1947 */ /* 0x000ff6000383ffff */
[----:B------:R-:W-:Y:S01]  /*b930*/  SYNCS.ARRIVE.TRANS64.A1T0 RZ, [UR49+0xd0], RZ ;  /* 0x0000d0ffffff79a7 */ /* 0x000fe20008100031 */
[----:B------:R-:W-:-:S09]  /*b940*/  UISETP.NE.AND UP0, UPT, UR48, URZ, UPT ;  /* 0x000000ff3000728c */ /* 0x000fd2000bf05270 */
[----:B------:R-:W-:Y:S05]  /*b950*/  BRA.U !UP0, `(.L_x_138) ;  /* 0x0000000108487547 */ /* 0x000fea000b800000 */
[----:B------:R-:W2:Y:S02]  /*b960*/  LDCU.64 UR4, c[0x0][0xc90] ;  /* 0x00019200ff0477ac */ /* 0x000ea40008000a00 */
[----:B--2---:R-:W-:-:S04]  /*b970*/  UISETP.NE.U32.AND UP0, UPT, UR4, URZ, UPT ;  /* 0x000000ff0400728c */ /* 0x004fc8000bf05070 */
[----:B------:R-:W-:-:S09]  /*b980*/  UISETP.NE.AND.EX UP0, UPT, UR5, URZ, UPT, UP0 ;  /* 0x000000ff0500728c */ /* 0x000fd2000bf05300 */
[----:B------:R-:W-:Y:S05]  /*b990*/  BRA.U UP0, `(.L_x_139) ;  /* 0x00000001000c7547 */ /* 0x000fea000b800000 */
[----:B------:R-:W-:-:S13]  /*b9a0*/  FSETP.NEU.AND P0, PT, R83, RZ, PT ;  /* 0x000000ff5300720b */ /* 0x000fda0003f0d000 */
[----:B------:R-:W-:Y:S05]  /*b9b0*/  @!P0 EXIT ;  /* 0x000000000000894d */ /* 0x000fea0003800000 */
[----:B------:R-:W-:Y:S05]  /*b9c0*/  BRA `(.L_x_138) ;  /* 0x00000000002c7947 */ /* 0x000fea0003800000 */
.L_x_139:
[----:B------:R-:W-:Y:S01]  /*b9d0*/  ISETP.NE.AND P0, PT, R167, RZ, PT ;  /* 0x000000ffa700720c */ /* 0x000fe20003f05270 */
[----:B------:R-:W-:-:S12]  /*b9e0*/  BSSY.RECONVERGENT B0, `(.L_x_138) ;  /* 0x0000009000007945 */ /* 0x000fd80003800200 */
[----:B------:R-:W-:Y:S05]  /*b9f0*/  @P0 BRA `(.L_x_140) ;  /* 0x0000000000140947 */ /* 0x000fea0003800000 */
[----:B------:R-:W2:Y:S02]  /*ba00*/  LDCU.64 UR4, c[0x0][0xc88] ;  /* 0x00019100ff0477ac */ /* 0x000ea40008000a00 */
[----:B--2---:R-:W-:-:S04]  /*ba10*/  ISETP.NE.U32.AND P0, PT, RZ, UR4, PT ;  /* 0x00000004ff007c0c */ /* 0x004fc8000bf05070 */
[----:B------:R-:W-:-:S13]  /*ba20*/  ISETP.NE.AND.EX P0, PT, RZ, UR5, PT, P0 ;  /* 0x00000005ff007c0c */ /* 0x000fda000bf05300 */
[----:B------:R-:W-:Y:S05]  /*ba30*/  @!P0 EXIT ;  /* 0x000000000000894d */ /* 0x000fea0003800000 */
[----:B------:R-:W-:Y:S05]  /*ba40*/  BRA `(.L_x_141) ;  /* 0x0000000000087947 */ /* 0x000fea0003800000 */
.L_x_140:
[----:B------:R-:W-:-:S13]  /*ba50*/  FSETP.NEU.AND P0, PT, R83, RZ, PT ;  /* 0x000000ff5300720b */ /* 0x000fda0003f0d000 */
[----:B------:R-:W-:Y:S05]  /*ba60*/  @!P0 EXIT ;  /* 0x000000000000894d */ /* 0x000fea0003800000 */
.L_x_141:
[----:B------:R-:W-:Y:S05]  /*ba70*/  BSYNC.RECONVERGENT B0 ;  /* 0x0000000000007941 */ /* 0x000fea0003800200 */
.L_x_138:
[----:B------:R-:W-:Y:S01]  /*ba80*/  ULEA UR4, UR51, UR49, 0x3 ;  /* 0x0000003133047291 */ /* 0x000fe2000f8e18ff */
[----:B------:R-:W-:-:S04]  /*ba90*/  DEPBAR.LE SB0, 0x0 ;  /* 0x000080000000791a */ /* 0x000fc80000000000 */
[----:B------:R-:W-:-:S04]  /*baa0*/  UIADD3 UR4, UPT, UPT, UR4, 0x50, URZ ;  /* 0x0000005004047890 */ /* 0x000fc8000fffe0ff */
[----:B------:R-:W-:-:S09]  /*bab0*/  UPRMT UR4, UR45, 0x654, UR4 ;  /* 0x000006542d047896 */ /* 0x000fd20008000004 */
[----:B------:R-:W-:Y:S01]  /*bac0*/  SYNCS.ARRIVE.TRANS64.RED.A1T0 RZ, [UR4], RZ ;  /* 0x000000ffffff79a7 */ /* 0x000fe20008100404 */
[----:B------:R-:W-:Y:S05]  /*bad0*/  EXIT ;  /* 0x000000000000794d */ /* 0x000fea0003800000 */
.L_x_24:
[----:B-1----:R1:W2:Y:S02]  /*bae0*/  SYNCS.PHASECHK.TRANS64.TRYWAIT P0, [R2+URZ+0xc0], R3 ;  /* 0x0000c003020075a7 */ /* 0x0022a400080011ff */
[----:B--2---:R-:W-:Y:S05]  /*baf0*/  @!P0 NANOSLEEP.SYNCS 0x989680 ;  /* 0x009896800000895d */ /* 0x004fea0003900000 */
[----:B------:R-:W2:Y:S02]  /*bb00*/  @!P0 SYNCS.PHASECHK.TRANS64 P0, [R2+URZ+0xc0], R3 ;  /* 0x0000c003020085a7 */ /* 0x000ea400080010ff */
[----:B--2---:R-:W-:Y:S05]  /*bb10*/  @!P0 BRA `(.L_x_24) ;  /* 0xfffffffc00f08947 */ /* 0x004fea000383ffff */
[----:B------:R-:W-:Y:S05]  /*bb20*/  BRA `(.L_x_142) ;  /* 0xffffff5c00bc7947 */ /* 0x000fea000383ffff */
.L_x_27:
[----:B-1----:R-:W-:-:S07]  /*bb30*/  MOV R2, UR41 ;  /* 0x0000002900027c02 */ /* 0x002fce0008000f00 */
.L_x_143:
[----:B-1----:R1:W2:Y:S02]  /*bb40*/  SYNCS.PHASECHK.TRANS64.TRYWAIT P0, [R2+URZ+0x18], R5 ;  /* 0x00001805020075a7 */ /* 0x0022a400080011ff */
[----:B--2---:R-:W-:Y:S05]  /*bb50*/  @!P0 NANOSLEEP.SYNCS 0x989680 ;  /* 0x009896800000895d */ /* 0x004fea0003900000 */
[----:B------:R-:W2:Y:S02]  /*bb60*/  @!P0 SYNCS.PHASECHK.TRANS64 P0, [R2+URZ+0x18], R5 ;  /* 0x00001805020085a7 */ /* 0x000ea400080010ff */
[----:B--2---:R-:W-:Y:S05]  /*bb70*/  @!P0 BRA `(.L_x_143) ;  /* 0xfffffffc00f08947 */ /* 0x004fea000383ffff */
[----:B------:R-:W-:Y:S05]  /*bb80*/  BRA `(.L_x_26) ;  /* 0xffffff6000047947 */ /* 0x000fea000383ffff */
.L_x_36:
[----:B------:R-:W-:-:S07]  /*bb90*/  MOV R2, UR41 ;  /* 0x0000002900027c02 */ /* 0x000fce0008000f00 */
.L_x_144:
[----:B-1----:R1:W2:Y:S02]  /*bba0*/  SYNCS.PHASECHK.TRANS64.TRYWAIT P0, [R2+URZ+0x18], R5 ;  /* 0x00001805020075a7 */ /* 0x0022a400080011ff */
[----:B--2---:R-:W-:Y:S05]  /*bbb0*/  @!P0 NANOSLEEP.SYNCS 0x989680 ;  /* 0x009896800000895d */ /* 0x004fea0003900000 */
[----:B------:R-:W2:Y:S02]  /*bbc0*/  @!P0 SYNCS.PHASECHK.TRANS64 P0, [R2+URZ+0x18], R5 ;  /* 0x00001805020085a7 */ /* 0x000ea400080010ff */
[----:B--2---:R-:W-:Y:S05]  /*bbd0*/  @!P0 BRA `(.L_x_144) ;  /* 0xfffffffc00f08947 */ /* 0x004fea000383ffff */
[----:B------:R-:W-:Y:S05]  /*bbe0*/  BRA `(.L_x_35) ;  /* 0xffffff6400147947 */ /* 0x000fea000383ffff */
.L_x_43:
[----:B-1----:R1:W2:Y:S02]  /*bbf0*/  SYNCS.PHASECHK.TRANS64.TRYWAIT P0, [R2+URZ+0x80], R3 ;  /* 0x00008003020075a7 */ /* 0x0022a400080011ff */
[----:B--2---:R-:W-:Y:S05]  /*bc00*/  @!P0 NANOSLEEP.SYNCS 0x989680 ;  /* 0x009896800000895d */ /* 0x004fea0003900000 */
[----:B------:R-:W2:Y:S02]  /*bc10*/  @!P0 SYNCS.PHASECHK.TRANS64 P0, [R2+URZ+0x80], R3 ;  /* 0x00008003020085a7 */ /* 0x000ea400080010ff */
[----:B--2---:R-:W-:Y:S05]  /*bc20*/  @!P0 BRA `(.L_x_43) ;  /* 0xfffffffc00f08947 */ /* 0x004fea000383ffff */
[----:B------:R-:W-:Y:S05]  /*bc30*/  BRA `(.L_x_145) ;  /* 0xffffff6800047947 */ /* 0x000fea000383ffff */
.L_x_47:
[----:B----4-:R-:W-:-:S07]  /*bc40*/  MOV R0, UR4 ;  /* 0x0000000400007c02 */ /* 0x010fce0008000f00 */
.L_x_146:
[----:B-1----:R1:W2:Y:S02]  /*bc50*/  SYNCS.PHASECHK.TRANS64.TRYWAIT P0, [R0+URZ], R3 ;  /* 0x00000003000075a7 */ /* 0x0022a400080011ff */
[----:B--2---:R-:W-:Y:S05]  /*bc60*/  @!P0 NANOSLEEP.SYNCS 0x989680 ;  /* 0x009896800000895d */ /* 0x004fea0003900000 */
[----:B------:R-:W2:Y:S02]  /*bc70*/  @!P0 SYNCS.PHASECHK.TRANS64 P0, [R0+URZ], R3 ;  /* 0x00000003000085a7 */ /* 0x000ea400080010ff */
[----:B--2---:R-:W-:Y:S05]  /*bc80*/  @!P0 BRA `(.L_x_146) ;  /* 0xfffffffc00f08947 */ /* 0x004fea000383ffff */
[----:B------:R-:W-:Y:S05]  /*bc90*/  BRA `(.L_x_147) ;  /* 0xffffff6c00787947 */ /* 0x000fea000383ffff */
.L_x_48:
[----:B----4-:R-:W-:-:S07]  /*bca0*/  MOV R0, UR4 ;  /* 0x0000000400007c02 */ /* 0x010fce0008000f00 */
.L_x_148:
[----:B-1----:R1:W2:Y:S02]  /*bcb0*/  SYNCS.PHASECHK.TRANS64.TRYWAIT P0, [R0+URZ], R3 ;  /* 0x00000003000075a7 */ /* 0x0022a400080011ff */
[----:B--2---:R-:W-:Y:S05]  /*bcc0*/  @!P0 NANOSLEEP.SYNCS 0x989680 ;  /* 0x009896800000895d */ /* 0x004fea0003900000 */
[----:B------:R-:W2:Y:S02]  /*bcd0*/  @!P0 SYNCS.PHASECHK.TRANS64 P0, [R0+URZ], R3 ;  /* 0x00000003000085a7 */ /* 0x000ea400080010ff */
[----:B--2---:R-:W-:Y:S05]  /*bce0*/  @!P0 BRA `(.L_x_148) ;  /* 0xfffffffc00f08947 */ /* 0x004fea000383ffff */
[----:B------:R-:W-:Y:S05]  /*bcf0*/  BRA `(.L_x_149) ;  /* 0xffffff6c00847947 */ /* 0x000fea000383ffff */
.L_x_51:
[----:B-1----:R1:W2:Y:S02]  /*bd00*/  SYNCS.PHASECHK.TRANS64.TRYWAIT P0, [R0+URZ+0xb0], R5 ;  /* 0x0000b005000075a7 */ /* 0x0022a400080011ff */
[----:B--2---:R-:W-:Y:S05]  /*bd10*/  @!P0 NANOSLEEP.SYNCS 0x989680 ;  /* 0x009896800000895d */ /* 0x004fea0003900000 */
[----:B------:R-:W2:Y:S02]  /*bd20*/  @!P0 SYNCS.PHASECHK.TRANS64 P0, [R0+URZ+0xb0], R5 ;  /* 0x0000b005000085a7 */ /* 0x000ea400080010ff */
[----:B--2---:R-:W-:Y:S05]  /*bd30*/  @!P0 BRA `(.L_x_51) ;  /* 0xfffffffc00f08947 */ /* 0x004fea000383ffff */
[----:B------:R-:W-:Y:S05]  /*bd40*/  BRA `(.L_x_150) ;  /* 0xffffff6c00e47947 */ /* 0x000fea000383ffff */
.L_x_52:
[----:B------:R-:W-:-:S07]  /*bd50*/  MOV R0, UR5 ;  /* 0x0000000500007c02 */ /* 0x000fce0008000f00 */
.L_x_151:
[----:B-1----:R1:W2:Y:S02]  /*bd60*/  SYNCS.PHASECHK.TRANS64.TRYWAIT P0, [R0+URZ+0x90], R7 ;  /* 0x00009007000075a7 */ /* 0x0022a400080011ff */
[----:B--2---:R-:W-:Y:S05]  /*bd70*/  @!P0 NANOSLEEP.SYNCS 0x989680 ;  /* 0x009896800000895d */ /* 0x004fea0003900000 */
[----:B------:R-:W2:Y:S02]  /*bd80*/  @!P0 SYNCS.PHASECHK.TRANS64 P0, [R0+URZ+0x90], R7 ;  /* 0x00009007000085a7 */ /* 0x000ea400080010ff */
[----:B--2---:R-:W-:Y:S05]  /*bd90*/  @!P0 BRA `(.L_x_151) ;  /* 0xfffffffc00f08947 */ /* 0x004fea000383ffff */
[----:B------:R-:W-:Y:S05]  /*bda0*/  BRA `(.L_x_152) ;  /* 0xffffff6c00f47947 */ /* 0x000fea000383ffff */
.L_x_53:
[----:B-1----:R1:W2:Y:S02]  /*bdb0*/  SYNCS.PHASECHK.TRANS64.TRYWAIT P1, [R0+URZ+0x80], R5 ;  /* 0x00008005000075a7 */ /* 0x0022a400080211ff */
[----:B--2---:R-:W-:Y:S05]  /*bdc0*/  @!P1 NANOSLEEP.SYNCS 0x989680 ;  /* 0x009896800000995d */ /* 0x004fea0003900000 */
[----:B------:R-:W2:Y:S02]  /*bdd0*/  @!P1 SYNCS.PHASECHK.TRANS64 P1, [R0+URZ+0x80], R5 ;  /* 0x00008005000095a7 */ /* 0x000ea400080210ff */
[----:B--2---:R-:W-:Y:S05]  /*bde0*/  @!P1 BRA `(.L_x_53) ;  /* 0xfffffffc00f09947 */ /* 0x004fea000383ffff */
[----:B------:R-:W-:Y:S05]  /*bdf0*/  BRA `(.L_x_153) ;  /* 0xffffff7000247947 */ /* 0x000fea000383ffff */
.L_x_56:
[----:B------:R-:W-:-:S07]  /*be00*/  MOV R0, UR5 ;  /* 0x0000000500007c02 */ /* 0x000fce0008000f00 */
.L_x_154:
[----:B-1----:R1:W2:Y:S02]  /*be10*/  SYNCS.PHASECHK.TRANS64.TRYWAIT P0, [R0+URZ+0x90], R3 ;  /* 0x00009003000075a7 */ /* 0x0022a400080011ff */
[----:B--2---:R-:W-:Y:S05]  /*be20*/  @!P0 NANOSLEEP.SYNCS 0x989680 ;  /* 0x009896800000895d */ /* 0x004fea0003900000 */
[----:B------:R-:W2:Y:S02]  /*be30*/  @!P0 SYNCS.PHASECHK.TRANS64 P0, [R0+URZ+0x90], R3 ;  /* 0x00009003000085a7 */ /* 0x000ea400080010ff */
[----:B--2---:R-:W-:Y:S05]  /*be40*/  @!P0 BRA `(.L_x_154) ;  /* 0xfffffffc00f08947 */ /* 0x004fea000383ffff */
[----:B------:R-:W-:Y:S05]  /*be50*/  BRA `(.L_x_55) ;  /* 0xffffff7000787947 */ /* 0x000fea000383ffff */
.L_x_63:
[----:B-1----:R1:W2:Y:S02]  /*be60*/  SYNCS.PHASECHK.TRANS64.TRYWAIT P0, [R2+URZ+0x80], R5 ;  /* 0x00008005020075a7 */ /* 0x0022a400080011ff */
[----:B--2---:R-:W-:Y:S05]  /*be70*/  @!P0 NANOSLEEP.SYNCS 0x989680 ;  /* 0x009896800000895d */ /* 0x004fea0003900000 */
[----:B------:R-:W2:Y:S02]  /*be80*/  @!P0 SYNCS.PHASECHK.TRANS64 P0, [R2+URZ+0x80], R5 ;  /* 0x00008005020085a7 */ /* 0x000ea400080010ff */
[----:B--2---:R-:W-:Y:S05]  /*be90*/  @!P0 BRA `(.L_x_63) ;  /* 0xfffffffc00f08947 */ /* 0x004fea000383ffff */
[----:B------:R-:W-:Y:S05]  /*bea0*/  BRA `(.L_x_155) ;  /* 0xffffff78009c7947 */ /* 0x000fea000383ffff */
.L_x_66:
[----:B------:R-:W-:-:S07]  /*beb0*/  MOV R2, UR23 ;  /* 0x0000001700027c02 */ /* 0x000fce0008000f00 */
.L_x_156:
[----:B-1----:R1:W2:Y:S02]  /*bec0*/  SYNCS.PHASECHK.TRANS64.TRYWAIT P0, [R2+URZ], R5 ;  /* 0x00000005020075a7 */ /* 0x0022a400080011ff */
[----:B--2---:R-:W-:Y:S05]  /*bed0*/  @!P0 NANOSLEEP.SYNCS 0x989680 ;  /* 0x009896800000895d */ /* 0x004fea0003900000 */
[----:B------:R-:W2:Y:S02]  /*bee0*/  @!P0 SYNCS.PHASECHK.TRANS64 P0, [R2+URZ], R5 ;  /* 0x00000005020085a7 */ /* 0x000ea400080010ff */
[----:B--2---:R-:W-:Y:S05]  /*bef0*/  @!P0 BRA `(.L_x_156) ;  /* 0xfffffffc00f08947 */ /* 0x004fea000383ffff */
[----:B------:R-:W-:Y:S05]  /*bf00*/  BRA `(.L_x_65) ;  /* 0xffffff7800e47947 */ /* 0x000fea000383ffff */
.L_x_67:
[----:B------:R-:W-:-:S07]  /*bf10*/  MOV R2, UR13 ;  /* 0x0000000d00027c02 */ /* 0x000fce0008000f00 */
.L_x_157:
[----:B-1----:R1:W2:Y:S02]  /*bf20*/  SYNCS.PHASECHK.TRANS64.TRYWAIT P0, [R2+URZ+0xa8], R5 ;  /* 0x0000a805020075a7 */ /* 0x0022a400080011ff */
[----:B--2---:R-:W-:Y:S05]  /*bf30*/  @!P0 NANOSLEEP.SYNCS 0x989680 ;  /* 0x009896800000895d */ /* 0x004fea0003900000 */
[----:B------:R-:W2:Y:S02]  /*bf40*/  @!P0 SYNCS.PHASECHK.TRANS64 P0, [R2+URZ+0xa8], R5 ;  /* 0x0000a805020085a7 */ /* 0x000ea400080010ff */
[----:B--2---:R-:W-:Y:S05]  /*bf50*/  @!P0 BRA `(.L_x_157) ;  /* 0xfffffffc00f08947 */ /* 0x004fea000383ffff */
[----:B------:R-:W-:Y:S05]  /*bf60*/  BRA `(.L_x_158) ;  /* 0xffffff7c00307947 */ /* 0x000fea000383ffff */
.L_x_70:
[----:B------:R-:W-:Y:S07]  /*bf70*/  MOV R2, UR14 ;  /* 0x0000000e00027c02 */ /* 0x000fee0008000f00 */
.L_x_159:
[----:B-1----:R1:W2:Y:S02]  /*bf80*/  SYNCS.PHASECHK.TRANS64.TRYWAIT P0, [R2+URZ], R5 ;  /* 0x00000005020075a7 */ /* 0x0022a400080011ff */
[----:B--2---:R-:W-:Y:S05]  /*bf90*/  @!P0 NANOSLEEP.SYNCS 0x989680 ;  /* 0x009896800000895d */ /* 0x004fea0003900000 */
[----:B------:R-:W2:Y:S02]  /*bfa0*/  @!P0 SYNCS.PHASECHK.TRANS64 P0, [R2+URZ], R5 ;  /* 0x00000005020085a7 */ /* 0x000ea400080010ff */
[----:B--2---:R-:W-:Y:S05]  /*bfb0*/  @!P0 BRA `(.L_x_159) ;  /* 0xfffffffc00f08947 */ /* 0x004fea000383ffff */
[----:B------:R-:W-:Y:S05]  /*bfc0*/  BRA `(.L_x_69) ;  /* 0xffffff7c00b07947 */ /* 0x000fea000383ffff */
.L_x_73:
[----:B------:R-:W-:-:S07]  /*bfd0*/  MOV R0, UR13 ;  /* 0x0000000d00007c02 */ /* 0x000fce0008000f00 */
.L_x_160:
[----:B--2---:R2:W3:Y:S02]  /*bfe0*/  SYNCS.PHASECHK.TRANS64.TRYWAIT P0, [R0+URZ+0xd0], R3 ;  /* 0x0000d003000075a7 */ /* 0x0044e400080011ff */
[----:B---3--:R-:W-:Y:S05]  /*bff0*/  @!P0 NANOSLEEP.SYNCS 0x989680 ;  /* 0x009896800000895d */ /* 0x008fea0003900000 */
[----:B------:R-:W3:Y:S02]  /*c000*/  @!P0 SYNCS.PHASECHK.TRANS64 P0, [R0+URZ+0xd0], R3 ;  /* 0x0000d003000085a7 */ /* 0x000ee400080010ff */
[----:B---3--:R-:W-:Y:S05]  /*c010*/  @!P0 BRA `(.L_x_160) ;  /* 0xfffffffc00f08947 */ /* 0x008fea000383ffff */
[----:B------:R-:W-:Y:S05]  /*c020*/  BRA `(.L_x_161) ;  /* 0xffffff8000b47947 */ /* 0x000fea000383ffff */
.L_x_78:
[----:B--2---:R2:W4:Y:S02]  /*c030*/  SYNCS.PHASECHK.TRANS64.TRYWAIT P0, [R0+URZ+0x80], R3 ;  /* 0x00008003000075a7 */ /* 0x00452400080011ff */
[----:B----4-:R-:W-:Y:S05]  /*c040*/  @!P0 NANOSLEEP.SYNCS 0x989680 ;  /* 0x009896800000895d */ /* 0x010fea0003900000 */
[----:B------:R-:W4:Y:S02]  /*c050*/  @!P0 SYNCS.PHASECHK.TRANS64 P0, [R0+URZ+0x80], R3 ;  /* 0x00008003000085a7 */ /* 0x000f2400080010ff */
[----:B----4-:R-:W-:Y:S05]  /*c060*/  @!P0 BRA `(.L_x_78) ;  /* 0xfffffffc00f08947 */ /* 0x010fea000383ffff */
[----:B------:R-:W-:Y:S05]  /*c070*/  BRA `(.L_x_162) ;  /* 0xffffff8400bc7947 */ /* 0x000fea000383ffff */
.L_x_81:
[----:B------:R-:W-:Y:S07]  /*c080*/  MOV R0, UR4 ;  /* 0x0000000400007c02 */ /* 0x000fee0008000f00 */
.L_x_163:
[----:B-1----:R1:W2:Y:S02]  /*c090*/  SYNCS.PHASECHK.TRANS64.TRYWAIT P0, [R0+URZ+0x78], R3 ;  /* 0x00007803000075a7 */ /* 0x0022a400080011ff */
[----:B--2---:R-:W-:Y:S05]  /*c0a0*/  @!P0 NANOSLEEP.SYNCS 0x989680 ;  /* 0x009896800000895d */ /* 0x004fea0003900000 */
[----:B------:R-:W2:Y:S02]  /*c0b0*/  @!P0 SYNCS.PHASECHK.TRANS64 P0, [R0+URZ+0x78], R3 ;  /* 0x00007803000085a7 */ /* 0x000ea400080010ff */
[----:B--2---:R-:W-:Y:S05]  /*c0c0*/  @!P0 BRA `(.L_x_163) ;  /* 0xfffffffc00f08947 */ /* 0x004fea000383ffff */
[----:B------:R-:W-:Y:S05]  /*c0d0*/  BRA `(.L_x_80) ;  /* 0xffffff8800b47947 */ /* 0x000fea000383ffff */
.L_x_84:
[----:B------:R-:W-:Y:S07]  /*c0e0*/  MOV R3, UR4 ;  /* 0x0000000400037c02 */ /* 0x000fee0008000f00 */
.L_x_164:
[----:B-1----:R1:W2:Y:S02]  /*c0f0*/  SYNCS.PHASECHK.TRANS64.TRYWAIT P2, [R3+URZ+0x50], R38 ;  /* 0x00005026030075a7 */ /* 0x0022a400080411ff */
[----:B--2---:R-:W-:Y:S05]  /*c100*/  @!P2 NANOSLEEP.SYNCS 0x989680 ;  /* 0x009896800000a95d */ /* 0x004fea0003900000 */
[----:B------:R-:W2:Y:S02]  /*c110*/  @!P2 SYNCS.PHASECHK.TRANS64 P2, [R3+URZ+0x50], R38 ;  /* 0x000050260300a5a7 */ /* 0x000ea400080410ff */
[----:B--2---:R-:W-:Y:S05]  /*c120*/  @!P2 BRA `(.L_x_164) ;  /* 0xfffffffc00f0a947 */ /* 0x004fea000383ffff */
[----:B------:R-:W-:Y:S05]  /*c130*/  BRA `(.L_x_165) ;  /* 0xffffff8c00107947 */ /* 0x000fea000383ffff */
.L_x_85:
[----:B-1----:R-:W-:Y:S07]  /*c140*/  MOV R3, UR4 ;  /* 0x0000000400037c02 */ /* 0x002fee0008000f00 */
.L_x_166:
[----:B-1----:R1:W2:Y:S02]  /*c150*/  SYNCS.PHASECHK.TRANS64.TRYWAIT P0, [R3+URZ+0x58], R38 ;  /* 0x00005826030075a7 */ /* 0x0022a400080011ff */
[----:B--2---:R-:W-:Y:S05]  /*c160*/  @!P0 NANOSLEEP.SYNCS 0x989680 ;  /* 0x009896800000895d */ /* 0x004fea0003900000 */
[----:B------:R-:W2:Y:S02]  /*c170*/  @!P0 SYNCS.PHASECHK.TRANS64 P0, [R3+URZ+0x58], R38 ;  /* 0x00005826030085a7 */ /* 0x000ea400080010ff */
[----:B--2---:R-:W-:Y:S05]  /*c180*/  @!P0 BRA `(.L_x_166) ;  /* 0xfffffffc00f08947 */ /* 0x004fea000383ffff */
[----:B------:R-:W-:Y:S05]  /*c190*/  BRA `(.L_x_167) ;  /* 0xffffff8c005c7947 */ /* 0x000fea000383ffff */
.L_x_86:
[----:B-1----:R-:W-:Y:S07]  /*c1a0*/  MOV R3, UR4 ;  /* 0x0000000400037c02 */ /* 0x002fee0008000f00 */
.L_x_168:
[----:B-1----:R1:W2:Y:S02]  /*c1b0*/  SYNCS.PHASECHK.TRANS64.TRYWAIT P0, [R3+URZ+0x60], R38 ;  /* 0x00006026030075a7 */ /* 0x0022a400080011ff */
[----:B--2---:R-:W-:Y:S05]  /*c1c0*/  @!P0 NANOSLEEP.SYNCS 0x989680 ;  /* 0x009896800000895d */ /* 0x004fea0003900000 */
[----:B------:R-:W2:Y:S02]  /*c1d0*/  @!P0 SYNCS.PHASECHK.TRANS64 P0, [R3+URZ+0x60], R38 ;  /* 0x00006026030085a7 */ /* 0x000ea400080010ff */
[----:B--2---:R-:W-:Y:S05]  /*c1e0*/  @!P0 BRA `(.L_x_168) ;  /* 0xfffffffc00f08947 */ /* 0x004fea000383ffff */
[----:B------:R-:W-:Y:S05]  /*c1f0*/  BRA `(.L_x_169) ;  /* 0xffffff8c00a47947 */ /* 0x000fea000383ffff */
.L_x_87:
[----:B-1----:R-:W-:Y:S07]  /*c200*/  MOV R3, UR4 ;  /* 0x0000000400037c02 */ /* 0x002fee0008000f00 */
.L_x_170:
[----:B-1----:R1:W2:Y:S02]  /*c210*/  SYNCS.PHASECHK.TRANS64.TRYWAIT P0, [R3+URZ+0x68], R38 ;  /* 0x00006826030075a7 */ /* 0x0022a400080011ff */
[----:B--2---:R-:W-:Y:S05]  /*c220*/  @!P0 NANOSLEEP.SYNCS 0x989680 ;  /* 0x009896800000895d */ /* 0x004fea0003900000 */
[----:B------:R-:W2:Y:S02]  /*c230*/  @!P0 SYNCS.PHASECHK.TRANS64 P0, [R3+URZ+0x68], R38 ;  /* 0x00006826030085a7 */ /* 0x000ea400080010ff */
[----:B--2---:R-:W-:Y:S05]  /*c240*/  @!P0 BRA `(.L_x_170) ;  /* 0xfffffffc00f08947 */ /* 0x004fea000383ffff */
[----:B------:R-:W-:Y:S05]  /*c250*/  BRA `(.L_x_171) ;  /* 0xffffff8c00ec7947 */ /* 0x000fea000383ffff */
.L_x_89:
[----:B------:R-:W-:-:S07]  /*c260*/  MOV R0, UR4 ;  /* 0x0000000400007c02 */ /* 0x000fce0008000f00 */
.L_x_172:
[----:B-1----:R1:W2:Y:S02]  /*c270*/  SYNCS.PHASECHK.TRANS64.TRYWAIT P0, [R0+URZ+0x50], R3 ;  /* 0x00005003000075a7 */ /* 0x0022a400080011ff */
[----:B--2---:R-:W-:Y:S05]  /*c280*/  @!P0 NANOSLEEP.SYNCS 0x989680 ;  /* 0x009896800000895d */ /* 0x004fea0003900000 */
[----:B------:R-:W2:Y:S02]  /*c290*/  @!P0 SYNCS.PHASECHK.TRANS64 P0, [R0+URZ+0x50], R3 ;  /* 0x00005003000085a7 */ /* 0x000ea400080010ff */
[----:B--2---:R-:W-:Y:S05]  /*c2a0*/  @!P0 BRA `(.L_x_172) ;  /* 0xfffffffc00f08947 */ /* 0x004fea000383ffff */
[----:B------:R-:W-:Y:S05]  /*c2b0*/  BRA `(.L_x_173) ;  /* 0xffffff9000b87947 */ /* 0x000fea000383ffff */
.L_x_90:
[----:B-1----:R-:W-:-:S07]  /*c2c0*/  MOV R0, UR4 ;  /* 0x0000000400007c02 */ /* 0x002fce0008000f00 */
.L_x_174:
[----:B-1----:R1:W2:Y:S02]  /*c2d0*/  SYNCS.PHASECHK.TRANS64.TRYWAIT P0, [R0+URZ+0x58], R3 ;  /* 0x00005803000075a7 */ /* 0x0022a400080011ff */
[----:B--2---:R-:W-:Y:S05]  /*c2e0*/  @!P0 NANOSLEEP.SYNCS 0x989680 ;  /* 0x009896800000895d */ /* 0x004fea0003900000 */
[----:B------:R-:W2:Y:S02]  /*c2f0*/  @!P0 SYNCS.PHASECHK.TRANS64 P0, [R0+URZ+0x58], R3 ;  /* 0x00005803000085a7 */ /* 0x000ea400080010ff */
[----:B--2---:R-:W-:Y:S05]  /*c300*/  @!P0 BRA `(.L_x_174) ;  /* 0xfffffffc00f08947 */ /* 0x004fea000383ffff */
[----:B------:R-:W-:Y:S05]  /*c310*/  BRA `(.L_x_175) ;  /* 0xffffff9000a87947 */ /* 0x000fea000383ffff */
.L_x_91:
[----:B-1----:R-:W-:-:S07]  /*c320*/  MOV R0, UR4 ;  /* 0x0000000400007c02 */ /* 0x002fce0008000f00 */
.L_x_176:
[----:B-1----:R1:W2:Y:S02]  /*c330*/  SYNCS.PHASECHK.TRANS64.TRYWAIT P0, [R0+URZ+0x60], R3 ;  /* 0x00006003000075a7 */ /* 0x0022a400080011ff */
[----:B--2---:R-:W-:Y:S05]  /*c340*/  @!P0 NANOSLEEP.SYNCS 0x989680 ;  /* 0x009896800000895d */ /* 0x004fea0003900000 */
[----:B------:R-:W2:Y:S02]  /*c350*/  @!P0 SYNCS.PHASECHK.TRANS64 P0, [R0+URZ+0x60], R3 ;  /* 0x00006003000085a7 */ /* 0x000ea400080010ff */
[----:B--2---:R-:W-:Y:S05]  /*c360*/  @!P0 BRA `(.L_x_176) ;  /* 0xfffffffc00f08947 */ /* 0x004fea000383ffff */
[----:B------:R-:W-:Y:S05]  /*c370*/  BRA `(.L_x_177) ;  /* 0xffffff9000987947 */ /* 0x000fea000383ffff */
.L_x_93:
[----:B--2---:R2:W3:Y:S02]  /*c380*/  SYNCS.PHASECHK.TRANS64.TRYWAIT P0, [R0+URZ+0x80], R3 ;  /* 0x00008003000075a7 */ /* 0x0044e400080011ff */
[----:B---3--:R-:W-:Y:S05]  /*c390*/  @!P0 NANOSLEEP.SYNCS 0x989680 ;  /* 0x009896800000895d */ /* 0x008fea0003900000 */
[----:B------:R-:W3:Y:S02]  /*c3a0*/  @!P0 SYNCS.PHASECHK.TRANS64 P0, [R0+URZ+0x80], R3 ;  /* 0x00008003000085a7 */ /* 0x000ee400080010ff */
[----:B---3--:R-:W-:Y:S05]  /*c3b0*/  @!P0 BRA `(.L_x_93) ;  /* 0xfffffffc00f08947 */ /* 0x008fea000383ffff */
[----:B------:R-:W-:Y:S05]  /*c3c0*/  BRA `(.L_x_178) ;  /* 0xffffff9400687947 */ /* 0x000fea000383ffff */
.L_x_104:
[----:B-1----:R-:W-:Y:S04]  /*c3d0*/  MOV R0, UR49 ;  /* 0x0000003100007c02 */ /* 0x002fe80008000f00 */
[----:B------:R1:W3:Y:S03]  /*c3e0*/  SYNCS.PHASECHK.TRANS64.TRYWAIT P0, [R0+URZ+0x30], R5 ;  /* 0x00003005000075a7 */ /* 0x0002e600080011ff */
[----:B---3--:R-:W-:Y:S05]  /*c3f0*/  @!P0 NANOSLEEP.SYNCS 0x989680 ;  /* 0x009896800000895d */ /* 0x008fea0003900000 */
[----:B------:R-:W3:Y:S02]  /*c400*/  @!P0 SYNCS.PHASECHK.TRANS64 P0, [R0+URZ+0x30], R5 ;  /* 0x00003005000085a7 */ /* 0x000ee400080010ff */
[----:B---3--:R-:W-:Y:S05]  /*c410*/  @!P0 BRA `(.L_x_104) ;  /* 0xfffffffc00ec8947 */ /* 0x008fea000383ffff */
[----:B------:R-:W-:Y:S05]  /*c420*/  BRA `(.L_x_103) ;  /* 0xffffffa000e47947 */ /* 0x000fea000383ffff */
.L_x_106:
[----:B-1----:R-:W-:Y:S04]  /*c430*/  MOV R0, UR49 ;  /* 0x0000003100007c02 */ /* 0x002fe80008000f00 */
[----:B------:R1:W4:Y:S03]  /*c440*/  SYNCS.PHASECHK.TRANS64.TRYWAIT P1, [R0+URZ+0xa0], R3 ;  /* 0x0000a003000075a7 */ /* 0x00032600080211ff */
[----:B----4-:R-:W-:Y:S05]  /*c450*/  @!P1 NANOSLEEP.SYNCS 0x989680 ;  /* 0x009896800000995d */ /* 0x010fea0003900000 */
[----:B------:R-:W4:Y:S02]  /*c460*/  @!P1 SYNCS.PHASECHK.TRANS64 P1, [R0+URZ+0xa0], R3 ;  /* 0x0000a003000095a7 */ /* 0x000f2400080210ff */
[----:B----4-:R-:W-:Y:S05]  /*c470*/  @!P1 BRA `(.L_x_106) ;  /* 0xfffffffc00ec9947 */ /* 0x010fea000383ffff */
[----:B------:R-:W-:Y:S05]  /*c480*/  BRA `(.L_x_105) ;  /* 0xffffffa4001c7947 */ /* 0x000fea000383ffff */
.L_x_115:
[----:B--2---:R2:W4:Y:S02]  /*c490*/  SYNCS.PHASECHK.TRANS64.TRYWAIT P0, [R3+URZ+0x30], R0 ;  /* 0x00003000030075a7 */ /* 0x00452400080011ff */
[----:B----4-:R-:W-:Y:S05]  /*c4a0*/  @!P0 NANOSLEEP.SYNCS 0x989680 ;  /* 0x009896800000895d */ /* 0x010fea0003900000 */
[----:B------:R-:W4:Y:S02]  /*c4b0*/  @!P0 SYNCS.PHASECHK.TRANS64 P0, [R3+URZ+0x30], R0 ;  /* 0x00003000030085a7 */ /* 0x000f2400080010ff */
[----:B----4-:R-:W-:Y:S05]  /*c4c0*/  @!P0 BRA `(.L_x_115) ;  /* 0xfffffffc00f08947 */ /* 0x010fea000383ffff */
[----:B------:R-:W-:Y:S05]  /*c4d0*/  BRA `(.L_x_114) ;  /* 0xffffffb400ec7947 */ /* 0x000fea000383ffff */
.L_x_123:
[----:B-1----:R1:W4:Y:S02]  /*c4e0*/  SYNCS.PHASECHK.TRANS64.TRYWAIT P0, [R3+URZ+0x30], R6 ;  /* 0x00003006030075a7 */ /* 0x00232400080011ff */
[----:B----4-:R-:W-:Y:S05]  /*c4f0*/  @!P0 NANOSLEEP.SYNCS 0x989680 ;  /* 0x009896800000895d */ /* 0x010fea0003900000 */
[----:B------:R-:W4:Y:S02]  /*c500*/  @!P0 SYNCS.PHASECHK.TRANS64 P0, [R3+URZ+0x30], R6 ;  /* 0x00003006030085a7 */ /* 0x000f2400080010ff */
[----:B----4-:R-:W-:Y:S05]  /*c510*/  @!P0 BRA `(.L_x_123) ;  /* 0xfffffffc00f08947 */ /* 0x010fea000383ffff */
[----:B------:R-:W-:Y:S05]  /*c520*/  BRA `(.L_x_122) ;  /* 0xffffffc800f07947 */ /* 0x000fea000383ffff */
.L_x_131:
[----:B-1----:R1:W2:Y:S02]  /*c530*/  SYNCS.PHASECHK.TRANS64.TRYWAIT P0, [R3+URZ+0x30], R0 ;  /* 0x00003000030075a7 */ /* 0x0022a400080011ff */
[----:B--2---:R-:W-:Y:S05]  /*c540*/  @!P0 NANOSLEEP.SYNCS 0x989680 ;  /* 0x009896800000895d */ /* 0x004fea0003900000 */
[----:B------:R-:W2:Y:S02]  /*c550*/  @!P0 SYNCS.PHASECHK.TRANS64 P0, [R3+URZ+0x30], R0 ;  /* 0x00003000030085a7 */ /* 0x000ea400080010ff */
[----:B--2---:R-:W-:Y:S05]  /*c560*/  @!P0 BRA `(.L_x_131) ;  /* 0xfffffffc00f08947 */ /* 0x004fea000383ffff */
[----:B------:R-:W-:Y:S05]  /*c570*/  BRA `(.L_x_130) ;  /* 0xffffffdc00ec7947 */ /* 0x000fea000383ffff */
        .weak           $__internal_0_$__cuda_sm10x_tcgen05_guardrail_trap_col_being_dealloced_not_returned_by_alloc
        .type           $__internal_0_$__cuda_sm10x_tcgen05_guardrail_trap_col_being_dealloced_not_returned_by_alloc,@function
        .size           $__internal_0_$__cuda_sm10x_tcgen05_guardrail_trap_col_being_dealloced_not_returned_by_alloc,($__internal_1_$__cuda_sm10x_tcgen05_guardrail_trap_phase_invalid_during_alloc - $__internal_0_$__cuda_sm10x_tcgen05_guardrail_trap_col_being_dealloced_not_returned_by_alloc)
$__internal_0_$__cuda_sm10x_tcgen05_guardrail_trap_col_being_dealloced_not_returned_by_alloc:
[----:B------:R-:W-:Y:S05]  /*c580*/  BPT.TRAP 0x1 ;  /* 0x000000040000795c */ /* 0x000fea0000300000 */
[----:B------:R-:W-:-:S04]  /*c590*/  HFMA2 R3, -RZ, RZ, 0, 0 ;  /* 0x00000000ff037431 */ /* 0x000fc800000001ff */
[----:B------:R-:W-:Y:S05]  /*c5a0*/  RET.REL.NODEC R2 `(_ZN7cutlass13device_kernelINS_4gemm6kernel13GemmUniversalIN4cute5tupleIJiiiiEEENS1_10collective13CollectiveMmaINS1_46MainloopSm100TmaUmmaWarpSpecializedBlockScaledILi3ELi2ELi1ENS5_IJNS4_1CILi1EEENSA_ILi8EEESB_EEEEENS5_IJNSA_ILi128EEENSA_ILi256EEESF_EEENS5_IJNS_12float_e5m2_tENS_13float_ue8m0_tEEEENS5_IJNS5_IJlSB_lEEENS4_6LayoutINS5_IJNS5_IJNS5_IJNSA_ILi32EEENSA_ILi4EEEEEEiEEESQ_NS5_IJSB_iEEEEEENS5_IJNS5_IJNS5_IJNSA_ILi16EEESO_EEEiEEENS5_IJNS5_IJNSA_ILi0EEESB_EEENSA_ILi512EEEEEENS5_IJSW_iEEEEEEEEEEESK_S13_NS4_8TiledMMAINS4_8MMA_AtomIJNS4_21SM100_MMA_MXF8F6F4_SSISI_SI_fSJ_Li128ELi256ELNS4_4UMMA5MajorE0ELS18_0ELNS17_7ScaleInE0ELS19_0EEEEEENSM_INS5_IJSB_SB_SB_EEENS5_IJSW_SW_SW_EEEEENS5_IJNS4_10UnderscoreES1F_S1F_EEEEENS5_IJNS4_23SM90_TMA_LOAD_MULTICASTES1I_EEENS5_IJNS4_14ComposedLayoutINS4_7SwizzleILi3ELi4ELi3EEENS4_18smem_ptr_flag_bitsILi8EEENSM_INS5_IJSC_SF_EEENS5_IJSF_SB_EEEEEEENSM_INS5_IJNS5_IJNS5_IJSP_SB_EEENS5_IJSN_SB_EEEEEESB_NS5_IJSO_SB_EEEEEENS5_IJNS5_IJNS5_IJSU_SY_EEESX_EEESW_NS5_IJSB_SY_EEEEEEEEEEEvNS4_8identityENS5_IJNS4_13SM90_TMA_LOADES25_EEENS5_IJS1S_NSM_INS5_IJNS5_IJNS5_IJSP_NSA_ILi2EEEEEES1U_EEESB_S1W_EEENS5_IJS1Z_SW_NS5_IJSB_NSA_ILi1024EEEEEEEEEEEEEEvS24_EENS_8epilogue10collective18CollectiveEpilogueINS2H_23Sm100TmaWarpSpecializedILi4ELi2ELi64ELb1ELb0EEEJSH_NS5_IJNSM_ISF_SB_EENSM_INSA_ILi64EEESB_EEEEENS_10bfloat16_tESL_S2Q_SL_NS2H_6fusion15FusionCallbacksIS2L_NS2R_17LinearCombinationIS2Q_fS2Q_fLNS_15FloatRoundStyleE2EEESH_S2P_JEEENS4_5SM1004TMEM4LOAD26SM100_TMEM_LOAD_32dp32b64xES25_NS1K_IS1M_NS1N_ILi16EEENSM_INS5_IJSC_S2N_EEENS5_IJS2N_SB_EEEEEEENS4_39AutoVectorizingCopyWithAssumedAlignmentILi128EEENS4_14SM90_TMA_STOREES35_S37_S37_EEEvvEEEEvNT_6ParamsE) ;  /* 0xffffff3802947950 */ /* 0x000fea0003c3ffff */
        .weak           $__internal_1_$__cuda_sm10x_tcgen05_guardrail_trap_phase_invalid_during_alloc
        .type           $__internal_1_$__cuda_sm10x_tcgen05_guardrail_trap_phase_invalid_during_alloc,@function
        .size           $__internal_1_$__cuda_sm10x_tcgen05_guardrail_trap_phase_invalid_during_alloc,($__internal_2_$__cuda_sm10x_tcgen05_guardrail_trap_unallocated_columns_being_dealloced - $__internal_1_$__cuda_sm10x_tcgen05_guardrail_trap_phase_invalid_during_alloc)
$__internal_1_$__cuda_sm10x_tcgen05_guardrail_trap_phase_invalid_during_alloc:
[----:B------:R-:W-:Y:S05]  /*c5b0*/  BPT.TRAP 0x1 ;  /* 0x000000040000795c */ /* 0x000fea0000300000 */
[----:B------:R-:W-:-:S04]  /*c5c0*/  MOV R3, 0x0 ;  /* 0x0000000000037802 */ /* 0x000fc80000000f00 */
[----:B------:R-:W-:Y:S05]  /*c5d0*/  RET.REL.NODEC R2 `(_ZN7cutlass13device_kernelINS_4gemm6kernel13GemmUniversalIN4cute5tupleIJiiiiEEENS1_10collective13CollectiveMmaINS1_46MainloopSm100TmaUmmaWarpSpecializedBlockScaledILi3ELi2ELi1ENS5_IJNS4_1CILi1EEENSA_ILi8EEESB_EEEEENS5_IJNSA_ILi128EEENSA_ILi256EEESF_EEENS5_IJNS_12float_e5m2_tENS_13float_ue8m0_tEEEENS5_IJNS5_IJlSB_lEEENS4_6LayoutINS5_IJNS5_IJNS5_IJNSA_ILi32EEENSA_ILi4EEEEEEiEEESQ_NS5_IJSB_iEEEEEENS5_IJNS5_IJNS5_IJNSA_ILi16EEESO_EEEiEEENS5_IJNS5_IJNSA_ILi0EEESB_EEENSA_ILi512EEEEEENS5_IJSW_iEEEEEEEEEEESK_S13_NS4_8TiledMMAINS4_8MMA_AtomIJNS4_21SM100_MMA_MXF8F6F4_SSISI_SI_fSJ_Li128ELi256ELNS4_4UMMA5MajorE0ELS18_0ELNS17_7ScaleInE0ELS19_0EEEEEENSM_INS5_IJSB_SB_SB_EEENS5_IJSW_SW_SW_EEEEENS5_IJNS4_10UnderscoreES1F_S1F_EEEEENS5_IJNS4_23SM90_TMA_LOAD_MULTICASTES1I_EEENS5_IJNS4_14ComposedLayoutINS4_7SwizzleILi3ELi4ELi3EEENS4_18smem_ptr_flag_bitsILi8EEENSM_INS5_IJSC_SF_EEENS5_IJSF_SB_EEEEEEENSM_INS5_IJNS5_IJNS5_IJSP_SB_EEENS5_IJSN_SB_EEEEEESB_NS5_IJSO_SB_EEEEEENS5_IJNS5_IJNS5_IJSU_SY_EEESX_EEESW_NS5_IJSB_SY_EEEEEEEEEEEvNS4_8identityENS5_IJNS4_13SM90_TMA_LOADES25_EEENS5_IJS1S_NSM_INS5_IJNS5_IJNS5_IJSP_NSA_ILi2EEEEEES1U_EEESB_S1W_EEENS5_IJS1Z_SW_NS5_IJSB_NSA_ILi1024EEEEEEEEEEEEEEvS24_EENS_8epilogue10collective18CollectiveEpilogueINS2H_23Sm100TmaWarpSpecializedILi4ELi2ELi64ELb1ELb0EEEJSH_NS5_IJNSM_ISF_SB_EENSM_INSA_ILi64EEESB_EEEEENS_10bfloat16_tESL_S2Q_SL_NS2H_6fusion15FusionCallbacksIS2L_NS2R_17LinearCombinationIS2Q_fS2Q_fLNS_15FloatRoundStyleE2EEESH_S2P_JEEENS4_5SM1004TMEM4LOAD26SM100_TMEM_LOAD_32dp32b64xES25_NS1K_IS1M_NS1N_ILi16EEENSM_INS5_IJSC_S2N_EEENS5_IJS2N_SB_EEEEEEENS4_39AutoVectorizingCopyWithAssumedAlignmentILi128EEENS4_14SM90_TMA_STOREES35_S37_S37_EEEvvEEEEvNT_6ParamsE) ;  /* 0xffffff3802887950 */ /* 0x000fea0003c3ffff */
        .weak           $__internal_2_$__cuda_sm10x_tcgen05_guardrail_trap_unallocated_columns_being_dealloced
        .type           $__internal_2_$__cuda_sm10x_tcgen05_guardrail_trap_unallocated_columns_being_dealloced,@function
        .size           $__internal_2_$__cuda_sm10x_tcgen05_guardrail_trap_unallocated_columns_being_dealloced,(.L_x_180 - $__internal_2_$__cuda_sm10x_tcgen05_guardrail_trap_unallocated_columns_being_dealloced)
$__internal_2_$__cuda_sm10x_tcgen05_guardrail_trap_unallocated_columns_being_dealloced:
[----:B------:R-:W-:Y:S05]  /*c5e0*/  BPT.TRAP 0x1 ;  /* 0x000000040000795c */ /* 0x000fea0000300000 */
[----:B------:R-:W-:-:S04]  /*c5f0*/  HFMA2 R3, -RZ, RZ, 0, 0 ;  /* 0x00000000ff037431 */ /* 0x000fc800000001ff */
[----:B------:R-:W-:Y:S05]  /*c600*/  RET.REL.NODEC R2 `(_ZN7cutlass13device_kernelINS_4gemm6kernel13GemmUniversalIN4cute5tupleIJiiiiEEENS1_10collective13CollectiveMmaINS1_46MainloopSm100TmaUmmaWarpSpecializedBlockScaledILi3ELi2ELi1ENS5_IJNS4_1CILi1EEENSA_ILi8EEESB_EEEEENS5_IJNSA_ILi128EEENSA_ILi256EEESF_EEENS5_IJNS_12float_e5m2_tENS_13float_ue8m0_tEEEENS5_IJNS5_IJlSB_lEEENS4_6LayoutINS5_IJNS5_IJNS5_IJNSA_ILi32EEENSA_ILi4EEEEEEiEEESQ_NS5_IJSB_iEEEEEENS5_IJNS5_IJNS5_IJNSA_ILi16EEESO_EEEiEEENS5_IJNS5_IJNSA_ILi0EEESB_EEENSA_ILi512EEEEEENS5_IJSW_iEEEEEEEEEEESK_S13_NS4_8TiledMMAINS4_8MMA_AtomIJNS4_21SM100_MMA_MXF8F6F4_SSISI_SI_fSJ_Li128ELi256ELNS4_4UMMA5MajorE0ELS18_0ELNS17_7ScaleInE0ELS19_0EEEEEENSM_INS5_IJSB_SB_SB_EEENS5_IJSW_SW_SW_EEEEENS5_IJNS4_10UnderscoreES1F_S1F_EEEEENS5_IJNS4_23SM90_TMA_LOAD_MULTICASTES1I_EEENS5_IJNS4_14ComposedLayoutINS4_7SwizzleILi3ELi4ELi3EEENS4_18smem_ptr_flag_bitsILi8EEENSM_INS5_IJSC_SF_EEENS5_IJSF_SB_EEEEEEENSM_INS5_IJNS5_IJNS5_IJSP_SB_EEENS5_IJSN_SB_EEEEEESB_NS5_IJSO_SB_EEEEEENS5_IJNS5_IJNS5_IJSU_SY_EEESX_EEESW_NS5_IJSB_SY_EEEEEEEEEEEvNS4_8identityENS5_IJNS4_13SM90_TMA_LOADES25_EEENS5_IJS1S_NSM_INS5_IJNS5_IJNS5_IJSP_NSA_ILi2EEEEEES1U_EEESB_S1W_EEENS5_IJS1Z_SW_NS5_IJSB_NSA_ILi1024EEEEEEEEEEEEEEvS24_EENS_8epilogue10collective18CollectiveEpilogueINS2H_23Sm100TmaWarpSpecializedILi4ELi2ELi64ELb1ELb0EEEJSH_NS5_IJNSM_ISF_SB_EENSM_INSA_ILi64EEESB_EEEEENS_10bfloat16_tESL_S2Q_SL_NS2H_6fusion15FusionCallbacksIS2L_NS2R_17LinearCombinationIS2Q_fS2Q_fLNS_15FloatRoundStyleE2EEESH_S2P_JEEENS4_5SM1004TMEM4LOAD26SM100_TMEM_LOAD_32dp32b64xES25_NS1K_IS1M_NS1N_ILi16EEENSM_INS5_IJSC_S2N_EEENS5_IJS2N_SB_EEEEEEENS4_39AutoVectorizingCopyWithAssumedAlignmentILi128EEENS4_14SM90_TMA_STOREES35_S37_S37_EEEvvEEEEvNT_6ParamsE) ;  /* 0xffffff38027c7950 */ /* 0x000fea0003c3ffff */
.L_x_179:
[----:B------:R-:W-:-:S00]  /*c610*/  BRA `(.L_x_179) ;  /* 0xfffffffc00fc7947 */ /* 0x000fc0000383ffff */
[----:B------:R-:W-:-:S00]  /*c620*/  NOP ;  /* 0x0000000000007918 */ /* 0x000fc00000000000 */
        /* <DEDUP_REMOVED lines=13> */
.L_x_180:


//--------------------- .nv.global.init           --------------------------
	.section	.nv.global.init,"aw",@progbits
.nv.global.init:
	.type		$str$27,@object
	.size		$str$27,($str$28 - $str$27)
$str$27:
        /*0000*/ 	.byte	0x28, 0x61, 0x64, 0x64, 0x72, 0x65, 0x73, 0x73, 0x20, 0x26, 0x20, 0x6d, 0x61, 0x73, 0x6b, 0x29
        /*0010*/ 	.byte	0x20, 0x3d, 0x3d, 0x20, 0x30, 0x00
	.type		$str$28,@object
	.size		$str$28,($str$26 - $str$28)
$str$28:
        /*0016*/ 	.byte	0x2f, 0x74, 0x6d, 0x70, 0x2f, 0x63, 0x75, 0x74, 0x6c, 0x61, 0x73, 0x73, 0x5f, 0x73, 0x77, 0x65
        /*0026*/ 	.byte	0x65, 0x70, 0x5f, 0x73, 0x72, 0x63, 0x2f, 0x69, 0x6e, 0x63, 0x6c, 0x75, 0x64, 0x65, 0x2f, 0x63
        /*0036*/ 	.byte	0x75, 0x74, 0x65, 0x2f, 0x70, 0x6f, 0x69, 0x6e, 0x74, 0x65, 0x72, 0x5f, 0x66, 0x6c, 0x61, 0x67
        /*0046*/ 	.byte	0x67, 0x65, 0x64, 0x2e, 0x68, 0x70, 0x70, 0x00
	.type		$str$26,@object
	.size		$str$26,($str$25 - $str$26)
$str$26:
        /*004e*/ 	.byte	0x2f, 0x74, 0x6d, 0x70, 0x2f, 0x63, 0x75, 0x74, 0x6c, 0x61, 0x73, 0x73, 0x5f, 0x73, 0x77, 0x65
        /*005e*/ 	.byte	0x65, 0x70, 0x5f, 0x73, 0x72, 0x63, 0x2f, 0x69, 0x6e, 0x63, 0x6c, 0x75, 0x64, 0x65, 0x2f, 0x63
        /*006e*/ 	.byte	0x75, 0x74, 0x65, 0x2f, 0x61, 0x74, 0x6f, 0x6d, 0x2f, 0x63, 0x6f, 0x70, 0x79, 0x5f, 0x74, 0x72
        /*007e*/ 	.byte	0x61, 0x69, 0x74, 0x73, 0x5f, 0x73, 0x6d, 0x31, 0x30, 0x30, 0x2e, 0x68, 0x70, 0x70, 0x00
	.type		$str$25,@object
	.size		$str$25,(__unnamed_1 - $str$25)
$str$25:
        /*008d*/ 	.byte	0x28, 0x28, 0x75, 0x69, 0x6e, 0x74, 0x33, 0x32, 0x5f, 0x74, 0x28, 0x74, 0x68, 0x72, 0x65, 0x61
        /*009d*/ 	.byte	0x64, 0x49, 0x64, 0x78, 0x2e, 0x78, 0x29, 0x20, 0x2f, 0x20, 0x33, 0x32, 0x29, 0x20, 0x25, 0x20
        /*00ad*/ 	.byte	0x34, 0x29, 0x20, 0x3d, 0x3d, 0x20, 0x28, 0x28, 0x28, 0x74, 0x6d, 0x65, 0x6d, 0x5f, 0x61, 0x64
        /*00bd*/ 	.byte	0x64, 0x72, 0x20, 0x3e, 0x3e, 0x20, 0x31, 0x36, 0x29, 0x20, 0x2f, 0x20, 0x33, 0x32, 0x29, 0x20
        /*00cd*/ 	.byte	0x25, 0x20, 0x34, 0x29, 0x00
	.type		__unnamed_1,@object
	.size		__unnamed_1,(__unnamed_2 - __unnamed_1)
__unnamed_1:
        /*00d2*/ 	.byte	0x61, 0x75, 0x74, 0x6f, 0x20, 0x63, 0x75, 0x74, 0x65, 0x3a, 0x3a, 0x61, 0x73, 0x5f, 0x70, 0x6f
        /* <DEDUP_REMOVED lines=24> */
        /*0262*/ 	.byte	0x38, 0x31, 0x39, 0x32, 0x3e, 0x3e, 0x3e, 0x3e, 0x5d, 0x00
	.type		__unnamed_2,@object
	.size		__unnamed_2,(.L_2 - __unnamed_2)
__unnamed_2:
        /* <DEDUP_REMOVED lines=43> */
        /*051c*/ 	.byte	0x74, 0x65, 0x3a, 0x3a, 0x43, 0x3c, 0x30, 0x3e, 0x3e, 0x3e, 0x3e, 0x5d, 0x00
.L_2:


//--------------------- .nv.shared._ZN7cutlass13device_kernelINS_4gemm6kernel13GemmUniversalIN4cute5tupleIJiiiiEEENS1_10collective13CollectiveMmaINS1_46MainloopSm100TmaUmmaWarpSpecializedBlockScaledILi3ELi2ELi1ENS5_IJNS4_1CILi1EEENSA_ILi8EEESB_EEEEENS5_IJNSA_ILi128EEENSA_ILi256EEESF_EEENS5_IJNS_12float_e5m2_tENS_13float_ue8m0_tEEEENS5_IJNS5_IJlSB_lEEENS4_6LayoutINS5_IJNS5_IJNS5_IJNSA_ILi32EEENSA_ILi4EEEEEEiEEESQ_NS5_IJSB_iEEEEEENS5_IJNS5_IJNS5_IJNSA_ILi16EEESO_EEEiEEENS5_IJNS5_IJNSA_ILi0EEESB_EEENSA_ILi512EEEEEENS5_IJSW_iEEEEEEEEEEESK_S13_NS4_8TiledMMAINS4_8MMA_AtomIJNS4_21SM100_MMA_MXF8F6F4_SSISI_SI_fSJ_Li128ELi256ELNS4_4UMMA5MajorE0ELS18_0ELNS17_7ScaleInE0ELS19_0EEEEEENSM_INS5_IJSB_SB_SB_EEENS5_IJSW_SW_SW_EEEEENS5_IJNS4_10UnderscoreES1F_S1F_EEEEENS5_IJNS4_23SM90_TMA_LOAD_MULTICASTES1I_EEENS5_IJNS4_14ComposedLayoutINS4_7SwizzleILi3ELi4ELi3EEENS4_18smem_ptr_flag_bitsILi8EEENSM_INS5_IJSC_SF_EEENS5_IJSF_SB_EEEEEEENSM_INS5_IJNS5_IJNS5_IJSP_SB_EEENS5_IJSN_SB_EEEEEESB_NS5_IJSO_SB_EEEEEENS5_IJNS5_IJNS5_IJSU_SY_EEESX_EEESW_NS5_IJSB_SY_EEEEEEEEEEEvNS4_8identityENS5_IJNS4_13SM90_TMA_LOADES25_EEENS5_IJS1S_NSM_INS5_IJNS5_IJNS5_IJSP_NSA_ILi2EEEEEES1U_EEESB_S1W_EEENS5_IJS1Z_SW_NS5_IJSB_NSA_ILi1024EEEEEEEEEEEEEEvS24_EENS_8epilogue10collective18CollectiveEpilogueINS2H_23Sm100TmaWarpSpecializedILi4ELi2ELi64ELb1ELb0EEEJSH_NS5_IJNSM_ISF_SB_EENSM_INSA_ILi64EEESB_EEEEENS_10bfloat16_tESL_S2Q_SL_NS2H_6fusion15FusionCallbacksIS2L_NS2R_17LinearCombinationIS2Q_fS2Q_fLNS_15FloatRoundStyleE2EEESH_S2P_JEEENS4_5SM1004TMEM4LOAD26SM100_TMEM_LOAD_32dp32b64xES25_NS1K_IS1M_NS1N_ILi16EEENSM_INS5_IJSC_S2N_EEENS5_IJS2N_SB_EEEEEEENS4_39AutoVectorizingCopyWithAssumedAlignmentILi128EEENS4_14SM90_TMA_STOREES35_S37_S37_EEEvvEEEEvNT_6ParamsE --------------------------
	.section	.nv.shared._ZN7cutlass13device_kernelINS_4gemm6kernel13GemmUniversalIN4cute5tupleIJiiiiEEENS1_10collective13CollectiveMmaINS1_46MainloopSm100TmaUmmaWarpSpecializedBlockScaledILi3ELi2ELi1ENS5_IJNS4_1CILi1EEENSA_ILi8EEESB_EEEEENS5_IJNSA_ILi128EEENSA_ILi256EEESF_EEENS5_IJNS_12float_e5m2_tENS_13float_ue8m0_tEEEENS5_IJNS5_IJlSB_lEEENS4_6LayoutINS5_IJNS5_IJNS5_IJNSA_ILi32EEENSA_ILi4EEEEEEiEEESQ_NS5_IJSB_iEEEEEENS5_IJNS5_IJNS5_IJNSA_ILi16EEESO_EEEiEEENS5_IJNS5_IJNSA_ILi0EEESB_EEENSA_ILi512EEEEEENS5_IJSW_iEEEEEEEEEEESK_S13_NS4_8TiledMMAINS4_8MMA_AtomIJNS4_21SM100_MMA_MXF8F6F4_SSISI_SI_fSJ_Li128ELi256ELNS4_4UMMA5MajorE0ELS18_0ELNS17_7ScaleInE0ELS19_0EEEEEENSM_INS5_IJSB_SB_SB_EEENS5_IJSW_SW_SW_EEEEENS5_IJNS4_10UnderscoreES1F_S1F_EEEEENS5_IJNS4_23SM90_TMA_LOAD_MULTICASTES1I_EEENS5_IJNS4_14ComposedLayoutINS4_7SwizzleILi3ELi4ELi3EEENS4_18smem_ptr_flag_bitsILi8EEENSM_INS5_IJSC_SF_EEENS5_IJSF_SB_EEEEEEENSM_INS5_IJNS5_IJNS5_IJSP_SB_EEENS5_IJSN_SB_EEEEEESB_NS5_IJSO_SB_EEEEEENS5_IJNS5_IJNS5_IJSU_SY_EEESX_EEESW_NS5_IJSB_SY_EEEEEEEEEEEvNS4_8identityENS5_IJNS4_13SM90_TMA_LOADES25_EEENS5_IJS1S_NSM_INS5_IJNS5_IJNS5_IJSP_NSA_ILi2EEEEEES1U_EEESB_S1W_EEENS5_IJS1Z_SW_NS5_IJSB_NSA_ILi1024EEEEEEEEEEEEEEvS24_EENS_8epilogue10collective18CollectiveEpilogueINS2H_23Sm100TmaWarpSpecializedILi4ELi2ELi64ELb1ELb0EEEJSH_NS5_IJNSM_ISF_SB_EENSM_INSA_ILi64EEESB_EEEEENS_10bfloat16_tESL_S2Q_SL_NS2H_6fusion15FusionCallbacksIS2L_NS2R_17LinearCombinationIS2Q_fS2Q_fLNS_15FloatRoundStyleE2EEESH_S2P_JEEENS4_5SM1004TMEM4LOAD26SM100_TMEM_LOAD_32dp32b64xES25_NS1K_IS1M_NS1N_ILi16EEENSM_INS5_IJSC_S2N_EEENS5_IJS2N_SB_EEEEEEENS4_39AutoVectorizingCopyWithAssumedAlignmentILi128EEENS4_14SM90_TMA_STOREES35_S37_S37_EEEvvEEEEvNT_6ParamsE,"aw",@nobits
	.sectionflags	@""
	.align	16
	.zero		1024


//--------------------- .nv.shared.reserved.0     --------------------------
	.section	.nv.shared.reserved.0,"aw",@nobits
	.weak		__nv_reservedSMEM_offset_0_alias
	.size		__nv_reservedSMEM_offset_0_alias, 0, 64
	.other		__nv_reservedSMEM_offset_0_alias,@"STO_CUDA_RESERVED_SHARED STV_DEFAULT"
__nv_reservedSMEM_offset_0_alias:
	.zero		0
.nv.shared.reserved.0:
	.zero		64
	.weak		__nv_reservedSMEM_tcgen05_partition
	.type		__nv_reservedSMEM_tcgen05_partition,@object
	.size		__nv_reservedSMEM_tcgen05_partition,(.L_0 - __nv_reservedSMEM_tcgen05_partition)
__nv_reservedSMEM_tcgen05_partition:
	.zero		32
.L_0:


//--------------------- .nv.global                --------------------------
	.section	.nv.global,"aw",@nobits
.nv.global:
	.type		_ZN40_INTERNAL_883b207e_4_k_cu_b08b6165_348644cute1_E,@object
	.size		_ZN40_INTERNAL_883b207e_4_k_cu_b08b6165_348644cute1_E,(_ZN40_INTERNAL_883b207e_4_k_cu_b08b6165_348644cuda3std3__45__cpo6cbeginE - _ZN40_INTERNAL_883b207e_4_k_cu_b08b6165_348644cute1_E)
_ZN40_INTERNAL_883b207e_4_k_cu_b08b6165_348644cute1_E:
	.zero		1
	.type		_ZN40_INTERNAL_883b207e_4_k_cu_b08b6165_348644cuda3std3__45__cpo6cbeginE,@object
	.size		_ZN40_INTERNAL_883b207e_4_k_cu_b08b6165_348644cuda3std3__45__cpo6cbeginE,(_ZN40_INTERNAL_883b207e_4_k_cu_b08b6165_348644cuda3std3__48in_placeE - _ZN40_INTERNAL_883b207e_4_k_cu_b08b6165_348644cuda3std3__45__cpo6cbeginE)
_ZN40_INTERNAL_883b207e_4_k_cu_b08b6165_348644cuda3std3__45__cpo6cbeginE:
	.zero		1
	.type		_ZN40_INTERNAL_883b207e_4_k_cu_b08b6165_348644cuda3std3__48in_placeE,@object
	.size		_ZN40_INTERNAL_883b207e_4_k_cu_b08b6165_348644cuda3std3__48in_placeE,(_ZN40_INTERNAL_883b207e_4_k_cu_b08b6165_348644cuda3std6ranges3__45__cpo9iter_moveE - _ZN40_INTERNAL_883b207e_4_k_cu_b08b6165_348644cuda3std3__48in_placeE)
_ZN40_INTERNAL_883b207e_4_k_cu_b08b6165_348644cuda3std3__48in_placeE:
	.zero		1
	.type		_ZN40_INTERNAL_883b207e_4_k_cu_b08b6165_348644cuda3std6ranges3__45__cpo9iter_moveE,@object
	.size		_ZN40_INTERNAL_883b207e_4_k_cu_b08b6165_348644cuda3std6ranges3__45__cpo9iter_moveE,(_ZN40_INTERNAL_883b207e_4_k_cu_b08b6165_348644cuda3std3__45__cpo5beginE - _ZN40_INTERNAL_883b207e_4_k_cu_b08b6165_348644cuda3std6ranges3__45__cpo9iter_moveE)
_ZN40_INTERNAL_883b207e_4_k_cu_b08b6165_348644cuda3std6ranges3__45__cpo9iter_moveE:
	.zero		1
	.type		_ZN40_INTERNAL_883b207e_4_k_cu_b08b6165_348644cuda3std3__45__cpo5beginE,@object
	.size		_ZN40_INTERNAL_883b207e_4_k_cu_b08b6165_348644cuda3std3__45__cpo5beginE,(_ZN40_INTERNAL_883b207e_4_k_cu_b08b6165_348644cuda3std3__442_GLOBAL__N__883b207e_4_k_cu_b08b6165_348646ignoreE - _ZN40_INTERNAL_883b207e_4_k_cu_b08b6165_348644cuda3std3__45__cpo5beginE)
_ZN40_INTERNAL_883b207e_4_k_cu_b08b6165_348644cuda3std3__45__cpo5beginE:
	.zero		1
	.type		_ZN40_INTERNAL_883b207e_4_k_cu_b08b6165_348644cuda3std3__442_GLOBAL__N__883b207e_4_k_cu_b08b6165_348646ignoreE,@object
	.size		_ZN40_INTERNAL_883b207e_4_k_cu_b08b6165_348644cuda3std3__442_GLOBAL__N__883b207e_4_k_cu_b08b6165_348646ignoreE,(_ZN40_INTERNAL_883b207e_4_k_cu_b08b6165_348644cute7productE - _ZN40_INTERNAL_883b207e_4_k_cu_b08b6165_348644cuda3std3__442_GLOBAL__N__883b207e_4_k_cu_b08b6165_348646ignoreE)
_ZN40_INTERNAL_883b207e_4_k_cu_b08b6165_348644cuda3std3__442_GLOBAL__N__883b207e_4_k_cu_b08b6165_348646ignoreE:
	.zero		1
	.type		_ZN40_INTERNAL_883b207e_4_k_cu_b08b6165_348644cute7productE,@object
	.size		_ZN40_INTERNAL_883b207e_4_k_cu_b08b6165_348644cute7productE,(_ZN40_INTERNAL_883b207e_4_k_cu_b08b6165_348644cuda3std3__45__cpo3endE - _ZN40_INTERNAL_883b207e_4_k_cu_b08b6165_348644cute7productE)
_ZN40_INTERNAL_883b207e_4_k_cu_b08b6165_348644cute7productE:
	.zero		1
	.type		_ZN40_INTERNAL_883b207e_4_k_cu_b08b6165_348644cuda3std3__45__cpo3endE,@object
	.size		_ZN40_INTERNAL_883b207e_4_k_cu_b08b6165_348644cuda3std3__45__cpo3endE,(_ZN40_INTERNAL_883b207e_4_k_cu_b08b6165_348644cuda3std3__419piecewise_constructE - _ZN40_INTERNAL_883b207e_4_k_cu_b08b6165_348644cuda3std3__45__cpo3endE)
_ZN40_INTERNAL_883b207e_4_k_cu_b08b6165_348644cuda3std3__45__cpo3endE:
	.zero		1
	.type		_ZN40_INTERNAL_883b207e_4_k_cu_b08b6165_348644cuda3std3__419piecewise_constructE,@object
	.size		_ZN40_INTERNAL_883b207e_4_k_cu_b08b6165_348644cuda3std3__419piecewise_constructE,(_ZN40_INTERNAL_883b207e_4_k_cu_b08b6165_348644cuda3std3__45__cpo4cendE - _ZN40_INTERNAL_883b207e_4_k_cu_b08b6165_348644cuda3std3__419piecewise_constructE)
_ZN40_INTERNAL_883b207e_4_k_cu_b08b6165_348644cuda3std3__419piecewise_constructE:
	.zero		1
	.type		_ZN40_INTERNAL_883b207e_4_k_cu_b08b6165_348644cuda3std3__45__cpo4cendE,@object
	.size		_ZN40_INTERNAL_883b207e_4_k_cu_b08b6165_348644cuda3std3__45__cpo4cendE,(_ZN40_INTERNAL_883b207e_4_k_cu_b08b6165_348644cuda3std6ranges3__45__cpo4swapE - _ZN40_INTERNAL_883b207e_4_k_cu_b08b6165_348644cuda3std3__45__cpo4cendE)
_ZN40_INTERNAL_883b207e_4_k_cu_b08b6165_348644cuda3std3__45__cpo4cendE:
	.zero		1
	.type		_ZN40_INTERNAL_883b207e_4_k_cu_b08b6165_348644cuda3std6ranges3__45__cpo4swapE,@object
	.size		_ZN40_INTERNAL_883b207e_4_k_cu_b08b6165_348644cuda3std6ranges3__45__cpo4swapE,(.L_10 - _ZN40_INTERNAL_883b207e_4_k_cu_b08b6165_348644cuda3std6ranges3__45__cpo4swapE)
_ZN40_INTERNAL_883b207e_4_k_cu_b08b6165_348644cuda3std6ranges3__45__cpo4swapE:
	.zero		1
.L_10:


//--------------------- .nv.constant0._ZN7cutlass13device_kernelINS_4gemm6kernel13GemmUniversalIN4cute5tupleIJiiiiEEENS1_10collective13CollectiveMmaINS1_46MainloopSm100TmaUmmaWarpSpecializedBlockScaledILi3ELi2ELi1ENS5_IJNS4_1CILi1EEENSA_ILi8EEESB_EEEEENS5_IJNSA_ILi128EEENSA_ILi256EEESF_EEENS5_IJNS_12float_e5m2_tENS_13float_ue8m0_tEEEENS5_IJNS5_IJlSB_lEEENS4_6LayoutINS5_IJNS5_IJNS5_IJNSA_ILi32EEENSA_ILi4EEEEEEiEEESQ_NS5_IJSB_iEEEEEENS5_IJNS5_IJNS5_IJNSA_ILi16EEESO_EEEiEEENS5_IJNS5_IJNSA_ILi0EEESB_EEENSA_ILi512EEEEEENS5_IJSW_iEEEEEEEEEEESK_S13_NS4_8TiledMMAINS4_8MMA_AtomIJNS4_21SM100_MMA_MXF8F6F4_SSISI_SI_fSJ_Li128ELi256ELNS4_4UMMA5MajorE0ELS18_0ELNS17_7ScaleInE0ELS19_0EEEEEENSM_INS5_IJSB_SB_SB_EEENS5_IJSW_SW_SW_EEEEENS5_IJNS4_10UnderscoreES1F_S1F_EEEEENS5_IJNS4_23SM90_TMA_LOAD_MULTICASTES1I_EEENS5_IJNS4_14ComposedLayoutINS4_7SwizzleILi3ELi4ELi3EEENS4_18smem_ptr_flag_bitsILi8EEENSM_INS5_IJSC_SF_EEENS5_IJSF_SB_EEEEEEENSM_INS5_IJNS5_IJNS5_IJSP_SB_EEENS5_IJSN_SB_EEEEEESB_NS5_IJSO_SB_EEEEEENS5_IJNS5_IJNS5_IJSU_SY_EEESX_EEESW_NS5_IJSB_SY_EEEEEEEEEEEvNS4_8identityENS5_IJNS4_13SM90_TMA_LOADES25_EEENS5_IJS1S_NSM_INS5_IJNS5_IJNS5_IJSP_NSA_ILi2EEEEEES1U_EEESB_S1W_EEENS5_IJS1Z_SW_NS5_IJSB_NSA_ILi1024EEEEEEEEEEEEEEvS24_EENS_8epilogue10collective18CollectiveEpilogueINS2H_23Sm100TmaWarpSpecializedILi4ELi2ELi64ELb1ELb0EEEJSH_NS5_IJNSM_ISF_SB_EENSM_INSA_ILi64EEESB_EEEEENS_10bfloat16_tESL_S2Q_SL_NS2H_6fusion15FusionCallbacksIS2L_NS2R_17LinearCombinationIS2Q_fS2Q_fLNS_15FloatRoundStyleE2EEESH_S2P_JEEENS4_5SM1004TMEM4LOAD26SM100_TMEM_LOAD_32dp32b64xES25_NS1K_IS1M_NS1N_ILi16EEENSM_INS5_IJSC_S2N_EEENS5_IJS2N_SB_EEEEEEENS4_39AutoVectorizingCopyWithAssumedAlignmentILi128EEENS4_14SM90_TMA_STOREES35_S37_S37_EEEvvEEEEvNT_6ParamsE --------------------------
	.section	.nv.constant0._ZN7cutlass13device_kernelINS_4gemm6kernel13GemmUniversalIN4cute5tupleIJiiiiEEENS1_10collective13CollectiveMmaINS1_46MainloopSm100TmaUmmaWarpSpecializedBlockScaledILi3ELi2ELi1ENS5_IJNS4_1CILi1EEENSA_ILi8EEESB_EEEEENS5_IJNSA_ILi128EEENSA_ILi256EEESF_EEENS5_IJNS_12float_e5m2_tENS_13float_ue8m0_tEEEENS5_IJNS5_IJlSB_lEEENS4_6LayoutINS5_IJNS5_IJNS5_IJNSA_ILi32EEENSA_ILi4EEEEEEiEEESQ_NS5_IJSB_iEEEEEENS5_IJNS5_IJNS5_IJNSA_ILi16EEESO_EEEiEEENS5_IJNS5_IJNSA_ILi0EEESB_EEENSA_ILi512EEEEEENS5_IJSW_iEEEEEEEEEEESK_S13_NS4_8TiledMMAINS4_8MMA_AtomIJNS4_21SM100_MMA_MXF8F6F4_SSISI_SI_fSJ_Li128ELi256ELNS4_4UMMA5MajorE0ELS18_0ELNS17_7ScaleInE0ELS19_0EEEEEENSM_INS5_IJSB_SB_SB_EEENS5_IJSW_SW_SW_EEEEENS5_IJNS4_10UnderscoreES1F_S1F_EEEEENS5_IJNS4_23SM90_TMA_LOAD_MULTICASTES1I_EEENS5_IJNS4_14ComposedLayoutINS4_7SwizzleILi3ELi4ELi3EEENS4_18smem_ptr_flag_bitsILi8EEENSM_INS5_IJSC_SF_EEENS5_IJSF_SB_EEEEEEENSM_INS5_IJNS5_IJNS5_IJSP_SB_EEENS5_IJSN_SB_EEEEEESB_NS5_IJSO_SB_EEEEEENS5_IJNS5_IJNS5_IJSU_SY_EEESX_EEESW_NS5_IJSB_SY_EEEEEEEEEEEvNS4_8identityENS5_IJNS4_13SM90_TMA_LOADES25_EEENS5_IJS1S_NSM_INS5_IJNS5_IJNS5_IJSP_NSA_ILi2EEEEEES1U_EEESB_S1W_EEENS5_IJS1Z_SW_NS5_IJSB_NSA_ILi1024EEEEEEEEEEEEEEvS24_EENS_8epilogue10collective18CollectiveEpilogueINS2H_23Sm100TmaWarpSpecializedILi4ELi2ELi64ELb1ELb0EEEJSH_NS5_IJNSM_ISF_SB_EENSM_INSA_ILi64EEESB_EEEEENS_10bfloat16_tESL_S2Q_SL_NS2H_6fusion15FusionCallbacksIS2L_NS2R_17LinearCombinationIS2Q_fS2Q_fLNS_15FloatRoundStyleE2EEESH_S2P_JEEENS4_5SM1004TMEM4LOAD26SM100_TMEM_LOAD_32dp32b64xES25_NS1K_IS1M_NS1N_ILi16EEENSM_INS5_IJSC_S2N_EEENS5_IJS2N_SB_EEEEEEENS4_39AutoVectorizingCopyWithAssumedAlignmentILi128EEENS4_14SM90_TMA_STOREES35_S37_S37_EEEvvEEEEvNT_6ParamsE,"a",@progbits
	.sectionflags	@""
	.align	4
.nv.constant0._ZN7cutlass13device_kernelINS_4gemm6kernel13GemmUniversalIN4cute5tupleIJiiiiEEENS1_10collective13CollectiveMmaINS1_46MainloopSm100TmaUmmaWarpSpecializedBlockScaledILi3ELi2ELi1ENS5_IJNS4_1CILi1EEENSA_ILi8EEESB_EEEEENS5_IJNSA_ILi128EEENSA_ILi256EEESF_EEENS5_IJNS_12float_e5m2_tENS_13float_ue8m0_tEEEENS5_IJNS5_IJlSB_lEEENS4_6LayoutINS5_IJNS5_IJNS5_IJNSA_ILi32EEENSA_ILi4EEEEEEiEEESQ_NS5_IJSB_iEEEEEENS5_IJNS5_IJNS5_IJNSA_ILi16EEESO_EEEiEEENS5_IJNS5_IJNSA_ILi0EEESB_EEENSA_ILi512EEEEEENS5_IJSW_iEEEEEEEEEEESK_S13_NS4_8TiledMMAINS4_8MMA_AtomIJNS4_21SM100_MMA_MXF8F6F4_SSISI_SI_fSJ_Li128ELi256ELNS4_4UMMA5MajorE0ELS18_0ELNS17_7ScaleInE0ELS19_0EEEEEENSM_INS5_IJSB_SB_SB_EEENS5_IJSW_SW_SW_EEEEENS5_IJNS4_10UnderscoreES1F_S1F_EEEEENS5_IJNS4_23SM90_TMA_LOAD_MULTICASTES1I_EEENS5_IJNS4_14ComposedLayoutINS4_7SwizzleILi3ELi4ELi3EEENS4_18smem_ptr_flag_bitsILi8EEENSM_INS5_IJSC_SF_EEENS5_IJSF_SB_EEEEEEENSM_INS5_IJNS5_IJNS5_IJSP_SB_EEENS5_IJSN_SB_EEEEEESB_NS5_IJSO_SB_EEEEEENS5_IJNS5_IJNS5_IJSU_SY_EEESX_EEESW_NS5_IJSB_SY_EEEEEEEEEEEvNS4_8identityENS5_IJNS4_13SM90_TMA_LOADES25_EEENS5_IJS1S_NSM_INS5_IJNS5_IJNS5_IJSP_NSA_ILi2EEEEEES1U_EEESB_S1W_EEENS5_IJS1Z_SW_NS5_IJSB_NSA_ILi1024EEEEEEEEEEEEEEvS24_EENS_8epilogue10collective18CollectiveEpilogueINS2H_23Sm100TmaWarpSpecializedILi4ELi2ELi64ELb1ELb0EEEJSH_NS5_IJNSM_ISF_SB_EENSM_INSA_ILi64EEESB_EEEEENS_10bfloat16_tESL_S2Q_SL_NS2H_6fusion15FusionCallbacksIS2L_NS2R_17LinearCombinationIS2Q_fS2Q_fLNS_15FloatRoundStyleE2EEESH_S2P_JEEENS4_5SM1004TMEM4LOAD26SM100_TMEM_LOAD_32dp32b64xES25_NS1K_IS1M_NS1N_ILi16EEENSM_INS5_IJSC_S2N_EEENS5_IJS2N_SB_EEEEEEENS4_39AutoVectorizingCopyWithAssumedAlignmentILi128EEENS4_14SM90_TMA_STOREES35_S37_S37_EEEvvEEEEvNT_6ParamsE:
	.zero		3968


//--------------------- SYMBOLS --------------------------

	.type		.nv.reservedSmem.offset0,@object
	.size		.nv.reservedSmem.offset0,0x4
	.type		.nv.reservedSmem.cap,@object
	.size		.nv.reservedSmem.cap,0x4
	.type		__assertfail,@function
